def matmul_kernel(
    a_ptr,
    b_ptr,
    c_ptr,
    M,
    N,
    K,
    stride_am,
    stride_ak,
    stride_bk,
    stride_bn,
    stride_cm,
    stride_cn,
    BLOCK_M: tl.constexpr,
    BLOCK_N: tl.constexpr,
    BLOCK_K: tl.constexpr,
    GROUP_M: tl.constexpr,
):
    pid = tl.program_id(axis=0)
    num_pid_m = tl.cdiv(M, BLOCK_M)
    num_pid_n = tl.cdiv(N, BLOCK_N)
    num_pid_in_group = GROUP_M * num_pid_n
    group_id = pid // num_pid_in_group
    first_pid_m = group_id * GROUP_M
    group_size_m = min(num_pid_m - first_pid_m, GROUP_M)
    pid_m = first_pid_m + ((pid % num_pid_in_group) % group_size_m)
    pid_n = (pid % num_pid_in_group) // group_size_m

    offs_am = (pid_m * BLOCK_M + tl.arange(0, BLOCK_M)) % M
    offs_bn = (pid_n * BLOCK_N + tl.arange(0, BLOCK_N)) % N
    offs_k = tl.arange(0, BLOCK_K)
    a_ptrs = a_ptr + offs_am[:, None] * stride_am + offs_k[None, :] * stride_ak
    b_ptrs = b_ptr + offs_k[:, None] * stride_bk + offs_bn[None, :] * stride_bn

    acc = tl.zeros((BLOCK_M, BLOCK_N), dtype=tl.float32)
    for kk in range(0, tl.cdiv(K, BLOCK_K)):
        a = tl.load(a_ptrs, mask=offs_k[None, :] < K - kk * BLOCK_K, other=0.0)
        b = tl.load(b_ptrs, mask=offs_k[:, None] < K - kk * BLOCK_K, other=0.0)
        acc = tl.dot(a, b, acc)
        a_ptrs += BLOCK_K * stride_ak
        b_ptrs += BLOCK_K * stride_bk

    c = acc.to(c_ptr.dtype.element_ty)
    offs_cm = pid_m * BLOCK_M + tl.arange(0, BLOCK_M)
    offs_cn = pid_n * BLOCK_N + tl.arange(0, BLOCK_N)
    c_ptrs = c_ptr + offs_cm[:, None] * stride_cm + offs_cn[None, :] * stride_cn
    mask = (offs_cm[:, None] < M) & (offs_cn[None, :] < N)
    tl.store(c_ptrs, c, mask=mask)

# config = {"BLOCK_K": 64, "BLOCK_M": 128, "BLOCK_N": 128, "GROUP_M": 8, "arch": "sm_100", "dtype": "fp16", "num_ctas": 1, "num_stages": 3, "num_warps": 2}
# arch = sm_100


// ===== COMPILED SASS (sm_100a) =====

	.target	sm_100a

	.elftype	@"ET_EXEC"


//--------------------- .note.nv.tkinfo           --------------------------
	.section	.note.nv.tkinfo,"",@"SHT_NOTE"
	.sectionflags	@"SHF_NOTE_NV_TKINFO"
	.tkinfo
        /*0018*/ 	.word	0x00000081
        /*0030*/ 	.string	""
        /*0030*/ 	.string	"ptxas-blackwell"
        /*0030*/ 	.string	"Cuda compilation tools, release 12.9, V12.9.86"
        /*0030*/ 	.string	"Build cuda_12.9.r12.9/compiler.36037853_0"
        /*0030*/ 	.string	"-v  -suppress-debug-info  -lineinfo  -arch sm_100a "



//--------------------- .note.nv.cuver            --------------------------
	.section	.note.nv.cuver,"",@"SHT_NOTE"
	.sectionflags	@"SHF_NOTE_NV_CUVER"
        /*0018*/ 	.short	0x0001
        /*001a*/ 	.short	0x0064
        /*001c*/ 	.short	0x0001
        /*001e*/ 	.short	0x0000
        /*0020*/ 	.short	0x0001
        /*0022*/ 	.short	0x0000


//--------------------- .nv.info                  --------------------------
	.section	.nv.info,"",@"SHT_CUDA_INFO"
	.align	4


	//----- nvinfo : EIATTR_REGCOUNT
	.align		4
        /*0000*/ 	.byte	0x04, 0x2f
        /*0002*/ 	.short	(.L_1 - .L_0)
	.align		4
.L_0:
        /*0004*/ 	.word	index@(matmul_kernel)
        /*0008*/ 	.word	0x00000020


	//----- nvinfo : EIATTR_FRAME_SIZE
	.align		4
.L_1:
        /*000c*/ 	.byte	0x04, 0x11
        /*000e*/ 	.short	(.L_3 - .L_2)
	.align		4
.L_2:
        /*0010*/ 	.word	index@(matmul_kernel)
        /*0014*/ 	.word	0x000023c0


	//----- nvinfo : EIATTR_MIN_STACK_SIZE
	.align		4
.L_3:
        /*0018*/ 	.byte	0x04, 0x12
        /*001a*/ 	.short	(.L_5 - .L_4)
	.align		4
.L_4:
        /*001c*/ 	.word	index@(matmul_kernel)
        /*0020*/ 	.word	0x000023c0
.L_5:


//--------------------- .nv.info.matmul_kernel    --------------------------
	.section	.nv.info.matmul_kernel,"",@"SHT_CUDA_INFO"
	.sectionflags	@""
	.align	4


	//----- nvinfo : EIATTR_CUDA_API_VERSION
	.align		4
        /*0000*/ 	.byte	0x04, 0x37
        /*0002*/ 	.short	(.L_7 - .L_6)
.L_6:
        /*0004*/ 	.word	0x00000081


	//----- nvinfo : EIATTR_KPARAM_INFO
	.align		4
.L_7:
        /*0008*/ 	.byte	0x04, 0x17
        /*000a*/ 	.short	(.L_9 - .L_8)
.L_8:
        /*000c*/ 	.word	0x00000000
        /*0010*/ 	.short	0x000d
        /*0012*/ 	.short	0x0048
        /*0014*/ 	.byte	0x00, 0xf4, 0x21, 0x00


	//----- nvinfo : EIATTR_KPARAM_INFO
	.align		4
.L_9:
        /*0018*/ 	.byte	0x04, 0x17
        /*001a*/ 	.short	(.L_11 - .L_10)
.L_10:
        /*001c*/ 	.word	0x00000000
        /*0020*/ 	.short	0x000c
        /*0022*/ 	.short	0x0040
        /*0024*/ 	.byte	0x00, 0xf4, 0x21, 0x00


	//----- nvinfo : EIATTR_KPARAM_INFO
	.align		4
.L_11:
        /*0028*/ 	.byte	0x04, 0x17
        /*002a*/ 	.short	(.L_13 - .L_12)
.L_12:
        /*002c*/ 	.word	0x00000000
        /*0030*/ 	.short	0x000b
        /*0032*/ 	.short	0x0038
        /*0034*/ 	.byte	0x00, 0xf0, 0x11, 0x00


	//----- nvinfo : EIATTR_KPARAM_INFO
	.align		4
.L_13:
        /*0038*/ 	.byte	0x04, 0x17
        /*003a*/ 	.short	(.L_15 - .L_14)
.L_14:
        /*003c*/ 	.word	0x00000000
        /*0040*/ 	.short	0x000a
        /*0042*/ 	.short	0x0034
        /*0044*/ 	.byte	0x00, 0xf0, 0x11, 0x00


	//----- nvinfo : EIATTR_KPARAM_INFO
	.align		4
.L_15:
        /*0048*/ 	.byte	0x04, 0x17
        /*004a*/ 	.short	(.L_17 - .L_16)
.L_16:
        /*004c*/ 	.word	0x00000000
        /*0050*/ 	.short	0x0009
        /*0052*/ 	.short	0x0030
        /*0054*/ 	.byte	0x00, 0xf0, 0x11, 0x00


	//----- nvinfo : EIATTR_KPARAM_INFO
	.align		4
.L_17:
        /*0058*/ 	.byte	0x04, 0x17
        /*005a*/ 	.short	(.L_19 - .L_18)
.L_18:
        /*005c*/ 	.word	0x00000000
        /*0060*/ 	.short	0x0008
        /*0062*/ 	.short	0x002c
        /*0064*/ 	.byte	0x00, 0xf0, 0x11, 0x00


	//----- nvinfo : EIATTR_KPARAM_INFO
	.align		4
.L_19:
        /*0068*/ 	.byte	0x04, 0x17
        /*006a*/ 	.short	(.L_21 - .L_20)
.L_20:
        /*006c*/ 	.word	0x00000000
        /*0070*/ 	.short	0x0007
        /*0072*/ 	.short	0x0028
        /*0074*/ 	.byte	0x00, 0xf0, 0x11, 0x00


	//----- nvinfo : EIATTR_KPARAM_INFO
	.align		4
.L_21:
        /*0078*/ 	.byte	0x04, 0x17
        /*007a*/ 	.short	(.L_23 - .L_22)
.L_22:
        /*007c*/ 	.word	0x00000000
        /*0080*/ 	.short	0x0006
        /*0082*/ 	.short	0x0024
        /*0084*/ 	.byte	0x00, 0xf0, 0x11, 0x00


	//----- nvinfo : EIATTR_KPARAM_INFO
	.align		4
.L_23:
        /*0088*/ 	.byte	0x04, 0x17
        /*008a*/ 	.short	(.L_25 - .L_24)
.L_24:
        /*008c*/ 	.word	0x00000000
        /*0090*/ 	.short	0x0005
        /*0092*/ 	.short	0x0020
        /*0094*/ 	.byte	0x00, 0xf0, 0x11, 0x00


	//----- nvinfo : EIATTR_KPARAM_INFO
	.align		4
.L_25:
        /*0098*/ 	.byte	0x04, 0x17
        /*009a*/ 	.short	(.L_27 - .L_26)
.L_26:
        /*009c*/ 	.word	0x00000000
        /*00a0*/ 	.short	0x0004
        /*00a2*/ 	.short	0x001c
        /*00a4*/ 	.byte	0x00, 0xf0, 0x11, 0x00


	//----- nvinfo : EIATTR_KPARAM_INFO
	.align		4
.L_27:
        /*00a8*/ 	.byte	0x04, 0x17
        /*00aa*/ 	.short	(.L_29 - .L_28)
.L_28:
        /*00ac*/ 	.word	0x00000000
        /*00b0*/ 	.short	0x0003
        /*00b2*/ 	.short	0x0018
        /*00b4*/ 	.byte	0x00, 0xf0, 0x11, 0x00


	//----- nvinfo : EIATTR_KPARAM_INFO
	.align		4
.L_29:
        /*00b8*/ 	.byte	0x04, 0x17
        /*00ba*/ 	.short	(.L_31 - .L_30)
.L_30:
        /*00bc*/ 	.word	0x00000000
        /*00c0*/ 	.short	0x0002
        /*00c2*/ 	.short	0x0010
        /*00c4*/ 	.byte	0x00, 0xf4, 0x21, 0x00


	//----- nvinfo : EIATTR_KPARAM_INFO
	.align		4
.L_31:
        /*00c8*/ 	.byte	0x04, 0x17
        /*00ca*/ 	.short	(.L_33 - .L_32)
.L_32:
        /*00cc*/ 	.word	0x00000000
        /*00d0*/ 	.short	0x0001
        /*00d2*/ 	.short	0x0008
        /*00d4*/ 	.byte	0x00, 0xf4, 0x21, 0x00


	//----- nvinfo : EIATTR_KPARAM_INFO
	.align		4
.L_33:
        /*00d8*/ 	.byte	0x04, 0x17
        /*00da*/ 	.short	(.L_35 - .L_34)
.L_34:
        /*00dc*/ 	.word	0x00000000
        /*00e0*/ 	.short	0x0000
        /*00e2*/ 	.short	0x0000
        /*00e4*/ 	.byte	0x00, 0xf4, 0x21, 0x00


	//----- nvinfo : EIATTR_SPARSE_MMA_MASK
	.align		4
.L_35:
        /*00e8*/ 	.byte	0x03, 0x50
        /*00ea*/ 	.short	0x0000


	//----- nvinfo : EIATTR_MAXREG_COUNT
	.align		4
        /*00ec*/ 	.byte	0x03, 0x1b
        /*00ee*/ 	.short	0x00ff


	//----- nvinfo : EIATTR_NUM_BARRIERS
	.align		4
        /*00f0*/ 	.byte	0x02, 0x4c
        /*00f2*/ 	.byte	0x01
	.zero		1


	//----- nvinfo : EIATTR_ANNOTATIONS
	.align		4
        /*00f4*/ 	.byte	0x04, 0x55
        /*00f6*/ 	.short	(.L_37 - .L_36)


	//   ....[0]....
.L_36:
        /*00f8*/ 	.word	0x00000001
        /*00fc*/ 	.byte	0x10, 0x05, 0x00, 0x00, 0x01, 0x00, 0x00, 0x00, 0x40, 0x05, 0x00, 0x00, 0x01, 0x00, 0x00, 0x00
        /* <DEDUP_REMOVED lines=3915> */
        /*f5bc*/ 	.byte	0xa0, 0xa7, 0x03, 0x00, 0x01, 0x00, 0x00, 0x00, 0xe0, 0xb2, 0x03, 0x00


	//----- nvinfo : EIATTR_VRC_CTA_INIT_COUNT
	.align		4
.L_37:
        /*f5c8*/ 	.byte	0x02, 0x4a
	.zero		1
	.zero		1


	//----- nvinfo : EIATTR_EXIT_INSTR_OFFSETS
	.align		4
        /*f5cc*/ 	.byte	0x04, 0x1c
        /*f5ce*/ 	.short	(.L_39 - .L_38)


	//   ....[0]....
.L_38:
        /*f5d0*/ 	.word	0x0003b460


	//   ....[1]....
        /*f5d4*/ 	.word	0x0003b490


	//----- nvinfo : EIATTR_REQNTID
	.align		4
.L_39:
        /*f5d8*/ 	.byte	0x04, 0x10
        /*f5da*/ 	.short	(.L_41 - .L_40)
.L_40:
        /*f5dc*/ 	.word	0x00000040
        /*f5e0*/ 	.word	0x00000001
        /*f5e4*/ 	.word	0x00000001


	//----- nvinfo : EIATTR_CBANK_PARAM_SIZE
	.align		4
.L_41:
        /*f5e8*/ 	.byte	0x03, 0x19
        /*f5ea*/ 	.short	0x0050


	//----- nvinfo : EIATTR_PARAM_CBANK
	.align		4
        /*f5ec*/ 	.byte	0x04, 0x0a
        /*f5ee*/ 	.short	(.L_43 - .L_42)
	.align		4
.L_42:
        /*f5f0*/ 	.word	index@(.nv.constant0.matmul_kernel)
        /*f5f4*/ 	.short	0x0380
        /*f5f6*/ 	.short	0x0050


	//----- nvinfo : EIATTR_SW_WAR
	.align		4
.L_43:
        /*f5f8*/ 	.byte	0x04, 0x36
        /*f5fa*/ 	.short	(.L_45 - .L_44)
.L_44:
        /*f5fc*/ 	.word	0x00000008
.L_45:


//--------------------- .nv.compat                --------------------------
	.section	.nv.compat,"",@"SHT_CUDA_COMPAT_INFO"
	.align	4
        /*0000*/ 	.byte	0x02, 0x02, 0x01, 0x00, 0x02, 0x05, 0x05, 0x00, 0x02, 0x03, 0x00, 0x00, 0x02, 0x06, 0x01, 0x00


//--------------------- .nv.callgraph             --------------------------
	.section	.nv.callgraph,"",@"SHT_CUDA_CALLGRAPH"
	.align	4
	.sectionentsize	8
	.align		4
        /*0000*/ 	.word	0x00000000
	.align		4
        /*0004*/ 	.word	0xffffffff
	.align		4
        /*0008*/ 	.word	0x00000000
	.align		4
        /*000c*/ 	.word	0xfffffffe
	.align		4
        /*0010*/ 	.word	0x00000000
	.align		4
        /*0014*/ 	.word	0xfffffffd
	.align		4
        /*0018*/ 	.word	0x00000000
	.align		4
        /*001c*/ 	.word	0xfffffffc


//--------------------- .text.matmul_kernel       --------------------------
	.section	.text.matmul_kernel,"ax",@progbits
	.align	128
        .global         matmul_kernel
        .type           matmul_kernel,@function
        .size           matmul_kernel,(.L_x_4 - matmul_kernel)
        .other          matmul_kernel,@"STO_CUDA_ENTRY STV_DEFAULT"
matmul_kernel:
.text.matmul_kernel:
[----:B------:R-:W0:Y:S08]  /*0000*/  LDC R1, c[0x0][0x37c] ;  /* 0x0000df00ff017b82 */ /* 0x000e300000000800 */
[----:B------:R-:W1:Y:S01]  /*0010*/  LDC.64 R2, c[0x0][0x398] ;  /* 0x0000e600ff027b82 */ /* 0x000e620000000a00 */
[----:B0-----:R-:W-:Y:S01]  /*0020*/  VIADD R1, R1, 0xffffdc40 ;  /* 0xffffdc4001017836 */ /* 0x001fe20000000000 */
[----:B------:R-:W0:Y:S01]  /*0030*/  S2R R14, SR_TID.X ;  /* 0x00000000000e7919 */ /* 0x000e220000002100 */
[----:B------:R-:W2:Y:S01]  /*0040*/  LDCU UR4, c[0x0][0x3a0] ;  /* 0x00007400ff0477ac */ /* 0x000ea20008000800 */
[----:B------:R-:W-:-:S04]  /*0050*/  UMOV UR5, 0x400 ;  /* 0x0000040000057882 */ /* 0x000fc80000000000 */
[----:B------:R-:W3:Y:S01]  /*0060*/  S2UR UR6, SR_CgaCtaId ;  /* 0x00000000000679c3 */ /* 0x000ee20000008800 */
[----:B------:R-:W4:Y:S01]  /*0070*/  LDCU.64 UR8, c[0x0][0x358] ;  /* 0x00006b00ff0877ac */ /* 0x000f220008000a00 */
[----:B--2---:R-:W-:Y:S01]  /*0080*/  UIADD3 UR4, UPT, UPT, UR4, 0x3f, URZ ;  /* 0x0000003f04047890 */ /* 0x004fe2000fffe0ff */
[----:B-1----:R-:W-:-:S03]  /*0090*/  VIADD R0, R3, 0x7f ;  /* 0x0000007f03007836 */ /* 0x002fc60000000000 */
[----:B------:R-:W-:Y:S02]  /*00a0*/  UISETP.GT.AND UP0, UPT, UR4, 0x3f, UPT ;  /* 0x0000003f0400788c */ /* 0x000fe4000bf04270 */
[----:B------:R-:W-:Y:S01]  /*00b0*/  SHF.R.S32.HI R5, RZ, 0x1f, R0 ;  /* 0x0000001fff057819 */ /* 0x000fe20000011400 */
[----:B---3--:R-:W-:-:S03]  /*00c0*/  ULEA UR5, UR6, UR5, 0x18 ;  /* 0x0000000506057291 */ /* 0x008fc6000f8ec0ff */
[----:B------:R-:W-:Y:S02]  /*00d0*/  LEA.HI R5, R5, R0, RZ, 0x7 ;  /* 0x0000000005057211 */ /* 0x000fe400078f38ff */
[----:B0-----:R-:W-:Y:S02]  /*00e0*/  LOP3.LUT R17, R14, 0x3f, RZ, 0xc0, !PT ;  /* 0x0000003f0e117812 */ /* 0x001fe400078ec0ff */
[----:B------:R-:W-:Y:S02]  /*00f0*/  SHF.R.S32.HI R0, RZ, 0x7, R5 ;  /* 0x00000007ff007819 */ /* 0x000fe40000011405 */
[----:B------:R-:W0:Y:S03]  /*0100*/  S2R R5, SR_CTAID.X ;  /* 0x0000000000057919 */ /* 0x000e260000002500 */
[----:B------:R-:W-:-:S05]  /*0110*/  IMAD.SHL.U32 R0, R0, 0x8, RZ ;  /* 0x0000000800007824 */ /* 0x000fca00078e00ff */
[-C--:B------:R-:W-:Y:S02]  /*0120*/  IABS R9, R0.reuse ;  /* 0x0000000000097213 */ /* 0x080fe40000000000 */
[----:B------:R-:W-:Y:S02]  /*0130*/  IABS R12, R0 ;  /* 0x00000000000c7213 */ /* 0x000fe40000000000 */
[----:B------:R-:W1:Y:S08]  /*0140*/  I2F.RP R4, R9 ;  /* 0x0000000900047306 */ /* 0x000e700000209400 */
[----:B-1----:R-:W1:Y:S01]  /*0150*/  MUFU.RCP R4, R4 ;  /* 0x0000000400047308 */ /* 0x002e620000001000 */
[----:B0-----:R-:W-:Y:S01]  /*0160*/  IABS R10, R5 ;  /* 0x00000005000a7213 */ /* 0x001fe20000000000 */
[----:B-1----:R-:W-:-:S02]  /*0170*/  VIADD R6, R4, 0xffffffe ;  /* 0x0ffffffe04067836 */ /* 0x002fc40000000000 */
[----:B------:R-:W-:-:S04]  /*0180*/  IMAD.MOV R4, RZ, RZ, -R12 ;  /* 0x000000ffff047224 */ /* 0x000fc800078e0a0c */
[----:B------:R0:W1:Y:S02]  /*0190*/  F2I.FTZ.U32.TRUNC.NTZ R7, R6 ;  /* 0x0000000600077305 */ /* 0x000064000021f000 */
[----:B0-----:R-:W-:Y:S02]  /*01a0*/  IMAD.MOV.U32 R6, RZ, RZ, RZ ;  /* 0x000000ffff067224 */ /* 0x001fe400078e00ff */
[----:B-1----:R-:W-:-:S04]  /*01b0*/  IMAD.MOV R8, RZ, RZ, -R7 ;  /* 0x000000ffff087224 */ /* 0x002fc800078e0a07 */
[----:B------:R-:W-:Y:S02]  /*01c0*/  IMAD R11, R8, R9, RZ ;  /* 0x00000009080b7224 */ /* 0x000fe400078e02ff */
[----:B------:R-:W-:Y:S02]  /*01d0*/  IMAD.MOV.U32 R8, RZ, RZ, R10 ;  /* 0x000000ffff087224 */ /* 0x000fe400078e000a */
[----:B------:R-:W-:-:S06]  /*01e0*/  IMAD.HI.U32 R7, R7, R11, R6 ;  /* 0x0000000b07077227 */ /* 0x000fcc00078e0006 */
[----:B------:R-:W-:-:S04]  /*01f0*/  IMAD.HI.U32 R7, R7, R8, RZ ;  /* 0x0000000807077227 */ /* 0x000fc800078e00ff */
[----:B------:R-:W-:-:S05]  /*0200*/  IMAD R4, R7, R4, R8 ;  /* 0x0000000407047224 */ /* 0x000fca00078e0208 */
[----:B------:R-:W-:-:S13]  /*0210*/  ISETP.GT.U32.AND P1, PT, R9, R4, PT ;  /* 0x000000040900720c */ /* 0x000fda0003f24070 */
[----:B------:R-:W-:Y:S02]  /*0220*/  @!P1 IMAD.IADD R4, R4, 0x1, -R9 ;  /* 0x0000000104049824 */ /* 0x000fe400078e0a09 */
[----:B------:R-:W-:Y:S01]  /*0230*/  @!P1 VIADD R7, R7, 0x1 ;  /* 0x0000000107079836 */ /* 0x000fe20000000000 */
[----:B------:R-:W-:Y:S02]  /*0240*/  ISETP.NE.AND P1, PT, R0, RZ, PT ;  /* 0x000000ff0000720c */ /* 0x000fe40003f25270 */
[----:B------:R-:W-:Y:S02]  /*0250*/  ISETP.GE.U32.AND P0, PT, R4, R9, PT ;  /* 0x000000090400720c */ /* 0x000fe40003f06070 */
[----:B------:R-:W-:-:S04]  /*0260*/  LOP3.LUT R4, R5, R0, RZ, 0x3c, !PT ;  /* 0x0000000005047212 */ /* 0x000fc800078e3cff */
[----:B------:R-:W-:Y:S01]  /*0270*/  ISETP.GE.AND P2, PT, R4, RZ, PT ;  /* 0x000000ff0400720c */ /* 0x000fe20003f46270 */
[----:B------:R-:W-:-:S06]  /*0280*/  VIADD R4, R2, 0x7f ;  /* 0x0000007f02047836 */ /* 0x000fcc0000000000 */
[----:B------:R-:W-:-:S04]  /*0290*/  @P0 VIADD R7, R7, 0x1 ;  /* 0x0000000107070836 */ /* 0x000fc80000000000 */
[----:B------:R-:W-:Y:S01]  /*02a0*/  IMAD.MOV.U32 R6, RZ, RZ, R7 ;  /* 0x000000ffff067224 */ /* 0x000fe200078e0007 */
[----:B------:R-:W-:-:S03]  /*02b0*/  SHF.R.S32.HI R7, RZ, 0x1f, R4 ;  /* 0x0000001fff077819 */ /* 0x000fc60000011404 */
[----:B------:R-:W-:Y:S01]  /*02c0*/  @!P2 IMAD.MOV R6, RZ, RZ, -R6 ;  /* 0x000000ffff06a224 */ /* 0x000fe200078e0a06 */
[----:B------:R-:W-:Y:S02]  /*02d0*/  @!P1 LOP3.LUT R6, RZ, R0, RZ, 0x33, !PT ;  /* 0x00000000ff069212 */ /* 0x000fe400078e33ff */
[----:B------:R-:W-:-:S03]  /*02e0*/  LEA.HI R7, R7, R4, RZ, 0x7 ;  /* 0x0000000407077211 */ /* 0x000fc600078f38ff */
[----:B------:R-:W-:Y:S02]  /*02f0*/  IMAD.SHL.U32 R4, R6, 0x8, RZ ;  /* 0x0000000806047824 */ /* 0x000fe400078e00ff */
[----:B------:R-:W-:-:S03]  /*0300*/  IMAD.MOV R6, RZ, RZ, -R6 ;  /* 0x000000ffff067224 */ /* 0x000fc600078e0a06 */
[----:B------:R-:W-:Y:S01]  /*0310*/  LEA.HI.SX32 R7, R7, -R4, 0x19 ;  /* 0x8000000407077211 */ /* 0x000fe200078fcaff */
[----:B------:R-:W-:Y:S02]  /*0320*/  IMAD R15, R0, R6, R5 ;  /* 0x00000006000f7224 */ /* 0x000fe400078e0205 */
[----:B------:R-:W-:Y:S01]  /*0330*/  IMAD.MOV.U32 R6, RZ, RZ, RZ ;  /* 0x000000ffff067224 */ /* 0x000fe200078e00ff */
[----:B------:R-:W-:Y:S02]  /*0340*/  VIMNMX R8, PT, PT, R7, 0x8, PT ;  /* 0x0000000807087848 */ /* 0x000fe40003fe0100 */
[----:B------:R-:W-:Y:S02]  /*0350*/  IABS R13, R15 ;  /* 0x0000000f000d7213 */ /* 0x000fe40000000000 */
[----:B------:R-:W-:-:S04]  /*0360*/  IABS R11, R8 ;  /* 0x00000008000b7213 */ /* 0x000fc80000000000 */
[----:B------:R-:W0:Y:S08]  /*0370*/  I2F.RP R9, R11 ;  /* 0x0000000b00097306 */ /* 0x000e300000209400 */
[----:B0-----:R-:W0:Y:S02]  /*0380*/  MUFU.RCP R9, R9 ;  /* 0x0000000900097308 */ /* 0x001e240000001000 */
[----:B0-----:R-:W-:-:S06]  /*0390*/  VIADD R7, R9, 0xffffffe ;  /* 0x0ffffffe09077836 */ /* 0x001fcc0000000000 */
[----:B------:R-:W0:Y:S02]  /*03a0*/  F2I.FTZ.U32.TRUNC.NTZ R7, R7 ;  /* 0x0000000700077305 */ /* 0x000e24000021f000 */
[----:B0-----:R-:W-:-:S04]  /*03b0*/  IMAD.MOV R10, RZ, RZ, -R7 ;  /* 0x000000ffff0a7224 */ /* 0x001fc800078e0a07 */
[----:B------:R-:W-:-:S04]  /*03c0*/  IMAD.MOV.U32 R0, RZ, RZ, R10 ;  /* 0x000000ffff007224 */ /* 0x000fc800078e000a */
[----:B------:R-:W-:Y:S01]  /*03d0*/  IMAD R5, R0, R11, RZ ;  /* 0x0000000b00057224 */ /* 0x000fe200078e02ff */
[----:B------:R-:W-:-:S03]  /*03e0*/  IABS R0, R8 ;  /* 0x0000000800007213 */ /* 0x000fc60000000000 */
[----:B------:R-:W-:-:S04]  /*03f0*/  IMAD.HI.U32 R6, R7, R5, R6 ;  /* 0x0000000507067227 */ /* 0x000fc800078e0006 */
[----:B------:R-:W-:Y:S02]  /*0400*/  IMAD.MOV R0, RZ, RZ, -R0 ;  /* 0x000000ffff007224 */ /* 0x000fe400078e0a00 */
        /* <DEDUP_REMOVED lines=8> */
[----:B------:R-:W-:-:S07]  /*0490*/  ISETP.GE.AND P2, PT, R0, RZ, PT ;  /* 0x000000ff0000720c */ /* 0x000fce0003f46270 */
[----:B------:R-:W-:-:S06]  /*04a0*/  @P0 VIADD R6, R6, 0x1 ;  /* 0x0000000106060836 */ /* 0x000fcc0000000000 */
[----:B------:R-:W-:Y:S01]  /*04b0*/  @!P2 IMAD.MOV R6, RZ, RZ, -R6 ;  /* 0x000000ffff06a224 */ /* 0x000fe200078e0a06 */
[----:B------:R-:W-:-:S05]  /*04c0*/  @!P1 LOP3.LUT R6, RZ, R8, RZ, 0x33, !PT ;  /* 0x00000008ff069212 */ /* 0x000fca00078e33ff */
[----:B------:R-:W-:Y:S02]  /*04d0*/  IMAD.MOV R5, RZ, RZ, -R6 ;  /* 0x000000ffff057224 */ /* 0x000fe400078e0a06 */
[----:B------:R-:W-:Y:S02]  /*04e0*/  IMAD.SHL.U32 R16, R6, 0x80, RZ ;  /* 0x0000008006107824 */ /* 0x000fe400078e00ff */
[----:B------:R-:W-:Y:S02]  /*04f0*/  IMAD R5, R8, R5, R15 ;  /* 0x0000000508057224 */ /* 0x000fe400078e020f */
[----:B------:R-:W-:Y:S01]  /*0500*/  VIADD R6, R16, 0x1 ;  /* 0x0000000110067836 */ /* 0x000fe20000000000 */
[----:B------:R-:W-:Y:S01]  /*0510*/  STL [R1+0x628], R16 ;  /* 0x0006281001007387 */ /* 0x000fe20000100800 */
[----:B------:R-:W-:Y:S02]  /*0520*/  IMAD.IADD R0, R4, 0x1, R5 ;  /* 0x0000000104007824 */ /* 0x000fe400078e0205 */
[C---:B------:R-:W-:Y:S01]  /*0530*/  VIADD R5, R16.reuse, 0x2 ;  /* 0x0000000210057836 */ /* 0x040fe20000000000 */
[----:B------:R0:W-:Y:S01]  /*0540*/  STL [R1+0x2bc], R6 ;  /* 0x0002bc0601007387 */ /* 0x0001e20000100800 */
[----:B------:R-:W-:-:S02]  /*0550*/  VIADD R4, R16, 0x3 ;  /* 0x0000000310047836 */ /* 0x000fc40000000000 */
[----:B------:R-:W-:Y:S01]  /*0560*/  IMAD R0, R0, 0x80, R17 ;  /* 0x0000008000007824 */ /* 0x000fe200078e0211 */
[----:B------:R1:W-:Y:S01]  /*0570*/  STL [R1+0x2b8], R5 ;  /* 0x0002b80501007387 */ /* 0x0003e20000100800 */
[C---:B------:R-:W-:Y:S02]  /*0580*/  VIADD R28, R16.reuse, 0x25 ;  /* 0x00000025101c7836 */ /* 0x040fe40000000000 */
[C---:B------:R-:W-:Y:S01]  /*0590*/  VIADD R29, R16.reuse, 0x6f ;  /* 0x0000006f101d7836 */ /* 0x040fe20000000000 */
[----:B------:R2:W-:Y:S01]  /*05a0*/  STL [R1+0x2b4], R4 ;  /* 0x0002b40401007387 */ /* 0x0005e20000100800 */
[C---:B------:R-:W-:Y:S02]  /*05b0*/  VIADD R8, R16.reuse, 0x70 ;  /* 0x0000007010087836 */ /* 0x040fe40000000000 */
[C---:B0-----:R-:W-:Y:S02]  /*05c0*/  VIADD R6, R16.reuse, 0x4 ;  /* 0x0000000410067836 */ /* 0x041fe40000000000 */
[----:B------:R-:W-:-:S02]  /*05d0*/  VIADD R7, R16, 0x73 ;  /* 0x0000007310077836 */ /* 0x000fc40000000000 */
[C---:B-1----:R-:W-:Y:S01]  /*05e0*/  VIADD R5, R16.reuse, 0x5 ;  /* 0x0000000510057836 */ /* 0x042fe20000000000 */
[----:B------:R0:W-:Y:S01]  /*05f0*/  STL [R1+0x2b0], R6 ;  /* 0x0002b00601007387 */ /* 0x0001e20000100800 */
[C---:B------:R-:W-:Y:S02]  /*0600*/  VIADD R13, R16.reuse, 0x74 ;  /* 0x00000074100d7836 */ /* 0x040fe40000000000 */
[C---:B--2---:R-:W-:Y:S01]  /*0610*/  VIADD R4, R16.reuse, 0x6 ;  /* 0x0000000610047836 */ /* 0x044fe20000000000 */
[----:B------:R1:W-:Y:S01]  /*0620*/  STL [R1+0x2ac], R5 ;  /* 0x0002ac0501007387 */ /* 0x0003e20000100800 */
[C---:B------:R-:W-:Y:S02]  /*0630*/  VIADD R18, R16.reuse, 0x76 ;  /* 0x0000007610127836 */ /* 0x040fe40000000000 */
[C---:B------:R-:W-:Y:S01]  /*0640*/  VIADD R11, R16.reuse, 0x77 ;  /* 0x00000077100b7836 */ /* 0x040fe20000000000 */
[----:B------:R2:W-:Y:S01]  /*0650*/  STL [R1+0x2a8], R4 ;  /* 0x0002a80401007387 */ /* 0x0005e20000100800 */
[----:B------:R-:W-:-:S02]  /*0660*/  VIADD R10, R16, 0x78 ;  /* 0x00000078100a7836 */ /* 0x000fc40000000000 */
[C---:B0-----:R-:W-:Y:S02]  /*0670*/  VIADD R6, R16.reuse, 0x7 ;  /* 0x0000000710067836 */ /* 0x041fe40000000000 */
[C---:B------:R-:W-:Y:S02]  /*0680*/  VIADD R20, R16.reuse, 0x7a ;  /* 0x0000007a10147836 */ /* 0x040fe40000000000 */
[C---:B-1----:R-:W-:Y:S01]  /*0690*/  VIADD R5, R16.reuse, 0x8 ;  /* 0x0000000810057836 */ /* 0x042fe20000000000 */
[----:B------:R0:W-:Y:S01]  /*06a0*/  STL [R1+0x2a4], R6 ;  /* 0x0002a40601007387 */ /* 0x0001e20000100800 */
[C---:B------:R-:W-:Y:S02]  /*06b0*/  VIADD R12, R16.reuse, 0x7c ;  /* 0x0000007c100c7836 */ /* 0x040fe40000000000 */
[C---:B--2---:R-:W-:Y:S01]  /*06c0*/  VIADD R4, R16.reuse, 0x9 ;  /* 0x0000000910047836 */ /* 0x044fe20000000000 */
[----:B------:R1:W-:Y:S01]  /*06d0*/  STL [R1+0x2a0], R5 ;  /* 0x0002a00501007387 */ /* 0x0003e20000100800 */
[----:B------:R-:W-:-:S02]  /*06e0*/  VIADD R9, R16, 0x7d ;  /* 0x0000007d10097836 */ /* 0x000fc40000000000 */
[C---:B------:R-:W-:Y:S01]  /*06f0*/  VIADD R21, R16.reuse, 0x7e ;  /* 0x0000007e10157836 */ /* 0x040fe20000000000 */
[----:B------:R2:W-:Y:S01]  /*0700*/  STL [R1+0x29c], R4 ;  /* 0x00029c0401007387 */ /* 0x0005e20000100800 */
[C---:B------:R-:W-:Y:S02]  /*0710*/  VIADD R22, R16.reuse, 0x7f ;  /* 0x0000007f10167836 */ /* 0x040fe40000000000 */
[C---:B0-----:R-:W-:Y:S02]  /*0720*/  VIADD R6, R16.reuse, 0xa ;  /* 0x0000000a10067836 */ /* 0x041fe40000000000 */
[----:B-1----:R-:W-:-:S03]  /*0730*/  VIADD R5, R16, 0xb ;  /* 0x0000000b10057836 */ /* 0x002fc60000000000 */
[----:B------:R0:W-:Y:S01]  /*0740*/  STL [R1+0x298], R6 ;  /* 0x0002980601007387 */ /* 0x0001e20000100800 */
[----:B--2---:R-:W-:-:S03]  /*0750*/  VIADD R4, R16, 0xc ;  /* 0x0000000c10047836 */ /* 0x004fc60000000000 */
[----:B------:R1:W-:Y:S04]  /*0760*/  STL [R1+0x294], R5 ;  /* 0x0002940501007387 */ /* 0x0003e80000100800 */
[----:B------:R2:W-:Y:S01]  /*0770*/  STL [R1+0x290], R4 ;  /* 0x0002900401007387 */ /* 0x0005e20000100800 */
        /* <DEDUP_REMOVED lines=51> */
[----:B--2---:R-:W-:-:S05]  /*0ab0*/  VIADD R4, R16, 0x27 ;  /* 0x0000002710047836 */ /* 0x004fca0000000000 */
[----:B------:R1:W-:Y:S01]  /*0ac0*/  STL [R1+0x224], R4 ;  /* 0x0002240401007387 */ /* 0x0003e20000100800 */
[----:B0-----:R-:W-:-:S03]  /*0ad0*/  VIADD R6, R16, 0x2a ;  /* 0x0000002a10067836 */ /* 0x001fc60000000000 */
[----:B------:R0:W-:Y:S01]  /*0ae0*/  STL [R1+0x220], R5 ;  /* 0x0002200501007387 */ /* 0x0001e20000100800 */
[C---:B-1----:R-:W-:Y:S02]  /*0af0*/  VIADD R4, R16.reuse, 0x29 ;  /* 0x0000002910047836 */ /* 0x042fe40000000000 */
[----:B0-----:R-:W-:-:S03]  /*0b00*/  VIADD R5, R16, 0x2b ;  /* 0x0000002b10057836 */ /* 0x001fc60000000000 */
[----:B------:R0:W-:Y:S04]  /*0b10*/  STL [R1+0x21c], R4 ;  /* 0x00021c0401007387 */ /* 0x0001e80000100800 */
        /* <DEDUP_REMOVED lines=139> */
[----:B0-----:R-:W-:-:S05]  /*13d0*/  VIADD R4, R16, 0x72 ;  /* 0x0000007210047836 */ /* 0x001fca0000000000 */
[----:B------:R0:W-:Y:S01]  /*13e0*/  STL [R1+0x28], R4 ;  /* 0x0000280401007387 */ /* 0x0001e20000100800 */
[----:B-1----:R-:W-:-:S03]  /*13f0*/  VIADD R5, R16, 0x7b ;  /* 0x0000007b10057836 */ /* 0x002fc60000000000 */
[----:B------:R1:W-:Y:S01]  /*1400*/  STL [R1+0x768], R0 ;  /* 0x0007680001007387 */ /* 0x0003e20000100800 */
[----:B0-----:R-:W-:Y:S02]  /*1410*/  VIADD R4, R16, 0x79 ;  /* 0x0000007910047836 */ /* 0x001fe40000000000 */
[----:B-1----:R-:W-:-:S05]  /*1420*/  VIADD R0, R0, 0x40 ;  /* 0x0000004000007836 */ /* 0x002fca0000000000 */
[----:B------:R0:W-:Y:S01]  /*1430*/  STL [R1+0x76c], R0 ;  /* 0x00076c0001007387 */ /* 0x0001e20000100800 */
[----:B----4-:R-:W-:Y:S05]  /*1440*/  BRA.U UP0, `(.L_x_0) ;  /* 0x0000000500e07547 */ /* 0x010fea000b800000 */
[----:B------:R1:W-:Y:S01]  /*1450*/  STL [R1], RZ ;  /* 0x000000ff01007387 */ /* 0x0003e20000100800 */
[----:B0-----:R-:W-:Y:S01]  /*1460*/  IMAD.SHL.U32 R0, R14, 0x20, RZ ;  /* 0x000000200e007824 */ /* 0x001fe200078e00ff */
[----:B------:R-:W-:Y:S02]  /*1470*/  CS2R R24, SRZ ;  /* 0x0000000000187805 */ /* 0x000fe4000001ff00 */
[----:B------:R-:W-:Y:S01]  /*1480*/  CS2R R26, SRZ ;  /* 0x00000000001a7805 */ /* 0x000fe2000001ff00 */
[----:B------:R1:W-:Y:S01]  /*1490*/  STL [R1+0x4], RZ ;  /* 0x000004ff01007387 */ /* 0x0003e20000100800 */
[----:B------:R-:W-:Y:S02]  /*14a0*/  CS2R R20, SRZ ;  /* 0x0000000000147805 */ /* 0x000fe4000001ff00 */
[----:B------:R-:W-:Y:S02]  /*14b0*/  LOP3.LUT R0, R0, 0x400, RZ, 0xc0, !PT ;  /* 0x0000040000007812 */ /* 0x000fe400078ec0ff */
[----:B------:R-:W-:Y:S01]  /*14c0*/  CS2R R22, SRZ ;  /* 0x0000000000167805 */ /* 0x000fe2000001ff00 */
[----:B------:R1:W-:Y:S01]  /*14d0*/  STL [R1+0x8], RZ ;  /* 0x000008ff01007387 */ /* 0x0003e20000100800 */
[----:B------:R-:W-:-:S02]  /*14e0*/  CS2R R16, SRZ ;  /* 0x0000000000107805 */ /* 0x000fc4000001ff00 */
[----:B------:R-:W-:Y:S02]  /*14f0*/  CS2R R18, SRZ ;  /* 0x0000000000127805 */ /* 0x000fe4000001ff00 */
[----:B------:R-:W-:Y:S01]  /*1500*/  CS2R R12, SRZ ;  /* 0x00000000000c7805 */ /* 0x000fe2000001ff00 */
[----:B------:R1:W-:Y:S01]  /*1510*/  STL [R1+0xc], RZ ;  /* 0x00000cff01007387 */ /* 0x0003e20000100800 */
[----:B------:R-:W-:Y:S02]  /*1520*/  CS2R R14, SRZ ;  /* 0x00000000000e7805 */ /* 0x000fe4000001ff00 */
[----:B------:R-:W-:Y:S02]  /*1530*/  CS2R R8, SRZ ;  /* 0x0000000000087805 */ /* 0x000fe4000001ff00 */
[----:B------:R-:W-:Y:S01]  /*1540*/  CS2R R10, SRZ ;  /* 0x00000000000a7805 */ /* 0x000fe2000001ff00 */
[----:B------:R1:W-:Y:S01]  /*1550*/  STL [R1+0x10], RZ ;  /* 0x000010ff01007387 */ /* 0x0003e20000100800 */
[----:B------:R-:W-:-:S02]  /*1560*/  CS2R R4, SRZ ;  /* 0x0000000000047805 */ /* 0x000fc4000001ff00 */
[----:B------:R-:W-:Y:S01]  /*1570*/  CS2R R6, SRZ ;  /* 0x0000000000067805 */ /* 0x000fe2000001ff00 */
[----:B------:R1:W-:Y:S04]  /*1580*/  STL [R1+0x14], RZ ;  /* 0x000014ff01007387 */ /* 0x0003e80000100800 */
        /* <DEDUP_REMOVED lines=98> */
[----:B------:R1:W-:Y:S01]  /*1bb0*/  STL [R1+0xf8c], R0 ;  /* 0x000f8c0001007387 */ /* 0x0003e20000100800 */
[----:B------:R-:W-:Y:S05]  /*1bc0*/  BRA `(.L_x_1) ;  /* 0x0000031400a47947 */ /* 0x000fea0003800000 */
.L_x_0:
[----:B0-----:R-:W2:Y:S01]  /*1bd0*/  LDL.LU R0, [R1+0x25c] ;  /* 0x00025c0001007983 */ /* 0x001ea20000300800 */
[----:B------:R-:W-:Y:S01]  /*1be0*/  IABS R19, R2 ;  /* 0x0000000200137213 */ /* 0x000fe20000000000 */
[----:B------:R-:W0:Y:S02]  /*1bf0*/  LDCU UR6, c[0x0][0x3ac] ;  /* 0x00007580ff0677ac */ /* 0x000e240008000800 */
[----:B------:R-:W-:Y:S01]  /*1c00*/  STL [R1+0x1100], R11 ;  /* 0x0011000b01007387 */ /* 0x000fe20000100800 */
[----:B------:R-:W-:Y:S01]  /*1c10*/  ISETP.GE.AND P2, PT, R22, RZ, PT ;  /* 0x000000ff1600720c */ /* 0x000fe20003f46270 */
[----:B------:R-:W1:Y:S02]  /*1c20*/  LDCU.128 UR12, c[0x0][0x380] ;  /* 0x00007000ff0c77ac */ /* 0x000e640008000c00 */
[----:B------:R-:W-:Y:S01]  /*1c30*/  STL [R1+0x10fc], R18 ;  /* 0x0010fc1201007387 */ /* 0x000fe20000100800 */
[----:B------:R-:W-:Y:S01]  /*1c40*/  ISETP.GE.AND P5, PT, R21, RZ, PT ;  /* 0x000000ff1500720c */ /* 0x000fe20003fa6270 */
[----:B------:R-:W3:Y:S02]  /*1c50*/  LDCU UR7, c[0x0][0x3a4] ;  /* 0x00007480ff0777ac */ /* 0x000ee40008000800 */
[----:B------:R-:W-:Y:S01]  /*1c60*/  STL [R1+0x10f8], R6 ;  /* 0x0010f80601007387 */ /* 0x000fe20000100800 */
[----:B------:R-:W4:Y:S03]  /*1c70*/  LDCU UR10, c[0x0][0x3b0] ;  /* 0x00007600ff0a77ac */ /* 0x000f260008000800 */
[----:B------:R5:W-:Y:S04]  /*1c80*/  STL [R1+0x10f4], R13 ;  /* 0x0010f40d01007387 */ /* 0x000be80000100800 */
[----:B-----5:R-:W5:Y:S04]  /*1c90*/  LDL R13, [R1+0x768] ;  /* 0x00076800010d7983 */ /* 0x020f680000100800 */
[----:B------:R0:W-:Y:S04]  /*1ca0*/  STL [R1+0x10f0], R7 ;  /* 0x0010f00701007387 */ /* 0x0001e80000100800 */
[----:B0-----:R-:W3:Y:S04]  /*1cb0*/  LDL R7, [R1+0x76c] ;  /* 0x00076c0001077983 */ /* 0x001ee80000100800 */
[----:B------:R0:W-:Y:S04]  /*1cc0*/  STL [R1+0x10ec], R8 ;  /* 0x0010ec0801007387 */ /* 0x0001e80000100800 */
[----:B0-----:R-:W4:Y:S01]  /*1cd0*/  LDL R8, [R1+0x628] ;  /* 0x0006280001087983 */ /* 0x001f220000100800 */
[----:B------:R-:W0:Y:S01]  /*1ce0*/  I2F.RP R15, R19 ;  /* 0x00000013000f7306 */ /* 0x000e220000209400 */
[----:B------:R-:W-:-:S02]  /*1cf0*/  IABS R22, R22 ;  /* 0x0000001600167213 */ /* 0x000fc40000000000 */
[----:B------:R2:W-:Y:S01]  /*1d00*/  STL [R1+0x10e8], R29 ;  /* 0x0010e81d01007387 */ /* 0x0005e20000100800 */
[----:B------:R-:W-:Y:S02]  /*1d10*/  IABS R21, R21 ;  /* 0x0000001500157213 */ /* 0x000fe40000000000 */
[----:B------:R-:W-:Y:S01]  /*1d20*/  IMAD.MOV.U32 R11, RZ, RZ, R22 ;  /* 0x000000ffff0b7224 */ /* 0x000fe200078e0016 */
[----:B------:R1:W-:Y:S02]  /*1d30*/  STL [R1+0x10e4], R3 ;  /* 0x0010e40301007387 */ /* 0x0003e40000100800 */
[----:B------:R-:W-:Y:S01]  /*1d40*/  IMAD.MOV.U32 R6, RZ, RZ, R21 ;  /* 0x000000ffff067224 */ /* 0x000fe200078e0015 */
[----:B0-----:R-:W0:Y:S02]  /*1d50*/  MUFU.RCP R15, R15 ;  /* 0x0000000f000f7308 */ /* 0x001e240000001000 */
[----:B0-----:R-:W-:-:S06]  /*1d60*/  VIADD R15, R15, 0xffffffe ;  /* 0x0ffffffe0f0f7836 */ /* 0x001fcc0000000000 */
[----:B------:R-:W0:Y:S02]  /*1d70*/  F2I.FTZ.U32.TRUNC.NTZ R15, R15 ;  /* 0x0000000f000f7305 */ /* 0x000e24000021f000 */
[----:B0-----:R-:W-:-:S04]  /*1d80*/  IMAD.MOV R16, RZ, RZ, -R15 ;  /* 0x000000ffff107224 */ /* 0x001fc800078e0a0f */
[----:B------:R-:W-:Y:S02]  /*1d90*/  IMAD R16, R16, R19, RZ ;  /* 0x0000001310107224 */ /* 0x000fe400078e02ff */
[----:B--2---:R-:W-:Y:S01]  /*1da0*/  IMAD.MOV.U32 R29, RZ, RZ, R0 ;  /* 0x000000ffff1d7224 */ /* 0x004fe200078e0000 */
[----:B------:R-:W-:Y:S01]  /*1db0*/  IABS R0, R3 ;  /* 0x0000000300007213 */ /* 0x000fe20000000000 */
[----:B-1----:R-:W-:-:S03]  /*1dc0*/  IMAD.MOV.U32 R3, RZ, RZ, R28 ;  /* 0x000000ffff037224 */ /* 0x002fc600078e001c */
[----:B------:R-:W0:Y:S08]  /*1dd0*/  I2F.RP R14, R0 ;  /* 0x00000000000e7306 */ /* 0x000e300000209400 */
[----:B0-----:R-:W0:Y:S01]  /*1de0*/  MUFU.RCP R14, R14 ;  /* 0x0000000e000e7308 */ /* 0x001e220000001000 */
[----:B-----5:R-:W-:Y:S01]  /*1df0*/  IABS R23, R13 ;  /* 0x0000000d00177213 */ /* 0x020fe20000000000 */
[----:B0-----:R-:W-:Y:S01]  /*1e00*/  VIADD R14, R14, 0xffffffe ;  /* 0x0ffffffe0e0e7836 */ /* 0x001fe20000000000 */
[----:B---3--:R-:W-:-:S05]  /*1e10*/  IABS R25, R7 ;  /* 0x0000000700197213 */ /* 0x008fca0000000000 */
[----:B------:R0:W1:Y:S02]  /*1e20*/  F2I.FTZ.U32.TRUNC.NTZ R17, R14 ;  /* 0x0000000e00117305 */ /* 0x000064000021f000 */
[----:B0-----:R-:W-:-:S04]  /*1e30*/  IMAD.MOV.U32 R14, RZ, RZ, RZ ;  /* 0x000000ffff0e7224 */ /* 0x001fc800078e00ff */
[----:B------:R-:W-:Y:S01]  /*1e40*/  IMAD.HI.U32 R14, R15, R16, R14 ;  /* 0x000000100f0e7227 */ /* 0x000fe200078e000e */
[----:B----4-:R-:W-:-:S03]  /*1e50*/  IABS R15, R8 ;  /* 0x00000008000f7213 */ /* 0x010fc60000000000 */
[----:B-1----:R-:W-:Y:S02]  /*1e60*/  IMAD.MOV R24, RZ, RZ, -R17 ;  /* 0x000000ffff187224 */ /* 0x002fe400078e0a11 */
[----:B------:R-:W-:Y:S02]  /*1e70*/  IMAD.MOV.U32 R16, RZ, RZ, RZ ;  /* 0x000000ffff107224 */ /* 0x000fe400078e00ff */
[----:B------:R-:W-:Y:S02]  /*1e80*/  IMAD R24, R24, R0, RZ ;  /* 0x0000000018187224 */ /* 0x000fe400078e02ff */
[----:B------:R-:W-:-:S04]  /*1e90*/  IMAD.HI.U32 R26, R14, R25, RZ ;  /* 0x000000190e1a7227 */ /* 0x000fc800078e00ff */
[----:B------:R-:W-:-:S04]  /*1ea0*/  IMAD.HI.U32 R16, R17, R24, R16 ;  /* 0x0000001811107227 */ /* 0x000fc800078e0010 */
[----:B------:R-:W-:Y:S02]  /*1eb0*/  IMAD.MOV.U32 R17, RZ, RZ, R15 ;  /* 0x000000ffff117224 */ /* 0x000fe400078e000f */
[----:B------:R-:W-:-:S04]  /*1ec0*/  IMAD.HI.U32 R15, R14, R23, RZ ;  /* 0x000000170e0f7227 */ /* 0x000fc800078e00ff */
[----:B------:R-:W-:Y:S02]  /*1ed0*/  IMAD.MOV R14, RZ, RZ, -R15 ;  /* 0x000000ffff0e7224 */ /* 0x000fe400078e0a0f */
[----:B------:R-:W-:Y:S02]  /*1ee0*/  IMAD.MOV R15, RZ, RZ, -R26 ;  /* 0x000000ffff0f7224 */ /* 0x000fe400078e0a1a */
[C---:B------:R-:W-:Y:S01]  /*1ef0*/  IMAD R14, R19.reuse, R14, R23 ;  /* 0x0000000e130e7224 */ /* 0x040fe200078e0217 */
[----:B------:R-:W-:Y:S01]  /*1f00*/  IABS R23, R9 ;  /* 0x0000000900177213 */ /* 0x000fe20000000000 */
[C---:B------:R-:W-:Y:S01]  /*1f10*/  IMAD R15, R19.reuse, R15, R25 ;  /* 0x0000000f130f7224 */ /* 0x040fe200078e0219 */
[----:B------:R-:W-:Y:S01]  /*1f20*/  IABS R25, R5 ;  /* 0x0000000500197213 */ /* 0x000fe20000000000 */
[C---:B------:R-:W-:Y:S01]  /*1f30*/  IMAD.HI.U32 R22, R16.reuse, R11, RZ ;  /* 0x0000000b10167227 */ /* 0x040fe200078e00ff */
[C---:B------:R-:W-:Y:S02]  /*1f40*/  ISETP.GT.U32.AND P0, PT, R19.reuse, R14, PT ;  /* 0x0000000e1300720c */ /* 0x040fe40003f04070 */
[----:B------:R-:W-:Y:S01]  /*1f50*/  ISETP.GT.U32.AND P1, PT, R19, R15, PT ;  /* 0x0000000f1300720c */ /* 0x000fe20003f24070 */
[----:B------:R-:W-:-:S04]  /*1f60*/  IMAD.HI.U32 R26, R16, R23, RZ ;  /* 0x00000017101a7227 */ /* 0x000fc800078e00ff */
[----:B------:R-:W-:-:S04]  /*1f70*/  IMAD.HI.U32 R21, R16, R6, RZ ;  /* 0x0000000610157227 */ /* 0x000fc800078e00ff */
[----:B------:R-:W-:-:S04]  /*1f80*/  IMAD.HI.U32 R28, R16, R25, RZ ;  /* 0x00000019101c7227 */ /* 0x000fc800078e00ff */
[--C-:B------:R-:W-:Y:S02]  /*1f90*/  @!P0 IMAD.IADD R14, R14, 0x1, -R19.reuse ;  /* 0x000000010e0e8824 */ /* 0x100fe400078e0a13 */
[----:B------:R-:W-:Y:S02]  /*1fa0*/  @!P1 IMAD.IADD R15, R15, 0x1, -R19 ;  /* 0x000000010f0f9824 */ /* 0x000fe400078e0a13 */
[----:B------:R-:W-:Y:S01]  /*1fb0*/  IMAD.MOV R26, RZ, RZ, -R26 ;  /* 0x000000ffff1a7224 */ /* 0x000fe200078e0a1a */
[C---:B------:R-:W-:Y:S01]  /*1fc0*/  ISETP.GT.U32.AND P6, PT, R19.reuse, R14, PT ;  /* 0x0000000e1300720c */ /* 0x040fe20003fc4070 */
[----:B------:R-:W-:Y:S01]  /*1fd0*/  IMAD.MOV R18, RZ, RZ, -R22 ;  /* 0x000000ffff127224 */ /* 0x000fe200078e0a16 */
[----:B------:R-:W-:Y:S01]  /*1fe0*/  ISETP.GT.U32.AND P1, PT, R19, R15, PT ;  /* 0x0000000f1300720c */ /* 0x000fe20003f24070 */
[----:B------:R-:W-:Y:S02]  /*1ff0*/  IMAD.MOV R22, RZ, RZ, -R21 ;  /* 0x000000ffff167224 */ /* 0x000fe400078e0a15 */
[----:B------:R-:W-:-:S02]  /*2000*/  IMAD.MOV R28, RZ, RZ, -R28 ;  /* 0x000000ffff1c7224 */ /* 0x000fc400078e0a1c */
[C---:B------:R-:W-:Y:S01]  /*2010*/  IMAD R23, R0.reuse, R26, R23 ;  /* 0x0000001a00177224 */ /* 0x040fe200078e0217 */
[----:B------:R-:W-:Y:S01]  /*2020*/  IABS R26, R20 ;  /* 0x00000014001a7213 */ /* 0x000fe20000000000 */
[C---:B------:R-:W-:Y:S02]  /*2030*/  IMAD R21, R0.reuse, R18, R11 ;  /* 0x0000001200157224 */ /* 0x040fe400078e020b */
[----:B------:R-:W2:Y:S01]  /*2040*/  LDL.LU R11, [R1+0x1100] ;  /* 0x00110000010b7983 */ /* 0x000ea20000300800 */
[C---:B------:R-:W-:Y:S01]  /*2050*/  IMAD R22, R0.reuse, R22, R6 ;  /* 0x0000001600167224 */ /* 0x040fe200078e0206 */
[----:B------:R-:W-:Y:S01]  /*2060*/  ISETP.GE.AND P0, PT, R13, RZ, PT ;  /* 0x000000ff0d00720c */ /* 0x000fe20003f06270 */
[----:B------:R-:W-:Y:S01]  /*2070*/  IMAD R25, R0, R28, R25 ;  /* 0x0000001c00197224 */ /* 0x000fe200078e0219 */
[----:B------:R-:W3:Y:S01]  /*2080*/  LDL.LU R18, [R1+0x10fc] ;  /* 0x0010fc0001127983 */ /* 0x000ee20000300800 */
[--C-:B------:R-:W-:Y:S01]  /*2090*/  @!P6 IMAD.IADD R14, R14, 0x1, -R19.reuse ;  /* 0x000000010e0ee824 */ /* 0x100fe200078e0a13 */
[----:B------:R-:W-:Y:S01]  /*20a0*/  ISETP.GE.AND P6, PT, R7, RZ, PT ;  /* 0x000000ff0700720c */ /* 0x000fe20003fc6270 */
[----:B------:R-:W-:Y:S01]  /*20b0*/  @!P1 IMAD.IADD R15, R15, 0x1, -R19 ;  /* 0x000000010f0f9824 */ /* 0x000fe200078e0a13 */
[----:B------:R-:W4:Y:S01]  /*20c0*/  LDL.LU R6, [R1+0x10f8] ;  /* 0x0010f80001067983 */ /* 0x000f220000300800 */
[----:B------:R-:W-:Y:S01]  /*20d0*/  ISETP.NE.AND P1, PT, R2, RZ, PT ;  /* 0x000000ff0200720c */ /* 0x000fe20003f25270 */
[----:B------:R-:W-:Y:S01]  /*20e0*/  IMAD.HI.U32 R24, R16, R17, RZ ;  /* 0x0000001110187227 */ /* 0x000fe200078e00ff */
[----:B------:R-:W-:Y:S01]  /*20f0*/  LOP3.LUT R28, RZ, R2, RZ, 0x33, !PT ;  /* 0x00000002ff1c7212 */ /* 0x000fe200078e33ff */
[----:B------:R-:W5:Y:S02]  /*2100*/  LDL.LU R13, [R1+0x10f4] ;  /* 0x0010f400010d7983 */ /* 0x000f640000300800 */
[----:B------:R-:W-:-:S02]  /*2110*/  IMAD.MOV.U32 R2, RZ, RZ, R26 ;  /* 0x000000ffff027224 */ /* 0x000fc400078e001a */
[----:B------:R-:W2:Y:S01]  /*2120*/  LDL.LU R7, [R1+0x10f0] ;  /* 0x0010f00001077983 */ /* 0x000ea20000300800 */
[----:B------:R-:W-:Y:S02]  /*2130*/  @!P0 IMAD.MOV R14, RZ, RZ, -R14 ;  /* 0x000000ffff0e8224 */ /* 0x000fe400078e0a0e */
[----:B------:R-:W-:Y:S01]  /*2140*/  @!P6 IMAD.MOV R15, RZ, RZ, -R15 ;  /* 0x000000ffff0fe224 */ /* 0x000fe200078e0a0f */
[----:B------:R-:W2:Y:S01]  /*2150*/  LDL.LU R26, [R1+0x264] ;  /* 0x00026400011a7983 */ /* 0x000ea20000300800 */
[----:B------:R-:W-:Y:S01]  /*2160*/  ISETP.GT.U32.AND P4, PT, R0, R21, PT ;  /* 0x000000150000720c */ /* 0x000fe20003f84070 */
[----:B------:R-:W-:Y:S01]  /*2170*/  IMAD.MOV R24, RZ, RZ, -R24 ;  /* 0x000000ffff187224 */ /* 0x000fe200078e0a18 */
[C---:B------:R-:W-:Y:S02]  /*2180*/  SEL R14, R28.reuse, R14, !P1 ;  /* 0x0000000e1c0e7207 */ /* 0x040fe40004800000 */
[----:B------:R-:W-:Y:S01]  /*2190*/  SEL R28, R28, R15, !P1 ;  /* 0x0000000f1c1c7207 */ /* 0x000fe20004800000 */
[C---:B------:R-:W-:Y:S01]  /*21a0*/  IMAD R17, R0.reuse, R24, R17 ;  /* 0x0000001800117224 */ /* 0x040fe200078e0211 */
[----:B------:R-:W-:Y:S01]  /*21b0*/  ISETP.GT.U32.AND P1, PT, R0, R22, PT ;  /* 0x000000160000720c */ /* 0x000fe20003f24070 */
[----:B------:R0:W-:Y:S01]  /*21c0*/  STL [R1+0x2c4], R14 ;  /* 0x0002c40e01007387 */ /* 0x0001e20000100800 */
[----:B------:R-:W-:-:S03]  /*21d0*/  IABS R24, R12 ;  /* 0x0000000c00187213 */ /* 0x000fc60000000000 */
[----:B------:R2:W-:Y:S02]  /*21e0*/  STL [R1+0x2c0], R28 ;  /* 0x0002c01c01007387 */ /* 0x0005e40000100800 */
[--C-:B------:R-:W-:Y:S01]  /*21f0*/  @!P4 IMAD.IADD R21, R21, 0x1, -R0.reuse ;  /* 0x000000011515c824 */ /* 0x100fe200078e0a00 */
[----:B------:R-:W-:Y:S01]  /*2200*/  ISETP.GE.AND P4, PT, R8, RZ, PT ;  /* 0x000000ff0800720c */ /* 0x000fe20003f86270 */
[----:B------:R-:W-:Y:S01]  /*2210*/  IMAD.HI.U32 R27, R16, R24, RZ ;  /* 0x00000018101b7227 */ /* 0x000fe200078e00ff */
[----:B------:R-:W3:Y:S03]  /*2220*/  LDL.LU R8, [R1+0x10ec] ;  /* 0x0010ec0001087983 */ /* 0x000ee60000300800 */
[----:B------:R-:W-:Y:S01]  /*2230*/  @!P1 IMAD.IADD R22, R22, 0x1, -R0 ;  /* 0x0000000116169824 */ /* 0x000fe200078e0a00 */
[----:B------:R-:W-:Y:S01]  /*2240*/  ISETP.GE.AND P1, PT, R9, RZ, PT ;  /* 0x000000ff0900720c */ /* 0x000fe20003f26270 */
[----:B------:R-:W-:Y:S01]  /*2250*/  IMAD.MOV R27, RZ, RZ, -R27 ;  /* 0x000000ffff1b7224 */ /* 0x000fe200078e0a1b */
[----:B------:R-:W3:Y:S01]  /*2260*/  LDL.LU R9, [R1+0x1d4] ;  /* 0x0001d40001097983 */ /* 0x000ee20000300800 */
[----:B------:R-:W-:-:S02]  /*2270*/  ISETP.GT.U32.AND P3, PT, R0, R17, PT ;  /* 0x000000110000720c */ /* 0x000fc40003f64070 */
[----:B------:R-:W-:-:S11]  /*2280*/  ISETP.GT.U32.AND P6, PT, R0, R21, PT ;  /* 0x000000150000720c */ /* 0x000fd60003fc4070 */
[----:B------:R-:W-:-:S05]  /*2290*/  @!P3 IMAD.IADD R17, R17, 0x1, -R0 ;  /* 0x000000011111b824 */ /* 0x000fca00078e0a00 */
[C---:B------:R-:W-:Y:S02]  /*22a0*/  ISETP.GT.U32.AND P0, PT, R0.reuse, R17, PT ;  /* 0x000000110000720c */ /* 0x040fe40003f04070 */
[----:B------:R-:W-:Y:S01]  /*22b0*/  IABS R19, R10 ;  /* 0x0000000a00137213 */ /* 0x000fe20000000000 */
[C---:B------:R-:W-:Y:S01]  /*22c0*/  IMAD R24, R0.reuse, R27, R24 ;  /* 0x0000001b00187224 */ /* 0x040fe200078e0218 */
[C---:B------:R-:W-:Y:S01]  /*22d0*/  ISETP.GT.U32.AND P3, PT, R0.reuse, R23, PT ;  /* 0x000000170000720c */ /* 0x040fe20003f64070 */
[----:B------:R-:W-:Y:S01]  /*22e0*/  @!P6 IMAD.IADD R21, R21, 0x1, -R0 ;  /* 0x000000011515e824 */ /* 0x000fe200078e0a00 */
[----:B------:R-:W-:Y:S01]  /*22f0*/  ISETP.GT.U32.AND P6, PT, R0, R25, PT ;  /* 0x000000190000720c */ /* 0x000fe20003fc4070 */
[----:B0-----:R-:W-:Y:S01]  /*2300*/  IMAD.MOV.U32 R14, RZ, RZ, R19 ;  /* 0x000000ffff0e7224 */ /* 0x001fe200078e0013 */
[----:B------:R-:W-:Y:S01]  /*2310*/  IABS R27, R4 ;  /* 0x00000004001b7213 */ /* 0x000fe20000000000 */
[----:B------:R-:W-:-:S04]  /*2320*/  IMAD.HI.U32 R19, R16, R2, RZ ;  /* 0x0000000210137227 */ /* 0x000fc800078e00ff */
[--C-:B------:R-:W-:Y:S01]  /*2330*/  @!P0 IMAD.IADD R17, R17, 0x1, -R0.reuse ;  /* 0x0000000111118824 */ /* 0x100fe200078e0a00 */
[C---:B------:R-:W-:Y:S01]  /*2340*/  ISETP.GT.U32.AND P0, PT, R0.reuse, R24, PT ;  /* 0x000000180000720c */ /* 0x040fe20003f04070 */
[----:B------:R-:W-:Y:S02]  /*2350*/  IMAD.MOV R19, RZ, RZ, -R19 ;  /* 0x000000ffff137224 */ /* 0x000fe400078e0a13 */
[----:B------:R-:W-:Y:S02]  /*2360*/  IMAD.MOV.U32 R15, RZ, RZ, R27 ;  /* 0x000000ffff0f7224 */ /* 0x000fe400078e001b */
[----:B------:R-:W-:Y:S02]  /*2370*/  @!P3 IMAD.IADD R23, R23, 0x1, -R0 ;  /* 0x000000011717b824 */ /* 0x000fe400078e0a00 */
[----:B------:R-:W-:Y:S02]  /*2380*/  IMAD R2, R0, R19, R2 ;  /* 0x0000001300027224 */ /* 0x000fe400078e0202 */
[----:B------:R-:W-:-:S02]  /*2390*/  @!P6 IMAD.IADD R25, R25, 0x1, -R0 ;  /* 0x000000011919e824 */ /* 0x000fc400078e0a00 */
[----:B------:R-:W-:Y:S01]  /*23a0*/  IMAD.HI.U32 R27, R16, R15, RZ ;  /* 0x0000000f101b7227 */ /* 0x000fe200078e00ff */
[----:B------:R-:W-:Y:S01]  /*23b0*/  ISETP.GT.U32.AND P3, PT, R0, R22, PT ;  /* 0x000000160000720c */ /* 0x000fe20003f64070 */
[----:B------:R-:W4:Y:S02]  /*23c0*/  LDL.LU R19, [R1+0x268] ;  /* 0x0002680001137983 */ /* 0x000f240000300800 */
[----:B------:R-:W-:Y:S01]  /*23d0*/  @!P0 IMAD.IADD R24, R24, 0x1, -R0 ;  /* 0x0000000118188824 */ /* 0x000fe200078e0a00 */
[C---:B------:R-:W-:Y:S01]  /*23e0*/  ISETP.GT.U32.AND P0, PT, R0.reuse, R23, PT ;  /* 0x000000170000720c */ /* 0x040fe20003f04070 */
[----:B------:R-:W-:Y:S01]  /*23f0*/  @!P4 IMAD.MOV R17, RZ, RZ, -R17 ;  /* 0x000000ffff11c224 */ /* 0x000fe200078e0a11 */
[C---:B------:R-:W-:Y:S01]  /*2400*/  ISETP.GT.U32.AND P4, PT, R0.reuse, R25, PT ;  /* 0x000000190000720c */ /* 0x040fe20003f84070 */
[----:B------:R-:W-:Y:S01]  /*2410*/  IMAD.MOV R27, RZ, RZ, -R27 ;  /* 0x000000ffff1b7224 */ /* 0x000fe200078e0a1b */
[----:B------:R-:W-:-:S03]  /*2420*/  ISETP.GT.U32.AND P6, PT, R0, R24, PT ;  /* 0x000000180000720c */ /* 0x000fc60003fc4070 */
[----:B------:R-:W-:Y:S02]  /*2430*/  IMAD R15, R0, R27, R15 ;  /* 0x0000001b000f7224 */ /* 0x000fe400078e020f */
[----:B------:R-:W4:Y:S04]  /*2440*/  LDL.LU R27, [R1+0x260] ;  /* 0x00026000011b7983 */ /* 0x000f280000300800 */
[----:B------:R0:W-:Y:S01]  /*2450*/  STL [R1+0x208], R17 ;  /* 0x0002081101007387 */ /* 0x0001e20000100800 */
[--C-:B------:R-:W-:Y:S01]  /*2460*/  @!P0 IMAD.IADD R23, R23, 0x1, -R0.reuse ;  /* 0x0000000117178824 */ /* 0x100fe200078e0a00 */
[----:B------:R-:W-:Y:S01]  /*2470*/  ISETP.GE.AND P0, PT, R12, RZ, PT ;  /* 0x000000ff0c00720c */ /* 0x000fe20003f06270 */
[--C-:B------:R-:W-:Y:S02]  /*2480*/  @!P3 IMAD.IADD R22, R22, 0x1, -R0.reuse ;  /* 0x000000011616b824 */ /* 0x100fe400078e0a00 */
[----:B------:R-:W-:Y:S01]  /*2490*/  @!P4 IMAD.IADD R25, R25, 0x1, -R0 ;  /* 0x000000011919c824 */ /* 0x000fe200078e0a00 */
[----:B------:R-:W-:Y:S01]  /*24a0*/  ISETP.GE.AND P4, PT, R5, RZ, PT ;  /* 0x000000ff0500720c */ /* 0x000fe20003f86270 */
[----:B------:R-:W-:-:S02]  /*24b0*/  @!P5 IMAD.MOV R22, RZ, RZ, -R22 ;  /* 0x000000ffff16d224 */ /* 0x000fc400078e0a16 */
[----:B------:R-:W-:Y:S02]  /*24c0*/  @!P6 IMAD.IADD R24, R24, 0x1, -R0 ;  /* 0x000000011818e824 */ /* 0x000fe400078e0a00 */
[----:B------:R-:W-:Y:S01]  /*24d0*/  @!P1 IMAD.MOV R23, RZ, RZ, -R23 ;  /* 0x000000ffff179224 */ /* 0x000fe200078e0a17 */
[----:B------:R-:W-:-:S13]  /*24e0*/  ISETP.GT.U32.AND P3, PT, R0, R15, PT ;  /* 0x0000000f0000720c */ /* 0x000fda0003f64070 */
[----:B------:R-:W-:-:S05]  /*24f0*/  @!P3 IMAD.IADD R15, R15, 0x1, -R0 ;  /* 0x000000010f0fb824 */ /* 0x000fca00078e0a00 */
[----:B------:R-:W-:Y:S02]  /*2500*/  ISETP.GT.U32.AND P1, PT, R0, R15, PT ;  /* 0x0000000f0000720c */ /* 0x000fe40003f24070 */
[----:B------:R-:W-:-:S11]  /*2510*/  ISETP.GE.AND P3, PT, R4, RZ, PT ;  /* 0x000000ff0400720c */ /* 0x000fd60003f66270 */
[----:B------:R-:W-:-:S04]  /*2520*/  @!P1 IMAD.IADD R15, R15, 0x1, -R0 ;  /* 0x000000010f0f9824 */ /* 0x000fc800078e0a00 */
[----:B------:R-:W-:Y:S02]  /*2530*/  @!P3 IMAD.MOV R15, RZ, RZ, -R15 ;  /* 0x000000ffff0fb224 */ /* 0x000fe400078e0a0f */
[----:B--2---:R-:W-:Y:S02]  /*2540*/  IMAD.MOV.U32 R28, RZ, RZ, R26 ;  /* 0x000000ffff1c7224 */ /* 0x004fe400078e001a */
[----:B------:R-:W-:-:S04]  /*2550*/  IMAD.HI.U32 R26, R16, R14, RZ ;  /* 0x0000000e101a7227 */ /* 0x000fc800078e00ff */
[----:B------:R-:W-:-:S04]  /*2560*/  IMAD.MOV R26, RZ, RZ, -R26 ;  /* 0x000000ffff1a7224 */ /* 0x000fc800078e0a1a */
[----:B------:R-:W-:Y:S02]  /*2570*/  IMAD R14, R0, R26, R14 ;  /* 0x0000001a000e7224 */ /* 0x000fe400078e020e */
[----:B------:R-:W-:Y:S02]  /*2580*/  IMAD.MOV.U32 R26, RZ, RZ, R29 ;  /* 0x000000ffff1a7224 */ /* 0x000fe400078e001d */
[----:B------:R-:W-:-:S04]  /*2590*/  IMAD.MOV.U32 R29, RZ, RZ, R21 ;  /* 0x000000ffff1d7224 */ /* 0x000fc800078e0015 */
[----:B------:R-:W-:Y:S01]  /*25a0*/  @!P2 IMAD.MOV R29, RZ, RZ, -R29 ;  /* 0x000000ffff1da224 */ /* 0x000fe200078e0a1d */
[----:B------:R-:W-:Y:S02]  /*25b0*/  ISETP.GT.U32.AND P2, PT, R0, R2, PT ;  /* 0x000000020000720c */ /* 0x000fe40003f44070 */
[----:B0-----:R-:W-:-:S05]  /*25c0*/  IABS R17, R11 ;  /* 0x0000000b00117213 */ /* 0x001fca0000000000 */
[----:B------:R-:W-:-:S06]  /*25d0*/  IMAD.HI.U32 R12, R16, R17, RZ ;  /* 0x00000011100c7227 */ /* 0x000fcc00078e00ff */
[----:B------:R-:W-:Y:S02]  /*25e0*/  @!P2 IMAD.IADD R2, R2, 0x1, -R0 ;  /* 0x000000010202a824 */ /* 0x000fe400078e0a00 */
[----:B------:R-:W-:-:S03]  /*25f0*/  IMAD.MOV R12, RZ, RZ, -R12 ;  /* 0x000000ffff0c7224 */ /* 0x000fc600078e0a0c */
[C---:B------:R-:W-:Y:S01]  /*2600*/  ISETP.GT.U32.AND P5, PT, R0.reuse, R2, PT ;  /* 0x000000020000720c */ /* 0x040fe20003fa4070 */
[----:B------:R-:W-:Y:S01]  /*2610*/  IMAD R12, R0, R12, R17 ;  /* 0x0000000c000c7224 */ /* 0x000fe200078e0211 */
[----:B------:R-:W-:Y:S01]  /*2620*/  ISETP.GE.AND P2, PT, R20, RZ, PT ;  /* 0x000000ff1400720c */ /* 0x000fe20003f46270 */
[----:B------:R-:W-:Y:S02]  /*2630*/  IMAD.MOV.U32 R20, RZ, RZ, R24 ;  /* 0x000000ffff147224 */ /* 0x000fe400078e0018 */
[----:B------:R-:W-:Y:S02]  /*2640*/  IMAD.MOV.U32 R17, RZ, RZ, R25 ;  /* 0x000000ffff117224 */ /* 0x000fe400078e0019 */
[----:B---3--:R-:W-:Y:S01]  /*2650*/  IMAD.MOV.U32 R21, RZ, RZ, R9 ;  /* 0x000000ffff157224 */ /* 0x008fe200078e0009 */
[----:B------:R-:W-:Y:S01]  /*2660*/  IABS R9, R18 ;  /* 0x0000001200097213 */ /* 0x000fe20000000000 */
[----:B------:R-:W-:Y:S01]  /*2670*/  @!P0 IMAD.MOV R20, RZ, RZ, -R20 ;  /* 0x000000ffff148224 */ /* 0x000fe200078e0a14 */
[----:B------:R0:W-:Y:S01]  /*2680*/  STL [R1+0x20c], R29 ;  /* 0x00020c1d01007387 */ /* 0x0001e20000100800 */
[----:B------:R-:W-:Y:S01]  /*2690*/  @!P4 IMAD.MOV R17, RZ, RZ, -R17 ;  /* 0x000000ffff11c224 */ /* 0x000fe200078e0a11 */
[----:B------:R-:W-:Y:S01]  /*26a0*/  ISETP.GT.U32.AND P6, PT, R0, R14, PT ;  /* 0x0000000e0000720c */ /* 0x000fe20003fc4070 */
[----:B------:R-:W-:-:S04]  /*26b0*/  IMAD.HI.U32 R5, R16, R9, RZ ;  /* 0x0000000910057227 */ /* 0x000fc800078e00ff */
[----:B------:R-:W-:Y:S01]  /*26c0*/  @!P5 IMAD.IADD R2, R2, 0x1, -R0 ;  /* 0x000000010202d824 */ /* 0x000fe200078e0a00 */
[----:B0-----:R-:W2:Y:S04]  /*26d0*/  LDL.LU R29, [R1+0x10e8] ;  /* 0x0010e800011d7983 */ /* 0x001ea80000300800 */
[----:B------:R-:W-:Y:S04]  /*26e0*/  STL [R1+0x200], R22 ;  /* 0x0002001601007387 */ /* 0x000fe80000100800 */
[----:B------:R-:W-:Y:S01]  /*26f0*/  STL [R1+0x1fc], R23 ;  /* 0x0001fc1701007387 */ /* 0x000fe20000100800 */
[----:B------:R-:W-:-:S03]  /*2700*/  IMAD.MOV R5, RZ, RZ, -R5 ;  /* 0x000000ffff057224 */ /* 0x000fc600078e0a05 */
[----:B------:R0:W-:Y:S04]  /*2710*/  STL [R1+0x1f8], R20 ;  /* 0x0001f81401007387 */ /* 0x0001e80000100800 */
[----:B------:R1:W-:Y:S01]  /*2720*/  STL [R1+0x1f4], R17 ;  /* 0x0001f41101007387 */ /* 0x0003e20000100800 */
[C---:B------:R-:W-:Y:S01]  /*2730*/  IMAD R5, R0.reuse, R5, R9 ;  /* 0x0000000500057224 */ /* 0x040fe200078e0209 */
[C---:B------:R-:W-:Y:S01]  /*2740*/  ISETP.GT.U32.AND P0, PT, R0.reuse, R12, PT ;  /* 0x0000000c0000720c */ /* 0x040fe20003f04070 */
[----:B0-----:R-:W-:Y:S01]  /*2750*/  IMAD.MOV.U32 R20, RZ, RZ, R2 ;  /* 0x000000ffff147224 */ /* 0x001fe200078e0002 */
[----:B-1----:R-:W3:Y:S03]  /*2760*/  LDL.LU R17, [R1+0x28] ;  /* 0x0000280001117983 */ /* 0x002ee60000300800 */
[----:B------:R-:W-:Y:S01]  /*2770*/  @!P2 IMAD.MOV R20, RZ, RZ, -R20 ;  /* 0x000000ffff14a224 */ /* 0x000fe200078e0a14 */
[----:B------:R-:W-:Y:S01]  /*2780*/  ISETP.GT.U32.AND P5, PT, R0, R5, PT ;  /* 0x000000050000720c */ /* 0x000fe20003fa4070 */
[----:B------:R-:W-:-:S03]  /*2790*/  @!P6 IMAD.IADD R14, R14, 0x1, -R0 ;  /* 0x000000010e0ee824 */ /* 0x000fc600078e0a00 */
[----:B------:R0:W-:Y:S02]  /*27a0*/  STL [R1+0x1f0], R20 ;  /* 0x0001f01401007387 */ /* 0x0001e40000100800 */
[----:B------:R-:W-:Y:S01]  /*27b0*/  ISETP.GT.U32.AND P6, PT, R0, R14, PT ;  /* 0x0000000e0000720c */ /* 0x000fe20003fc4070 */
[----:B------:R-:W-:Y:S01]  /*27c0*/  @!P0 IMAD.IADD R12, R12, 0x1, -R0 ;  /* 0x000000010c0c8824 */ /* 0x000fe200078e0a00 */
[----:B0-----:R-:W3:Y:S01]  /*27d0*/  LDL.LU R20, [R1+0x30] ;  /* 0x0000300001147983 */ /* 0x001ee20000300800 */
[----:B------:R-:W-:-:S04]  /*27e0*/  ISETP.GE.AND P4, PT, R10, RZ, PT ;  /* 0x000000ff0a00720c */ /* 0x000fc80003f86270 */
[--C-:B------:R-:W-:Y:S01]  /*27f0*/  @!P5 IMAD.IADD R5, R5, 0x1, -R0.reuse ;  /* 0x000000010505d824 */ /* 0x100fe200078e0a00 */
[----:B------:R-:W-:Y:S01]  /*2800*/  ISETP.GT.U32.AND P5, PT, R0, R12, PT ;  /* 0x0000000c0000720c */ /* 0x000fe20003fa4070 */
[----:B------:R-:W3:Y:S04]  /*2810*/  LDL.LU R24, [R1+0x4] ;  /* 0x0000040001187983 */ /* 0x000ee80000300800 */
[----:B------:R-:W-:Y:S01]  /*2820*/  @!P6 IMAD.IADD R14, R14, 0x1, -R0 ;  /* 0x000000010e0ee824 */ /* 0x000fe200078e0a00 */
[----:B------:R-:W-:-:S03]  /*2830*/  ISETP.GE.AND P1, PT, R11, RZ, PT ;  /* 0x000000ff0b00720c */ /* 0x000fc60003f26270 */
[----:B------:R-:W-:Y:S01]  /*2840*/  IMAD.MOV.U32 R11, RZ, RZ, R14 ;  /* 0x000000ffff0b7224 */ /* 0x000fe200078e000e */
[----:B------:R-:W-:Y:S03]  /*2850*/  STL [R1+0x1e8], R15 ;  /* 0x0001e80f01007387 */ /* 0x000fe60000100800 */
[----:B------:R-:W-:Y:S02]  /*2860*/  @!P4 IMAD.MOV R11, RZ, RZ, -R11 ;  /* 0x000000ffff0bc224 */ /* 0x000fe400078e0a0b */
[----:B------:R-:W-:-:S03]  /*2870*/  @!P5 IMAD.IADD R12, R12, 0x1, -R0 ;  /* 0x000000010c0cd824 */ /* 0x000fc600078e0a00 */
[----:B------:R0:W-:Y:S01]  /*2880*/  STL [R1+0x1e4], R11 ;  /* 0x0001e40b01007387 */ /* 0x0001e20000100800 */
[----:B----4-:R-:W-:Y:S02]  /*2890*/  IABS R4, R6 ;  /* 0x0000000600047213 */ /* 0x010fe40000000000 */
[----:B------:R-:W-:Y:S02]  /*28a0*/  ISETP.GE.AND P6, PT, R18, RZ, PT ;  /* 0x000000ff1200720c */ /* 0x000fe40003fc6270 */
[----:B------:R-:W4:Y:S01]  /*28b0*/  LDL.LU R18, [R1+0x8] ;  /* 0x0000080001127983 */ /* 0x000f220000300800 */
[----:B0-----:R-:W-:-:S04]  /*28c0*/  IMAD.MOV.U32 R11, RZ, RZ, R12 ;  /* 0x000000ffff0b7224 */ /* 0x001fc800078e000c */
[----:B------:R-:W-:Y:S02]  /*28d0*/  @!P1 IMAD.MOV R11, RZ, RZ, -R11 ;  /* 0x000000ffff0b9224 */ /* 0x000fe400078e0a0b */
[----:B------:R-:W-:-:S03]  /*28e0*/  IMAD.HI.U32 R9, R16, R4, RZ ;  /* 0x0000000410097227 */ /* 0x000fc600078e00ff */
[----:B------:R-:W-:Y:S04]  /*28f0*/  STL [R1+0x1e0], R11 ;  /* 0x0001e00b01007387 */ /* 0x000fe80000100800 */
[----:B------:R-:W4:Y:S01]  /*2900*/  LDL.LU R23, [R1+0xc] ;  /* 0x00000c0001177983 */ /* 0x000f220000300800 */
[----:B------:R-:W-:Y:S01]  /*2910*/  IMAD.MOV R9, RZ, RZ, -R9 ;  /* 0x000000ffff097224 */ /* 0x000fe200078e0a09 */
[----:B------:R-:W-:Y:S02]  /*2920*/  ISETP.GT.U32.AND P2, PT, R0, R5, PT ;  /* 0x000000050000720c */ /* 0x000fe40003f44070 */
[----:B------:R-:W-:Y:S01]  /*2930*/  ISETP.GE.AND P0, PT, R6, RZ, PT ;  /* 0x000000ff0600720c */ /* 0x000fe20003f06270 */
[C---:B------:R-:W-:Y:S01]  /*2940*/  IMAD R4, R0.reuse, R9, R4 ;  /* 0x0000000900047224 */ /* 0x040fe200078e0204 */
[----:B------:R-:W4:Y:S04]  /*2950*/  LDL.LU R25, [R1+0x10] ;  /* 0x0000100001197983 */ /* 0x000f280000300800 */
[----:B------:R-:W-:-:S13]  /*2960*/  ISETP.GT.U32.AND P3, PT, R0, R4, PT ;  /* 0x000000040000720c */ /* 0x000fda0003f64070 */
[----:B------:R-:W-:-:S05]  /*2970*/  @!P3 IMAD.IADD R4, R4, 0x1, -R0 ;  /* 0x000000010404b824 */ /* 0x000fca00078e0a00 */
[----:B------:R-:W-:Y:S01]  /*2980*/  ISETP.GT.U32.AND P1, PT, R0, R4, PT ;  /* 0x000000040000720c */ /* 0x000fe20003f24070 */
[----:B------:R-:W-:-:S04]  /*2990*/  @!P2 IMAD.IADD R5, R5, 0x1, -R0 ;  /* 0x000000010505a824 */ /* 0x000fc800078e0a00 */
[----:B------:R-:W-:-:S08]  /*29a0*/  @!P6 IMAD.MOV R5, RZ, RZ, -R5 ;  /* 0x000000ffff05e224 */ /* 0x000fd000078e0a05 */
[----:B------:R-:W-:-:S04]  /*29b0*/  @!P1 IMAD.IADD R4, R4, 0x1, -R0 ;  /* 0x0000000104049824 */ /* 0x000fc800078e0a00 */
[----:B------:R-:W-:-:S04]  /*29c0*/  IMAD.MOV.U32 R15, RZ, RZ, R4 ;  /* 0x000000ffff0f7224 */ /* 0x000fc800078e0004 */
[----:B------:R-:W-:Y:S01]  /*29d0*/  @!P0 IMAD.MOV R15, RZ, RZ, -R15 ;  /* 0x000000ffff0f8224 */ /* 0x000fe200078e0a0f */
[----:B------:R0:W-:Y:S04]  /*29e0*/  STL [R1+0x1d8], R5 ;  /* 0x0001d80501007387 */ /* 0x0001e80000100800 */
[----:B------:R-:W-:Y:S04]  /*29f0*/  STL [R1+0x1c4], R15 ;  /* 0x0001c40f01007387 */ /* 0x000fe80000100800 */
[----:B------:R-:W4:Y:S01]  /*2a00*/  LDL.LU R22, [R1+0x14] ;  /* 0x0000140001167983 */ /* 0x000f220000300800 */
[----:B-----5:R-:W-:-:S02]  /*2a10*/  IABS R10, R13 ;  /* 0x0000000d000a7213 */ /* 0x020fc40000000000 */
[----:B------:R-:W-:-:S03]  /*2a20*/  IABS R6, R7 ;  /* 0x0000000700067213 */ /* 0x000fc60000000000 */
[----:B------:R-:W-:-:S04]  /*2a30*/  IMAD.HI.U32 R2, R16, R10, RZ ;  /* 0x0000000a10027227 */ /* 0x000fc800078e00ff */
[----:B------:R-:W-:-:S04]  /*2a40*/  IMAD.HI.U32 R9, R16, R6, RZ ;  /* 0x0000000610097227 */ /* 0x000fc800078e00ff */
[----:B------:R-:W-:Y:S02]  /*2a50*/  IMAD.MOV R2, RZ, RZ, -R2 ;  /* 0x000000ffff027224 */ /* 0x000fe400078e0a02 */
[----:B------:R-:W-:Y:S02]  /*2a60*/  IMAD.MOV R9, RZ, RZ, -R9 ;  /* 0x000000ffff097224 */ /* 0x000fe400078e0a09 */
[C---:B------:R-:W-:Y:S02]  /*2a70*/  IMAD R10, R0.reuse, R2, R10 ;  /* 0x00000002000a7224 */ /* 0x040fe400078e020a */
[----:B------:R-:W-:-:S03]  /*2a80*/  IMAD R6, R0, R9, R6 ;  /* 0x0000000900067224 */ /* 0x000fc600078e0206 */
[C---:B------:R-:W-:Y:S02]  /*2a90*/  ISETP.GT.U32.AND P6, PT, R0.reuse, R10, PT ;  /* 0x0000000a0000720c */ /* 0x040fe40003fc4070 */
[----:B------:R-:W-:-:S11]  /*2aa0*/  ISETP.GT.U32.AND P1, PT, R0, R6, PT ;  /* 0x000000060000720c */ /* 0x000fd60003f24070 */
[--C-:B------:R-:W-:Y:S02]  /*2ab0*/  @!P6 IMAD.IADD R10, R10, 0x1, -R0.reuse ;  /* 0x000000010a0ae824 */ /* 0x100fe400078e0a00 */
[----:B------:R-:W-:-:S03]  /*2ac0*/  @!P1 IMAD.IADD R6, R6, 0x1, -R0 ;  /* 0x0000000106069824 */ /* 0x000fc600078e0a00 */
[C---:B------:R-:W-:Y:S02]  /*2ad0*/  ISETP.GT.U32.AND P1, PT, R0.reuse, R10, PT ;  /* 0x0000000a0000720c */ /* 0x040fe40003f24070 */
[----:B------:R-:W-:Y:S02]  /*2ae0*/  ISETP.GE.AND P4, PT, R13, RZ, PT ;  /* 0x000000ff0d00720c */ /* 0x000fe40003f86270 */
[----:B------:R-:W-:Y:S02]  /*2af0*/  ISETP.GT.U32.AND P0, PT, R0, R6, PT ;  /* 0x000000060000720c */ /* 0x000fe40003f04070 */
[----:B------:R-:W-:-:S07]  /*2b00*/  ISETP.GE.AND P5, PT, R7, RZ, PT ;  /* 0x000000ff0700720c */ /* 0x000fce0003fa6270 */
[----:B------:R-:W-:-:S04]  /*2b10*/  @!P1 IMAD.IADD R10, R10, 0x1, -R0 ;  /* 0x000000010a0a9824 */ /* 0x000fc800078e0a00 */
[----:B------:R-:W-:Y:S01]  /*2b20*/  @!P0 IMAD.IADD R6, R6, 0x1, -R0 ;  /* 0x0000000106068824 */ /* 0x000fe200078e0a00 */
[----:B------:R-:W-:Y:S02]  /*2b30*/  IABS R7, R8 ;  /* 0x0000000800077213 */ /* 0x000fe40000000000 */
[----:B--2---:R-:W-:Y:S02]  /*2b40*/  IABS R14, R29 ;  /* 0x0000001d000e7213 */ /* 0x004fe40000000000 */
[----:B---3--:R-:W-:-:S05]  /*2b50*/  IABS R2, R17 ;  /* 0x0000001100027213 */ /* 0x008fca0000000000 */
[----:B------:R-:W-:-:S04]  /*2b60*/  IMAD.HI.U32 R13, R16, R2, RZ ;  /* 0x00000002100d7227 */ /* 0x000fc800078e00ff */
[----:B------:R-:W-:-:S04]  /*2b70*/  IMAD.MOV R13, RZ, RZ, -R13 ;  /* 0x000000ffff0d7224 */ /* 0x000fc800078e0a0d */
[----:B------:R-:W-:Y:S01]  /*2b80*/  IMAD R2, R0, R13, R2 ;  /* 0x0000000d00027224 */ /* 0x000fe200078e0202 */
[----:B------:R-:W-:Y:S02]  /*2b90*/  ISETP.GE.AND P3, PT, R20, RZ, PT ;  /* 0x000000ff1400720c */ /* 0x000fe40003f66270 */
[----:B------:R-:W-:Y:S01]  /*2ba0*/  IABS R9, R20 ;  /* 0x0000001400097213 */ /* 0x000fe20000000000 */
[----:B------:R-:W-:Y:S01]  /*2bb0*/  IMAD.MOV.U32 R20, RZ, RZ, R10 ;  /* 0x000000ffff147224 */ /* 0x000fe200078e000a */
[----:B------:R-:W-:-:S03]  /*2bc0*/  ISETP.GT.U32.AND P6, PT, R0, R2, PT ;  /* 0x000000020000720c */ /* 0x000fc60003fc4070 */
[----:B------:R-:W-:Y:S01]  /*2bd0*/  @!P4 IMAD.MOV R20, RZ, RZ, -R20 ;  /* 0x000000ffff14c224 */ /* 0x000fe200078e0a14 */
[----:B------:R-:W-:Y:S02]  /*2be0*/  ISETP.GE.AND P2, PT, R17, RZ, PT ;  /* 0x000000ff1100720c */ /* 0x000fe40003f46270 */
[----:B------:R-:W2:Y:S01]  /*2bf0*/  LDL.LU R17, [R1+0x18] ;  /* 0x0000180001117983 */ /* 0x000ea20000300800 */
[----:B------:R-:W-:-:S03]  /*2c00*/  IMAD.HI.U32 R12, R16, R9, RZ ;  /* 0x00000009100c7227 */ /* 0x000fc600078e00ff */
[----:B------:R1:W-:Y:S01]  /*2c10*/  STL [R1+0x1c0], R20 ;  /* 0x0001c01401007387 */ /* 0x0003e20000100800 */
[----:B0-----:R-:W-:Y:S02]  /*2c20*/  IMAD.MOV.U32 R5, RZ, RZ, R14 ;  /* 0x000000ffff057224 */ /* 0x001fe400078e000e */
[----:B------:R-:W-:Y:S02]  /*2c30*/  IMAD.MOV R12, RZ, RZ, -R12 ;  /* 0x000000ffff0c7224 */ /* 0x000fe400078e0a0c */
[----:B------:R-:W-:-:S04]  /*2c40*/  IMAD.HI.U32 R14, R16, R7, RZ ;  /* 0x00000007100e7227 */ /* 0x000fc800078e00ff */
[----:B-1----:R-:W-:-:S04]  /*2c50*/  IMAD.MOV.U32 R20, RZ, RZ, R6 ;  /* 0x000000ffff147224 */ /* 0x002fc800078e0006 */
[----:B------:R-:W-:Y:S01]  /*2c60*/  @!P5 IMAD.MOV R20, RZ, RZ, -R20 ;  /* 0x000000ffff14d224 */ /* 0x000fe200078e0a14 */
[----:B------:R-:W-:Y:S01]  /*2c70*/  IABS R11, R24 ;  /* 0x00000018000b7213 */ /* 0x000fe20000000000 */
[----:B------:R-:W-:Y:S02]  /*2c80*/  @!P6 IMAD.IADD R2, R2, 0x1, -R0 ;  /* 0x000000010202e824 */ /* 0x000fe400078e0a00 */
[C---:B------:R-:W-:Y:S01]  /*2c90*/  IMAD R9, R0.reuse, R12, R9 ;  /* 0x0000000c00097224 */ /* 0x040fe200078e0209 */
[----:B------:R0:W-:Y:S01]  /*2ca0*/  STL [R1+0x1b4], R20 ;  /* 0x0001b41401007387 */ /* 0x0001e20000100800 */
[----:B------:R-:W-:Y:S01]  /*2cb0*/  IMAD.MOV R14, RZ, RZ, -R14 ;  /* 0x000000ffff0e7224 */ /* 0x000fe200078e0a0e */
[----:B------:R-:W-:Y:S01]  /*2cc0*/  ISETP.GT.U32.AND P6, PT, R0, R2, PT ;  /* 0x000000020000720c */ /* 0x000fe20003fc4070 */
[----:B------:R-:W-:Y:S01]  /*2cd0*/  IMAD.HI.U32 R12, R16, R11, RZ ;  /* 0x0000000b100c7227 */ /* 0x000fe200078e00ff */
[----:B------:R-:W-:-:S03]  /*2ce0*/  ISETP.GT.U32.AND P1, PT, R0, R9, PT ;  /* 0x000000090000720c */ /* 0x000fc60003f24070 */
[----:B------:R-:W-:Y:S01]  /*2cf0*/  IMAD R7, R0, R14, R7 ;  /* 0x0000000e00077224 */ /* 0x000fe200078e0207 */
[----:B0-----:R-:W3:Y:S01]  /*2d00*/  LDL.LU R20, [R1+0x1c] ;  /* 0x00001c0001147983 */ /* 0x001ee20000300800 */
[----:B------:R-:W-:-:S03]  /*2d10*/  IMAD.MOV R12, RZ, RZ, -R12 ;  /* 0x000000ffff0c7224 */ /* 0x000fc600078e0a0c */
[C---:B------:R-:W-:Y:S01]  /*2d20*/  ISETP.GT.U32.AND P4, PT, R0.reuse, R7, PT ;  /* 0x000000070000720c */ /* 0x040fe20003f84070 */
[----:B------:R-:W-:Y:S02]  /*2d30*/  IMAD R11, R0, R12, R11 ;  /* 0x0000000c000b7224 */ /* 0x000fe400078e020b */
[--C-:B------:R-:W-:Y:S01]  /*2d40*/  @!P6 IMAD.IADD R2, R2, 0x1, -R0.reuse ;  /* 0x000000010202e824 */ /* 0x100fe200078e0a00 */
[----:B----4-:R-:W-:Y:S01]  /*2d50*/  IABS R12, R23 ;  /* 0x00000017000c7213 */ /* 0x010fe20000000000 */
[----:B------:R-:W-:Y:S01]  /*2d60*/  @!P1 IMAD.IADD R9, R9, 0x1, -R0 ;  /* 0x0000000109099824 */ /* 0x000fe200078e0a00 */
[----:B------:R-:W-:-:S03]  /*2d70*/  ISETP.GT.U32.AND P6, PT, R0, R11, PT ;  /* 0x0000000b0000720c */ /* 0x000fc60003fc4070 */
[----:B------:R-:W-:-:S04]  /*2d80*/  IMAD.HI.U32 R15, R16, R12, RZ ;  /* 0x0000000c100f7227 */ /* 0x000fc800078e00ff */
[----:B------:R-:W-:Y:S01]  /*2d90*/  @!P4 IMAD.IADD R7, R7, 0x1, -R0 ;  /* 0x000000010707c824 */ /* 0x000fe200078e0a00 */
[----:B------:R-:W-:Y:S01]  /*2da0*/  ISETP.GT.U32.AND P4, PT, R0, R9, PT ;  /* 0x000000090000720c */ /* 0x000fe20003f84070 */
[----:B------:R-:W-:-:S04]  /*2db0*/  IMAD.MOV R15, RZ, RZ, -R15 ;  /* 0x000000ffff0f7224 */ /* 0x000fc800078e0a0f */
[----:B------:R-:W-:Y:S02]  /*2dc0*/  @!P6 IMAD.IADD R11, R11, 0x1, -R0 ;  /* 0x000000010b0be824 */ /* 0x000fe400078e0a00 */
[----:B------:R-:W-:-:S03]  /*2dd0*/  IMAD R12, R0, R15, R12 ;  /* 0x0000000f000c7224 */ /* 0x000fc600078e020c */
[----:B------:R-:W-:-:S03]  /*2de0*/  ISETP.GT.U32.AND P5, PT, R0, R11, PT ;  /* 0x0000000b0000720c */ /* 0x000fc60003fa4070 */
[----:B------:R-:W-:Y:S01]  /*2df0*/  @!P4 IMAD.IADD R9, R9, 0x1, -R0 ;  /* 0x000000010909c824 */ /* 0x000fe200078e0a00 */
[----:B------:R-:W-:Y:S01]  /*2e00*/  ISETP.GT.U32.AND P4, PT, R0, R12, PT ;  /* 0x0000000c0000720c */ /* 0x000fe20003f84070 */
[----:B------:R-:W-:Y:S01]  /*2e10*/  IMAD.HI.U32 R13, R16, R5, RZ ;  /* 0x00000005100d7227 */ /* 0x000fe200078e00ff */
[----:B------:R-:W-:-:S03]  /*2e20*/  ISETP.GE.AND P1, PT, R8, RZ, PT ;  /* 0x000000ff0800720c */ /* 0x000fc60003f26270 */
[----:B------:R-:W-:Y:S02]  /*2e30*/  IMAD.MOV.U32 R8, RZ, RZ, R2 ;  /* 0x000000ffff087224 */ /* 0x000fe400078e0002 */
[----:B------:R-:W-:Y:S02]  /*2e40*/  IMAD.MOV R13, RZ, RZ, -R13 ;  /* 0x000000ffff0d7224 */ /* 0x000fe400078e0a0d */
[----:B------:R-:W-:Y:S02]  /*2e50*/  @!P2 IMAD.MOV R8, RZ, RZ, -R8 ;  /* 0x000000ffff08a224 */ /* 0x000fe400078e0a08 */
[----:B------:R-:W-:Y:S02]  /*2e60*/  IMAD R5, R0, R13, R5 ;  /* 0x0000000d00057224 */ /* 0x000fe400078e0205 */
[--C-:B------:R-:W-:Y:S01]  /*2e70*/  @!P5 IMAD.IADD R11, R11, 0x1, -R0.reuse ;  /* 0x000000010b0bd824 */ /* 0x100fe200078e0a00 */
[----:B------:R0:W-:Y:S01]  /*2e80*/  STL [R1+0x1b0], R8 ;  /* 0x0001b00801007387 */ /* 0x0001e20000100800 */
[----:B------:R-:W-:Y:S01]  /*2e90*/  ISETP.GE.AND P5, PT, R24, RZ, PT ;  /* 0x000000ff1800720c */ /* 0x000fe20003fa6270 */
[----:B------:R-:W-:Y:S01]  /*2ea0*/  @!P4 IMAD.IADD R12, R12, 0x1, -R0 ;  /* 0x000000010c0cc824 */ /* 0x000fe200078e0a00 */
[----:B------:R-:W-:Y:S01]  /*2eb0*/  ISETP.GE.AND P4, PT, R23, RZ, PT ;  /* 0x000000ff1700720c */ /* 0x000fe20003f86270 */
[----:B------:R-:W4:Y:S01]  /*2ec0*/  LDL.LU R24, [R1+0x20] ;  /* 0x0000200001187983 */ /* 0x000f220000300800 */
[----:B------:R-:W-:-:S03]  /*2ed0*/  ISETP.GT.U32.AND P0, PT, R0, R5, PT ;  /* 0x000000050000720c */ /* 0x000fc60003f04070 */
[----:B------:R-:W5:Y:S10]  /*2ee0*/  LDL.LU R23, [R1+0x24] ;  /* 0x0000240001177983 */ /* 0x000f740000300800 */
[----:B------:R-:W-:Y:S01]  /*2ef0*/  @!P0 IMAD.IADD R5, R5, 0x1, -R0 ;  /* 0x0000000105058824 */ /* 0x000fe200078e0a00 */
[----:B------:R-:W-:-:S04]  /*2f00*/  ISETP.GT.U32.AND P0, PT, R0, R7, PT ;  /* 0x000000070000720c */ /* 0x000fc80003f04070 */
[----:B------:R-:W-:Y:S02]  /*2f10*/  ISETP.GT.U32.AND P6, PT, R0, R5, PT ;  /* 0x000000050000720c */ /* 0x000fe40003fc4070 */
[----:B------:R-:W-:Y:S01]  /*2f20*/  IABS R6, R22 ;  /* 0x0000001600067213 */ /* 0x000fe20000000000 */
[----:B------:R-:W-:-:S04]  /*2f30*/  @!P3 IMAD.MOV R9, RZ, RZ, -R9 ;  /* 0x000000ffff09b224 */ /* 0x000fc800078e0a09 */
[----:B0-----:R-:W-:-:S04]  /*2f40*/  IMAD.HI.U32 R8, R16, R6, RZ ;  /* 0x0000000610087227 */ /* 0x001fc800078e00ff */
[----:B------:R-:W-:Y:S01]  /*2f50*/  @!P0 IMAD.IADD R7, R7, 0x1, -R0 ;  /* 0x0000000107078824 */ /* 0x000fe200078e0a00 */
[----:B------:R-:W-:Y:S01]  /*2f60*/  ISETP.GE.AND P0, PT, R29, RZ, PT ;  /* 0x000000ff1d00720c */ /* 0x000fe20003f06270 */
[----:B------:R-:W-:Y:S02]  /*2f70*/  IMAD.MOV R8, RZ, RZ, -R8 ;  /* 0x000000ffff087224 */ /* 0x000fe400078e0a08 */
[----:B------:R-:W-:Y:S01]  /*2f80*/  @!P1 IMAD.MOV R7, RZ, RZ, -R7 ;  /* 0x000000ffff079224 */ /* 0x000fe200078e0a07 */
[C---:B------:R-:W-:Y:S01]  /*2f90*/  ISETP.GT.U32.AND P1, PT, R0.reuse, R12, PT ;  /* 0x0000000c0000720c */ /* 0x040fe20003f24070 */
[----:B------:R-:W-:Y:S01]  /*2fa0*/  @!P6 IMAD.IADD R5, R5, 0x1, -R0 ;  /* 0x000000010505e824 */ /* 0x000fe200078e0a00 */
[----:B------:R-:W-:Y:S01]  /*2fb0*/  STL [R1+0x1a4], R9 ;  /* 0x0001a40901007387 */ /* 0x000fe20000100800 */
[----:B------:R-:W-:Y:S02]  /*2fc0*/  IMAD R6, R0, R8, R6 ;  /* 0x0000000800067224 */ /* 0x000fe400078e0206 */
[----:B------:R-:W-:Y:S01]  /*2fd0*/  IMAD.MOV.U32 R8, RZ, RZ, R5 ;  /* 0x000000ffff087224 */ /* 0x000fe200078e0005 */
[----:B------:R0:W-:Y:S03]  /*2fe0*/  STL [R1+0x104], R7 ;  /* 0x0001040701007387 */ /* 0x0001e60000100800 */
[----:B------:R-:W-:-:S02]  /*2ff0*/  @!P0 IMAD.MOV R8, RZ, RZ, -R8 ;  /* 0x000000ffff088224 */ /* 0x000fc400078e0a08 */
[----:B0-----:R-:W-:-:S04]  /*3000*/  IMAD.MOV.U32 R7, RZ, RZ, R11 ;  /* 0x000000ffff077224 */ /* 0x001fc800078e000b */
[----:B------:R-:W-:Y:S01]  /*3010*/  @!P5 IMAD.MOV R7, RZ, RZ, -R7 ;  /* 0x000000ffff07d224 */ /* 0x000fe200078e0a07 */
[----:B------:R-:W-:Y:S01]  /*3020*/  STL [R1+0x108], R8 ;  /* 0x0001080801007387 */ /* 0x000fe20000100800 */
[----:B------:R-:W-:Y:S01]  /*3030*/  @!P1 IMAD.IADD R12, R12, 0x1, -R0 ;  /* 0x000000010c0c9824 */ /* 0x000fe200078e0a00 */
[----:B------:R-:W-:Y:S02]  /*3040*/  ISETP.GE.AND P1, PT, R22, RZ, PT ;  /* 0x000000ff1600720c */ /* 0x000fe40003f26270 */
[----:B------:R0:W-:Y:S04]  /*3050*/  STL [R1+0x10c], R7 ;  /* 0x00010c0701007387 */ /* 0x0001e80000100800 */
[----:B------:R-:W4:Y:S01]  /*3060*/  LDL.LU R22, [R1+0x64] ;  /* 0x0000640001167983 */ /* 0x000f220000300800 */
[----:B------:R-:W-:-:S05]  /*3070*/  IABS R4, R25 ;  /* 0x0000001900047213 */ /* 0x000fca0000000000 */
[----:B------:R-:W-:-:S04]  /*3080*/  IMAD.HI.U32 R14, R16, R4, RZ ;  /* 0x00000004100e7227 */ /* 0x000fc800078e00ff */
[----:B------:R-:W-:-:S04]  /*3090*/  IMAD.MOV R14, RZ, RZ, -R14 ;  /* 0x000000ffff0e7224 */ /* 0x000fc800078e0a0e */
[----:B------:R-:W-:Y:S01]  /*30a0*/  IMAD R4, R0, R14, R4 ;  /* 0x0000000e00047224 */ /* 0x000fe200078e0204 */
[----:B------:R-:W-:-:S04]  /*30b0*/  IABS R13, R18 ;  /* 0x00000012000d7213 */ /* 0x000fc80000000000 */
[----:B------:R-:W-:Y:S01]  /*30c0*/  ISETP.GT.U32.AND P6, PT, R0, R4, PT ;  /* 0x000000040000720c */ /* 0x000fe20003fc4070 */
[----:B------:R-:W-:-:S04]  /*30d0*/  IMAD.HI.U32 R10, R16, R13, RZ ;  /* 0x0000000d100a7227 */ /* 0x000fc800078e00ff */
[----:B------:R-:W-:-:S04]  /*30e0*/  IMAD.MOV R10, RZ, RZ, -R10 ;  /* 0x000000ffff0a7224 */ /* 0x000fc800078e0a0a */
[----:B------:R-:W-:-:S04]  /*30f0*/  IMAD R10, R0, R10, R13 ;  /* 0x0000000a000a7224 */ /* 0x000fc800078e020d */
[----:B------:R-:W-:Y:S01]  /*3100*/  @!P6 IMAD.IADD R4, R4, 0x1, -R0 ;  /* 0x000000010404e824 */ /* 0x000fe200078e0a00 */
[----:B------:R-:W-:-:S04]  /*3110*/  ISETP.GT.U32.AND P2, PT, R0, R10, PT ;  /* 0x0000000a0000720c */ /* 0x000fc80003f44070 */
[C---:B------:R-:W-:Y:S02]  /*3120*/  ISETP.GT.U32.AND P6, PT, R0.reuse, R4, PT ;  /* 0x000000040000720c */ /* 0x040fe40003fc4070 */
[----:B------:R-:W-:-:S07]  /*3130*/  ISETP.GT.U32.AND P0, PT, R0, R6, PT ;  /* 0x000000060000720c */ /* 0x000fce0003f04070 */
[----:B------:R-:W-:-:S04]  /*3140*/  @!P2 IMAD.IADD R10, R10, 0x1, -R0 ;  /* 0x000000010a0aa824 */ /* 0x000fc800078e0a00 */
[--C-:B------:R-:W-:Y:S01]  /*3150*/  @!P6 IMAD.IADD R4, R4, 0x1, -R0.reuse ;  /* 0x000000010404e824 */ /* 0x100fe200078e0a00 */
[----:B------:R-:W-:Y:S01]  /*3160*/  ISETP.GT.U32.AND P3, PT, R0, R10, PT ;  /* 0x0000000a0000720c */ /* 0x000fe20003f64070 */
[----:B------:R-:W-:Y:S01]  /*3170*/  @!P0 IMAD.IADD R6, R6, 0x1, -R0 ;  /* 0x0000000106068824 */ /* 0x000fe200078e0a00 */
[----:B------:R-:W-:Y:S02]  /*3180*/  ISETP.GE.AND P2, PT, R18, RZ, PT ;  /* 0x000000ff1200720c */ /* 0x000fe40003f46270 */
[----:B------:R-:W-:Y:S01]  /*3190*/  ISETP.GE.AND P5, PT, R25, RZ, PT ;  /* 0x000000ff1900720c */ /* 0x000fe20003fa6270 */
[----:B------:R-:W-:-:S08]  /*31a0*/  IMAD.MOV.U32 R11, RZ, RZ, R12 ;  /* 0x000000ffff0b7224 */ /* 0x000fd000078e000c */
[----:B------:R-:W-:Y:S02]  /*31b0*/  @!P3 IMAD.IADD R10, R10, 0x1, -R0 ;  /* 0x000000010a0ab824 */ /* 0x000fe400078e0a00 */
[----:B------:R-:W-:Y:S02]  /*31c0*/  @!P4 IMAD.MOV R11, RZ, RZ, -R11 ;  /* 0x000000ffff0bc224 */ /* 0x000fe400078e0a0b */
[----:B------:R-:W-:Y:S02]  /*31d0*/  @!P2 IMAD.MOV R10, RZ, RZ, -R10 ;  /* 0x000000ffff0aa224 */ /* 0x000fe400078e0a0a */
[----:B------:R-:W-:Y:S01]  /*31e0*/  @!P5 IMAD.MOV R4, RZ, RZ, -R4 ;  /* 0x000000ffff04d224 */ /* 0x000fe200078e0a04 */
[----:B--2---:R-:W-:Y:S02]  /*31f0*/  IABS R2, R17 ;  /* 0x0000001100027213 */ /* 0x004fe40000000000 */
[----:B------:R-:W-:Y:S02]  /*3200*/  ISETP.GE.AND P6, PT, R17, RZ, PT ;  /* 0x000000ff1100720c */ /* 0x000fe40003fc6270 */
[----:B------:R-:W2:Y:S01]  /*3210*/  LDL.LU R17, [R1+0x68] ;  /* 0x0000680001117983 */ /* 0x000ea20000300800 */
[----:B------:R-:W-:-:S03]  /*3220*/  IMAD.HI.U32 R13, R16, R2, RZ ;  /* 0x00000002100d7227 */ /* 0x000fc600078e00ff */
[----:B------:R-:W2:Y:S01]  /*3230*/  LDL.LU R15, [R1+0x38] ;  /* 0x00003800010f7983 */ /* 0x000ea20000300800 */
[----:B------:R-:W-:-:S04]  /*3240*/  IMAD.MOV R13, RZ, RZ, -R13 ;  /* 0x000000ffff0d7224 */ /* 0x000fc800078e0a0d */
[----:B------:R-:W-:-:S05]  /*3250*/  IMAD R2, R0, R13, R2 ;  /* 0x0000000d00027224 */ /* 0x000fca00078e0202 */
[----:B------:R-:W-:Y:S02]  /*3260*/  ISETP.GT.U32.AND P3, PT, R0, R2, PT ;  /* 0x000000020000720c */ /* 0x000fe40003f64070 */
[----:B---3--:R-:W-:Y:S02]  /*3270*/  IABS R5, R20 ;  /* 0x0000001400057213 */ /* 0x008fe40000000000 */
[----:B------:R-:W-:Y:S02]  /*3280*/  ISETP.GE.AND P0, PT, R20, RZ, PT ;  /* 0x000000ff1400720c */ /* 0x000fe40003f06270 */
[----:B------:R-:W3:Y:S04]  /*3290*/  LDL.LU R20, [R1+0x3c] ;  /* 0x00003c0001147983 */ /* 0x000ee80000300800 */
[----:B------:R-:W-:Y:S03]  /*32a0*/  STL [R1+0x11c], R10 ;  /* 0x00011c0a01007387 */ /* 0x000fe60000100800 */
[----:B------:R-:W-:Y:S01]  /*32b0*/  @!P3 IMAD.IADD R2, R2, 0x1, -R0 ;  /* 0x000000010202b824 */ /* 0x000fe200078e0a00 */
[----:B------:R-:W3:Y:S01]  /*32c0*/  LDL.LU R25, [R1+0x40] ;  /* 0x0000400001197983 */ /* 0x000ee20000300800 */
[----:B------:R-:W-:-:S03]  /*32d0*/  ISETP.GT.U32.AND P3, PT, R0, R6, PT ;  /* 0x000000060000720c */ /* 0x000fc60003f64070 */
[----:B------:R-:W-:Y:S04]  /*32e0*/  STL [R1+0x120], R11 ;  /* 0x0001200b01007387 */ /* 0x000fe80000100800 */
[----:B------:R1:W-:Y:S04]  /*32f0*/  STL [R1+0x12c], R4 ;  /* 0x00012c0401007387 */ /* 0x0003e80000100800 */
[----:B------:R-:W3:Y:S02]  /*3300*/  LDL.LU R18, [R1+0x44] ;  /* 0x0000440001127983 */ /* 0x000ee40000300800 */
[----:B------:R-:W-:-:S02]  /*3310*/  @!P3 IMAD.IADD R6, R6, 0x1, -R0 ;  /* 0x000000010606b824 */ /* 0x000fc400078e0a00 */
[----:B0-----:R-:W-:-:S04]  /*3320*/  IMAD.HI.U32 R7, R16, R5, RZ ;  /* 0x0000000510077227 */ /* 0x001fc800078e00ff */
[----:B-1----:R-:W-:Y:S02]  /*3330*/  IMAD.MOV.U32 R4, RZ, RZ, R6 ;  /* 0x000000ffff047224 */ /* 0x002fe400078e0006 */
[----:B------:R-:W-:Y:S02]  /*3340*/  IMAD.MOV R7, RZ, RZ, -R7 ;  /* 0x000000ffff077224 */ /* 0x000fe400078e0a07 */
[----:B------:R-:W-:Y:S02]  /*3350*/  @!P1 IMAD.MOV R4, RZ, RZ, -R4 ;  /* 0x000000ffff049224 */ /* 0x000fe400078e0a04 */
[----:B------:R-:W-:-:S03]  /*3360*/  IMAD R7, R0, R7, R5 ;  /* 0x0000000700077224 */ /* 0x000fc600078e0205 */
[----:B------:R-:W-:Y:S02]  /*3370*/  STL [R1+0x130], R4 ;  /* 0x0001300401007387 */ /* 0x000fe40000100800 */
[C---:B------:R-:W-:Y:S02]  /*3380*/  ISETP.GT.U32.AND P4, PT, R0.reuse, R7, PT ;  /* 0x000000070000720c */ /* 0x040fe40003f84070 */
[----:B-----5:R-:W-:Y:S02]  /*3390*/  IABS R9, R23 ;  /* 0x0000001700097213 */ /* 0x020fe40000000000 */
[----:B------:R-:W-:Y:S02]  /*33a0*/  ISETP.GE.AND P3, PT, R23, RZ, PT ;  /* 0x000000ff1700720c */ /* 0x000fe40003f66270 */
[----:B------:R-:W5:Y:S07]  /*33b0*/  LDL.LU R23, [R1+0x48] ;  /* 0x0000480001177983 */ /* 0x000f6e0000300800 */
[----:B------:R-:W-:Y:S01]  /*33c0*/  @!P4 IMAD.IADD R7, R7, 0x1, -R0 ;  /* 0x000000010707c824 */ /* 0x000fe200078e0a00 */
[----:B------:R-:W-:-:S04]  /*33d0*/  ISETP.GT.U32.AND P2, PT, R0, R2, PT ;  /* 0x000000020000720c */ /* 0x000fc80003f44070 */
[----:B------:R-:W-:-:S09]  /*33e0*/  ISETP.GT.U32.AND P1, PT, R0, R7, PT ;  /* 0x000000070000720c */ /* 0x000fd20003f24070 */
[----:B------:R-:W-:-:S04]  /*33f0*/  @!P2 IMAD.IADD R2, R2, 0x1, -R0 ;  /* 0x000000010202a824 */ /* 0x000fc800078e0a00 */
[----:B------:R-:W-:Y:S02]  /*3400*/  @!P1 IMAD.IADD R7, R7, 0x1, -R0 ;  /* 0x0000000107079824 */ /* 0x000fe400078e0a00 */
[----:B------:R-:W-:Y:S02]  /*3410*/  IMAD.MOV.U32 R13, RZ, RZ, R2 ;  /* 0x000000ffff0d7224 */ /* 0x000fe400078e0002 */
[----:B------:R-:W-:Y:S02]  /*3420*/  IMAD.MOV.U32 R14, RZ, RZ, R7 ;  /* 0x000000ffff0e7224 */ /* 0x000fe400078e0007 */
[----:B------:R-:W-:Y:S02]  /*3430*/  @!P6 IMAD.MOV R13, RZ, RZ, -R13 ;  /* 0x000000ffff0de224 */ /* 0x000fe400078e0a0d */
[----:B------:R-:W-:Y:S01]  /*3440*/  @!P0 IMAD.MOV R14, RZ, RZ, -R14 ;  /* 0x000000ffff0e8224 */ /* 0x000fe200078e0a0e */
[----:B----4-:R-:W-:Y:S02]  /*3450*/  IABS R8, R24 ;  /* 0x0000001800087213 */ /* 0x010fe40000000000 */
[----:B------:R-:W-:-:S02]  /*3460*/  ISETP.GE.AND P5, PT, R24, RZ, PT ;  /* 0x000000ff1800720c */ /* 0x000fc40003fa6270 */
[----:B------:R-:W4:Y:S04]  /*3470*/  LDL.LU R24, [R1+0x4c] ;  /* 0x00004c0001187983 */ /* 0x000f280000300800 */
[----:B------:R0:W-:Y:S04]  /*3480*/  STL [R1+0x138], R13 ;  /* 0x0001380d01007387 */ /* 0x0001e80000100800 */
[----:B------:R1:W-:Y:S01]  /*3490*/  STL [R1+0x148], R14 ;  /* 0x0001480e01007387 */ /* 0x0003e20000100800 */
[----:B------:R-:W-:Y:S02]  /*34a0*/  ISETP.GE.AND P2, PT, R22, RZ, PT ;  /* 0x000000ff1600720c */ /* 0x000fe40003f46270 */
[----:B------:R-:W-:-:S02]  /*34b0*/  IABS R11, R22 ;  /* 0x00000016000b7213 */ /* 0x000fc40000000000 */
[----:B------:R-:W4:Y:S01]  /*34c0*/  LDL.LU R22, [R1+0x50] ;  /* 0x0000500001167983 */ /* 0x000f220000300800 */
[----:B------:R-:W-:-:S04]  /*34d0*/  IMAD.HI.U32 R5, R16, R8, RZ ;  /* 0x0000000810057227 */ /* 0x000fc800078e00ff */
[----:B------:R-:W-:-:S04]  /*34e0*/  IMAD.HI.U32 R10, R16, R9, RZ ;  /* 0x00000009100a7227 */ /* 0x000fc800078e00ff */
[----:B------:R-:W-:Y:S02]  /*34f0*/  IMAD.MOV R5, RZ, RZ, -R5 ;  /* 0x000000ffff057224 */ /* 0x000fe400078e0a05 */
[----:B------:R-:W-:Y:S02]  /*3500*/  IMAD.MOV R10, RZ, RZ, -R10 ;  /* 0x000000ffff0a7224 */ /* 0x000fe400078e0a0a */
[C---:B------:R-:W-:Y:S02]  /*3510*/  IMAD R8, R0.reuse, R5, R8 ;  /* 0x0000000500087224 */ /* 0x040fe400078e0208 */
[----:B------:R-:W-:-:S03]  /*3520*/  IMAD R9, R0, R10, R9 ;  /* 0x0000000a00097224 */ /* 0x000fc600078e0209 */
[C---:B------:R-:W-:Y:S02]  /*3530*/  ISETP.GT.U32.AND P6, PT, R0.reuse, R8, PT ;  /* 0x000000080000720c */ /* 0x040fe40003fc4070 */
[----:B------:R-:W-:Y:S01]  /*3540*/  ISETP.GT.U32.AND P1, PT, R0, R9, PT ;  /* 0x000000090000720c */ /* 0x000fe20003f24070 */
[----:B------:R-:W-:-:S04]  /*3550*/  IMAD.HI.U32 R2, R16, R11, RZ ;  /* 0x0000000b10027227 */ /* 0x000fc800078e00ff */
[----:B------:R-:W-:-:S06]  /*3560*/  IMAD.MOV R2, RZ, RZ, -R2 ;  /* 0x000000ffff027224 */ /* 0x000fcc00078e0a02 */
[--C-:B------:R-:W-:Y:S02]  /*3570*/  @!P6 IMAD.IADD R8, R8, 0x1, -R0.reuse ;  /* 0x000000010808e824 */ /* 0x100fe400078e0a00 */
[----:B------:R-:W-:-:S03]  /*3580*/  @!P1 IMAD.IADD R9, R9, 0x1, -R0 ;  /* 0x0000000109099824 */ /* 0x000fc600078e0a00 */
[C---:B------:R-:W-:Y:S01]  /*3590*/  ISETP.GT.U32.AND P1, PT, R0.reuse, R8, PT ;  /* 0x000000080000720c */ /* 0x040fe20003f24070 */
[C---:B------:R-:W-:Y:S01]  /*35a0*/  IMAD R2, R0.reuse, R2, R11 ;  /* 0x0000000200027224 */ /* 0x040fe200078e020b */
[----:B------:R-:W-:-:S04]  /*35b0*/  ISETP.GT.U32.AND P0, PT, R0, R9, PT ;  /* 0x000000090000720c */ /* 0x000fc80003f04070 */
[----:B------:R-:W-:-:S07]  /*35c0*/  ISETP.GT.U32.AND P6, PT, R0, R2, PT ;  /* 0x000000020000720c */ /* 0x000fce0003fc4070 */
[----:B------:R-:W-:-:S04]  /*35d0*/  @!P1 IMAD.IADD R8, R8, 0x1, -R0 ;  /* 0x0000000108089824 */ /* 0x000fc800078e0a00 */
[----:B------:R-:W-:Y:S02]  /*35e0*/  IMAD.MOV.U32 R29, RZ, RZ, R8 ;  /* 0x000000ffff1d7224 */ /* 0x000fe400078e0008 */
[--C-:B------:R-:W-:Y:S02]  /*35f0*/  @!P6 IMAD.IADD R2, R2, 0x1, -R0.reuse ;  /* 0x000000010202e824 */ /* 0x100fe400078e0a00 */
[----:B------:R-:W-:Y:S02]  /*3600*/  @!P5 IMAD.MOV R29, RZ, RZ, -R29 ;  /* 0x000000ffff1dd224 */ /* 0x000fe400078e0a1d */
[----:B------:R-:W-:Y:S01]  /*3610*/  @!P0 IMAD.IADD R9, R9, 0x1, -R0 ;  /* 0x0000000109098824 */ /* 0x000fe200078e0a00 */
[----:B------:R-:W-:-:S03]  /*3620*/  ISETP.GT.U32.AND P6, PT, R0, R2, PT ;  /* 0x000000020000720c */ /* 0x000fc60003fc4070 */
[----:B------:R-:W-:-:S10]  /*3630*/  @!P3 IMAD.MOV R9, RZ, RZ, -R9 ;  /* 0x000000ffff09b224 */ /* 0x000fd400078e0a09 */
[----:B------:R-:W-:Y:S01]  /*3640*/  @!P6 IMAD.IADD R2, R2, 0x1, -R0 ;  /* 0x000000010202e824 */ /* 0x000fe200078e0a00 */
[----:B--2---:R-:W-:Y:S02]  /*3650*/  IABS R6, R17 ;  /* 0x0000001100067213 */ /* 0x004fe40000000000 */
[----:B------:R-:W-:-:S03]  /*3660*/  IABS R5, R15 ;  /* 0x0000000f00057213 */ /* 0x000fc60000000000 */
[----:B------:R-:W-:-:S04]  /*3670*/  IMAD.HI.U32 R12, R16, R6, RZ ;  /* 0x00000006100c7227 */ /* 0x000fc800078e00ff */
[----:B------:R-:W-:Y:S02]  /*3680*/  IMAD.MOV R12, RZ, RZ, -R12 ;  /* 0x000000ffff0c7224 */ /* 0x000fe400078e0a0c */
[----:B0-----:R-:W-:-:S04]  /*3690*/  IMAD.HI.U32 R13, R16, R5, RZ ;  /* 0x00000005100d7227 */ /* 0x001fc800078e00ff */
[----:B------:R-:W-:Y:S02]  /*36a0*/  IMAD R6, R0, R12, R6 ;  /* 0x0000000c00067224 */ /* 0x000fe400078e0206 */
[----:B------:R-:W-:-:S04]  /*36b0*/  IMAD.MOV R13, RZ, RZ, -R13 ;  /* 0x000000ffff0d7224 */ /* 0x000fc800078e0a0d */
[----:B------:R-:W-:Y:S01]  /*36c0*/  IMAD R5, R0, R13, R5 ;  /* 0x0000000d00057224 */ /* 0x000fe200078e0205 */
[----:B---3--:R-:W-:-:S05]  /*36d0*/  IABS R4, R20 ;  /* 0x0000001400047213 */ /* 0x008fca0000000000 */
[----:B------:R-:W-:-:S04]  /*36e0*/  IMAD.HI.U32 R12, R16, R4, RZ ;  /* 0x00000004100c7227 */ /* 0x000fc800078e00ff */
[----:B------:R-:W-:Y:S01]  /*36f0*/  IMAD.MOV R12, RZ, RZ, -R12 ;  /* 0x000000ffff0c7224 */ /* 0x000fe200078e0a0c */
[----:B------:R-:W-:-:S03]  /*3700*/  ISETP.GT.U32.AND P5, PT, R0, R5, PT ;  /* 0x000000050000720c */ /* 0x000fc60003fa4070 */
[----:B------:R-:W-:-:S05]  /*3710*/  IMAD R4, R0, R12, R4 ;  /* 0x0000000c00047224 */ /* 0x000fca00078e0204 */
[----:B------:R-:W-:Y:S02]  /*3720*/  ISETP.GT.U32.AND P0, PT, R0, R4, PT ;  /* 0x000000040000720c */ /* 0x000fe40003f04070 */
[----:B------:R-:W-:-:S03]  /*3730*/  IABS R12, R18 ;  /* 0x00000012000c7213 */ /* 0x000fc60000000000 */
[----:B------:R-:W-:Y:S02]  /*3740*/  @!P5 IMAD.IADD R5, R5, 0x1, -R0 ;  /* 0x000000010505d824 */ /* 0x000fe400078e0a00 */
[----:B------:R-:W-:Y:S01]  /*3750*/  IMAD.HI.U32 R8, R16, R12, RZ ;  /* 0x0000000c10087227 */ /* 0x000fe200078e00ff */
[----:B------:R-:W-:-:S03]  /*3760*/  IABS R10, R25 ;  /* 0x00000019000a7213 */ /* 0x000fc60000000000 */
[----:B------:R-:W-:Y:S02]  /*3770*/  IMAD.MOV R8, RZ, RZ, -R8 ;  /* 0x000000ffff087224 */ /* 0x000fe400078e0a08 */
[----:B------:R-:W-:Y:S01]  /*3780*/  @!P0 IMAD.IADD R4, R4, 0x1, -R0 ;  /* 0x0000000104048824 */ /* 0x000fe200078e0a00 */
[C---:B------:R-:W-:Y:S01]  /*3790*/  ISETP.GT.U32.AND P0, PT, R0.reuse, R5, PT ;  /* 0x000000050000720c */ /* 0x040fe20003f04070 */
[C---:B------:R-:W-:Y:S01]  /*37a0*/  IMAD R8, R0.reuse, R8, R12 ;  /* 0x0000000800087224 */ /* 0x040fe200078e020c */
[----:B------:R-:W-:Y:S01]  /*37b0*/  ISETP.GT.U32.AND P1, PT, R0, R6, PT ;  /* 0x000000060000720c */ /* 0x000fe20003f24070 */
[----:B------:R-:W-:Y:S02]  /*37c0*/  IMAD.MOV.U32 R12, RZ, RZ, R2 ;  /* 0x000000ffff0c7224 */ /* 0x000fe400078e0002 */
[----:B------:R-:W-:Y:S01]  /*37d0*/  IMAD.HI.U32 R11, R16, R10, RZ ;  /* 0x0000000a100b7227 */ /* 0x000fe200078e00ff */
[----:B------:R-:W-:Y:S02]  /*37e0*/  ISETP.GE.AND P4, PT, R17, RZ, PT ;  /* 0x000000ff1100720c */ /* 0x000fe40003f86270 */
[----:B------:R-:W2:Y:S01]  /*37f0*/  LDL.LU R17, [R1+0x54] ;  /* 0x0000540001117983 */ /* 0x000ea20000300800 */
[----:B------:R-:W-:-:S02]  /*3800*/  @!P2 IMAD.MOV R12, RZ, RZ, -R12 ;  /* 0x000000ffff0ca224 */ /* 0x000fc400078e0a0c */
[----:B------:R-:W-:Y:S01]  /*3810*/  IMAD.MOV R11, RZ, RZ, -R11 ;  /* 0x000000ffff0b7224 */ /* 0x000fe200078e0a0b */
[----:B------:R-:W-:Y:S01]  /*3820*/  STL [R1+0x154], R29 ;  /* 0x0001541d01007387 */ /* 0x000fe20000100800 */
[----:B------:R-:W-:Y:S01]  /*3830*/  @!P0 IMAD.IADD R5, R5, 0x1, -R0 ;  /* 0x0000000105058824 */ /* 0x000fe200078e0a00 */
[----:B------:R-:W-:Y:S01]  /*3840*/  ISETP.GE.AND P0, PT, R20, RZ, PT ;  /* 0x000000ff1400720c */ /* 0x000fe20003f06270 */
[----:B------:R-:W-:Y:S01]  /*3850*/  IMAD R10, R0, R11, R10 ;  /* 0x0000000b000a7224 */ /* 0x000fe200078e020a */
[----:B------:R-:W-:Y:S04]  /*3860*/  STL [R1+0x158], R9 ;  /* 0x0001580901007387 */ /* 0x000fe80000100800 */
[----:B------:R-:W-:Y:S01]  /*3870*/  STL [R1+0x164], R12 ;  /* 0x0001640c01007387 */ /* 0x000fe20000100800 */
[----:B------:R-:W-:-:S03]  /*3880*/  @!P1 IMAD.IADD R6, R6, 0x1, -R0 ;  /* 0x0000000106069824 */ /* 0x000fc600078e0a00 */
[----:B------:R-:W3:Y:S01]  /*3890*/  LDL.LU R20, [R1+0x58] ;  /* 0x0000580001147983 */ /* 0x000ee20000300800 */
[----:B-----5:R-:W-:Y:S02]  /*38a0*/  IABS R11, R23 ;  /* 0x00000017000b7213 */ /* 0x020fe40000000000 */
[C---:B------:R-:W-:Y:S02]  /*38b0*/  ISETP.GT.U32.AND P6, PT, R0.reuse, R10, PT ;  /* 0x0000000a0000720c */ /* 0x040fe40003fc4070 */
[----:B------:R-:W-:Y:S01]  /*38c0*/  ISETP.GT.U32.AND P5, PT, R0, R6, PT ;  /* 0x000000060000720c */ /* 0x000fe20003fa4070 */
[----:B-1----:R-:W-:-:S04]  /*38d0*/  IMAD.HI.U32 R14, R16, R11, RZ ;  /* 0x0000000b100e7227 */ /* 0x002fc800078e00ff */
[----:B------:R-:W-:-:S04]  /*38e0*/  IMAD.MOV R14, RZ, RZ, -R14 ;  /* 0x000000ffff0e7224 */ /* 0x000fc800078e0a0e */
[----:B------:R-:W-:Y:S02]  /*38f0*/  IMAD R11, R0, R14, R11 ;  /* 0x0000000e000b7224 */ /* 0x000fe400078e020b */
[--C-:B------:R-:W-:Y:S02]  /*3900*/  @!P6 IMAD.IADD R10, R10, 0x1, -R0.reuse ;  /* 0x000000010a0ae824 */ /* 0x100fe400078e0a00 */
[----:B------:R-:W-:Y:S01]  /*3910*/  @!P5 IMAD.IADD R6, R6, 0x1, -R0 ;  /* 0x000000010606d824 */ /* 0x000fe200078e0a00 */
[C---:B------:R-:W-:Y:S02]  /*3920*/  ISETP.GT.U32.AND P5, PT, R0.reuse, R11, PT ;  /* 0x0000000b0000720c */ /* 0x040fe40003fa4070 */
[C---:B------:R-:W-:Y:S02]  /*3930*/  ISETP.GT.U32.AND P3, PT, R0.reuse, R10, PT ;  /* 0x0000000a0000720c */ /* 0x040fe40003f64070 */
[----:B------:R-:W-:Y:S02]  /*3940*/  ISETP.GE.AND P1, PT, R15, RZ, PT ;  /* 0x000000ff0f00720c */ /* 0x000fe40003f26270 */
[----:B------:R-:W-:Y:S01]  /*3950*/  ISETP.GT.U32.AND P6, PT, R0, R4, PT ;  /* 0x000000040000720c */ /* 0x000fe20003fc4070 */
[----:B------:R-:W-:-:S06]  /*3960*/  @!P4 IMAD.MOV R6, RZ, RZ, -R6 ;  /* 0x000000ffff06c224 */ /* 0x000fcc00078e0a06 */
[--C-:B------:R-:W-:Y:S02]  /*3970*/  @!P5 IMAD.IADD R11, R11, 0x1, -R0.reuse ;  /* 0x000000010b0bd824 */ /* 0x100fe400078e0a00 */
[--C-:B------:R-:W-:Y:S01]  /*3980*/  @!P3 IMAD.IADD R10, R10, 0x1, -R0.reuse ;  /* 0x000000010a0ab824 */ /* 0x100fe200078e0a00 */
[----:B------:R-:W-:Y:S01]  /*3990*/  ISETP.GE.AND P3, PT, R25, RZ, PT ;  /* 0x000000ff1900720c */ /* 0x000fe20003f66270 */
[----:B------:R-:W-:Y:S01]  /*39a0*/  @!P1 IMAD.MOV R5, RZ, RZ, -R5 ;  /* 0x000000ffff059224 */ /* 0x000fe200078e0a05 */
[----:B------:R-:W-:Y:S01]  /*39b0*/  ISETP.GT.U32.AND P1, PT, R0, R11, PT ;  /* 0x0000000b0000720c */ /* 0x000fe20003f24070 */
[----:B------:R-:W-:Y:S01]  /*39c0*/  @!P6 IMAD.IADD R4, R4, 0x1, -R0 ;  /* 0x000000010404e824 */ /* 0x000fe200078e0a00 */
[----:B------:R-:W5:Y:S01]  /*39d0*/  LDL.LU R25, [R1+0x5c] ;  /* 0x00005c0001197983 */ /* 0x000f620000300800 */
[----:B------:R-:W-:-:S03]  /*39e0*/  ISETP.GE.AND P5, PT, R23, RZ, PT ;  /* 0x000000ff1700720c */ /* 0x000fc60003fa6270 */
[----:B------:R-:W5:Y:S04]  /*39f0*/  LDL.LU R23, [R1+0x60] ;  /* 0x0000600001177983 */ /* 0x000f680000300800 */
[----:B------:R0:W-:Y:S04]  /*3a00*/  STL [R1+0x16c], R6 ;  /* 0x00016c0601007387 */ /* 0x0001e80000100800 */
[----:B------:R1:W-:Y:S01]  /*3a10*/  STL [R1+0x170], R5 ;  /* 0x0001700501007387 */ /* 0x0003e20000100800 */
[----:B0-----:R-:W-:Y:S02]  /*3a20*/  IMAD.MOV.U32 R6, RZ, RZ, R4 ;  /* 0x000000ffff067224 */ /* 0x001fe400078e0004 */
[----:B-1----:R-:W-:-:S02]  /*3a30*/  IMAD.MOV.U32 R5, RZ, RZ, R10 ;  /* 0x000000ffff057224 */ /* 0x002fc400078e000a */
[----:B------:R-:W-:Y:S02]  /*3a40*/  @!P0 IMAD.MOV R6, RZ, RZ, -R6 ;  /* 0x000000ffff068224 */ /* 0x000fe400078e0a06 */
[----:B------:R-:W-:Y:S01]  /*3a50*/  @!P3 IMAD.MOV R5, RZ, RZ, -R5 ;  /* 0x000000ffff05b224 */ /* 0x000fe200078e0a05 */
[----:B----4-:R-:W-:Y:S01]  /*3a60*/  IABS R9, R22 ;  /* 0x0000001600097213 */ /* 0x010fe20000000000 */
[----:B------:R-:W-:Y:S01]  /*3a70*/  @!P1 IMAD.IADD R11, R11, 0x1, -R0 ;  /* 0x000000010b0b9824 */ /* 0x000fe200078e0a00 */
[----:B------:R-:W-:Y:S01]  /*3a80*/  STL [R1+0x174], R6 ;  /* 0x0001740601007387 */ /* 0x000fe20000100800 */
[----:B------:R-:W-:-:S03]  /*3a90*/  ISETP.GE.AND P1, PT, R22, RZ, PT ;  /* 0x000000ff1600720c */ /* 0x000fc60003f26270 */
[----:B------:R-:W-:Y:S04]  /*3aa0*/  STL [R1+0x17c], R5 ;  /* 0x00017c0501007387 */ /* 0x000fe80000100800 */
[----:B------:R-:W4:Y:S01]  /*3ab0*/  LDL.LU R22, [R1+0x98] ;  /* 0x0000980001167983 */ /* 0x000f220000300800 */
[----:B------:R-:W-:-:S05]  /*3ac0*/  IABS R7, R24 ;  /* 0x0000001800077213 */ /* 0x000fca0000000000 */
[----:B------:R-:W-:-:S04]  /*3ad0*/  IMAD.HI.U32 R13, R16, R7, RZ ;  /* 0x00000007100d7227 */ /* 0x000fc800078e00ff */
[----:B------:R-:W-:Y:S02]  /*3ae0*/  IMAD.MOV R13, RZ, RZ, -R13 ;  /* 0x000000ffff0d7224 */ /* 0x000fe400078e0a0d */
[----:B------:R-:W-:-:S04]  /*3af0*/  IMAD.HI.U32 R12, R16, R9, RZ ;  /* 0x00000009100c7227 */ /* 0x000fc800078e00ff */
[----:B------:R-:W-:Y:S02]  /*3b00*/  IMAD R7, R0, R13, R7 ;  /* 0x0000000d00077224 */ /* 0x000fe400078e0207 */
[----:B------:R-:W-:-:S03]  /*3b10*/  IMAD.MOV R12, RZ, RZ, -R12 ;  /* 0x000000ffff0c7224 */ /* 0x000fc600078e0a0c */
[C---:B------:R-:W-:Y:S01]  /*3b20*/  ISETP.GT.U32.AND P6, PT, R0.reuse, R7, PT ;  /* 0x000000070000720c */ /* 0x040fe20003fc4070 */
[C---:B------:R-:W-:Y:S01]  /*3b30*/  IMAD R9, R0.reuse, R12, R9 ;  /* 0x0000000c00097224 */ /* 0x040fe200078e0209 */
[----:B------:R-:W-:-:S04]  /*3b40*/  ISETP.GT.U32.AND P2, PT, R0, R8, PT ;  /* 0x000000080000720c */ /* 0x000fc80003f44070 */
[----:B------:R-:W-:-:S07]  /*3b50*/  ISETP.GT.U32.AND P0, PT, R0, R9, PT ;  /* 0x000000090000720c */ /* 0x000fce0003f04070 */
[--C-:B------:R-:W-:Y:S02]  /*3b60*/  @!P6 IMAD.IADD R7, R7, 0x1, -R0.reuse ;  /* 0x000000010707e824 */ /* 0x100fe400078e0a00 */
[----:B------:R-:W-:-:S03]  /*3b70*/  @!P2 IMAD.IADD R8, R8, 0x1, -R0 ;  /* 0x000000010808a824 */ /* 0x000fc600078e0a00 */
[C---:B------:R-:W-:Y:S01]  /*3b80*/  ISETP.GT.U32.AND P6, PT, R0.reuse, R7, PT ;  /* 0x000000070000720c */ /* 0x040fe20003fc4070 */
[----:B------:R-:W-:Y:S01]  /*3b90*/  @!P0 IMAD.IADD R9, R9, 0x1, -R0 ;  /* 0x0000000109098824 */ /* 0x000fe200078e0a00 */
[----:B------:R-:W-:Y:S02]  /*3ba0*/  ISETP.GT.U32.AND P4, PT, R0, R8, PT ;  /* 0x000000080000720c */ /* 0x000fe40003f84070 */
[----:B------:R-:W-:Y:S02]  /*3bb0*/  ISETP.GE.AND P2, PT, R18, RZ, PT ;  /* 0x000000ff1200720c */ /* 0x000fe40003f46270 */
[----:B------:R-:W-:-:S07]  /*3bc0*/  ISETP.GE.AND P3, PT, R24, RZ, PT ;  /* 0x000000ff1800720c */ /* 0x000fce0003f66270 */
[--C-:B------:R-:W-:Y:S02]  /*3bd0*/  @!P6 IMAD.IADD R7, R7, 0x1, -R0.reuse ;  /* 0x000000010707e824 */ /* 0x100fe400078e0a00 */
[----:B------:R-:W-:-:S04]  /*3be0*/  @!P4 IMAD.IADD R8, R8, 0x1, -R0 ;  /* 0x000000010808c824 */ /* 0x000fc800078e0a00 */
[----:B------:R-:W-:Y:S02]  /*3bf0*/  @!P2 IMAD.MOV R8, RZ, RZ, -R8 ;  /* 0x000000ffff08a224 */ /* 0x000fe400078e0a08 */
[----:B------:R-:W-:Y:S02]  /*3c00*/  @!P5 IMAD.MOV R11, RZ, RZ, -R11 ;  /* 0x000000ffff0bd224 */ /* 0x000fe400078e0a0b */
[----:B------:R-:W-:Y:S01]  /*3c10*/  @!P3 IMAD.MOV R7, RZ, RZ, -R7 ;  /* 0x000000ffff07b224 */ /* 0x000fe200078e0a07 */
[----:B--2---:R-:W-:-:S05]  /*3c20*/  IABS R2, R17 ;  /* 0x0000001100027213 */ /* 0x004fca0000000000 */
[----:B------:R-:W-:Y:S01]  /*3c30*/  IMAD.HI.U32 R13, R16, R2, RZ ;  /* 0x00000002100d7227 */ /* 0x000fe200078e00ff */
[----:B------:R-:W-:-:S03]  /*3c40*/  ISETP.GE.AND P6, PT, R17, RZ, PT ;  /* 0x000000ff1100720c */ /* 0x000fc60003fc6270 */
[----:B------:R-:W-:Y:S01]  /*3c50*/  IMAD.MOV R13, RZ, RZ, -R13 ;  /* 0x000000ffff0d7224 */ /* 0x000fe200078e0a0d */
[----:B---3--:R-:W-:Y:S02]  /*3c60*/  IABS R4, R20 ;  /* 0x0000001400047213 */ /* 0x008fe40000000000 */
[----:B------:R-:W-:Y:S02]  /*3c70*/  ISETP.GE.AND P0, PT, R20, RZ, PT ;  /* 0x000000ff1400720c */ /* 0x000fe40003f06270 */
[----:B------:R-:W2:Y:S04]  /*3c80*/  LDL.LU R20, [R1+0x9c] ;  /* 0x00009c0001147983 */ /* 0x000ea80000300800 */
[----:B------:R-:W3:Y:S01]  /*3c90*/  LDL.LU R29, [R1+0x6c] ;  /* 0x00006c00011d7983 */ /* 0x000ee20000300800 */
[----:B------:R-:W-:-:S03]  /*3ca0*/  IMAD R2, R0, R13, R2 ;  /* 0x0000000d00027224 */ /* 0x000fc600078e0202 */
[----:B------:R-:W3:Y:S02]  /*3cb0*/  LDL.LU R17, [R1+0x70] ;  /* 0x0000700001117983 */ /* 0x000ee40000300800 */
[----:B------:R-:W-:Y:S02]  /*3cc0*/  ISETP.GT.U32.AND P4, PT, R0, R2, PT ;  /* 0x000000020000720c */ /* 0x000fe40003f84070 */
[----:B------:R-:W-:Y:S04]  /*3cd0*/  STL [R1+0x184], R8 ;  /* 0x0001840801007387 */ /* 0x000fe80000100800 */
[----:B------:R-:W3:Y:S04]  /*3ce0*/  LDL.LU R24, [R1+0x74] ;  /* 0x0000740001187983 */ /* 0x000ee80000300800 */
[----:B------:R-:W-:Y:S03]  /*3cf0*/  STL [R1+0x188], R11 ;  /* 0x0001880b01007387 */ /* 0x000fe60000100800 */
[----:B------:R-:W-:Y:S01]  /*3d00*/  @!P4 IMAD.IADD R2, R2, 0x1, -R0 ;  /* 0x000000010202c824 */ /* 0x000fe200078e0a00 */
[C---:B------:R-:W-:Y:S01]  /*3d10*/  ISETP.GT.U32.AND P4, PT, R0.reuse, R9, PT ;  /* 0x000000090000720c */ /* 0x040fe20003f84070 */
[----:B------:R0:W-:Y:S04]  /*3d20*/  STL [R1+0x18c], R7 ;  /* 0x00018c0701007387 */ /* 0x0001e80000100800 */
[----:B------:R-:W3:Y:S01]  /*3d30*/  LDL.LU R15, [R1+0x78] ;  /* 0x00007800010f7983 */ /* 0x000ee20000300800 */
[----:B------:R-:W-:-:S07]  /*3d40*/  ISETP.GT.U32.AND P2, PT, R0, R2, PT ;  /* 0x000000020000720c */ /* 0x000fce0003f44070 */
[----:B------:R-:W-:-:S04]  /*3d50*/  @!P4 IMAD.IADD R9, R9, 0x1, -R0 ;  /* 0x000000010909c824 */ /* 0x000fc800078e0a00 */
[----:B0-----:R-:W-:-:S04]  /*3d60*/  IMAD.MOV.U32 R7, RZ, RZ, R9 ;  /* 0x000000ffff077224 */ /* 0x001fc800078e0009 */
[----:B------:R-:W-:Y:S02]  /*3d70*/  @!P1 IMAD.MOV R7, RZ, RZ, -R7 ;  /* 0x000000ffff079224 */ /* 0x000fe400078e0a07 */
[----:B------:R-:W-:-:S03]  /*3d80*/  @!P2 IMAD.IADD R2, R2, 0x1, -R0 ;  /* 0x000000010202a824 */ /* 0x000fc600078e0a00 */
[----:B------:R0:W-:Y:S01]  /*3d90*/  STL [R1+0x194], R7 ;  /* 0x0001940701007387 */ /* 0x0001e20000100800 */
[----:B----4-:R-:W-:Y:S02]  /*3da0*/  ISETP.GE.AND P2, PT, R22, RZ, PT ;  /* 0x000000ff1600720c */ /* 0x010fe40003f46270 */
[----:B------:R-:W-:Y:S02]  /*3db0*/  IABS R11, R22 ;  /* 0x00000016000b7213 */ /* 0x000fe40000000000 */
[----:B------:R-:W4:Y:S01]  /*3dc0*/  LDL.LU R22, [R1+0x7c] ;  /* 0x00007c0001167983 */ /* 0x000f220000300800 */
[----:B------:R-:W-:Y:S01]  /*3dd0*/  IMAD.HI.U32 R5, R16, R4, RZ ;  /* 0x0000000410057227 */ /* 0x000fe200078e00ff */
[----:B-----5:R-:W-:Y:S02]  /*3de0*/  IABS R6, R25 ;  /* 0x0000001900067213 */ /* 0x020fe40000000000 */
[----:B------:R-:W-:Y:S01]  /*3df0*/  IABS R10, R23 ;  /* 0x00000017000a7213 */ /* 0x000fe20000000000 */
[----:B------:R-:W-:Y:S01]  /*3e00*/  IMAD.MOV R5, RZ, RZ, -R5 ;  /* 0x000000ffff057224 */ /* 0x000fe200078e0a05 */
[----:B------:R-:W5:Y:S03]  /*3e10*/  LDL.LU R18, [R1+0x80] ;  /* 0x0000800001127983 */ /* 0x000f660000300800 */
[----:B------:R-:W-:-:S05]  /*3e20*/  IMAD R5, R0, R5, R4 ;  /* 0x0000000500057224 */ /* 0x000fca00078e0204 */
[----:B------:R-:W-:Y:S01]  /*3e30*/  ISETP.GT.U32.AND P5, PT, R0, R5, PT ;  /* 0x000000050000720c */ /* 0x000fe20003fa4070 */
[----:B------:R-:W-:-:S04]  /*3e40*/  IMAD.HI.U32 R4, R16, R6, RZ ;  /* 0x0000000610047227 */ /* 0x000fc800078e00ff */
[----:B------:R-:W-:-:S08]  /*3e50*/  IMAD.HI.U32 R8, R16, R10, RZ ;  /* 0x0000000a10087227 */ /* 0x000fd000078e00ff */
[----:B------:R-:W-:Y:S02]  /*3e60*/  @!P5 IMAD.IADD R5, R5, 0x1, -R0 ;  /* 0x000000010505d824 */ /* 0x000fe400078e0a00 */
[----:B------:R-:W-:-:S03]  /*3e70*/  IMAD.MOV R4, RZ, RZ, -R4 ;  /* 0x000000ffff047224 */ /* 0x000fc600078e0a04 */
[C---:B------:R-:W-:Y:S01]  /*3e80*/  ISETP.GT.U32.AND P1, PT, R0.reuse, R5, PT ;  /* 0x000000050000720c */ /* 0x040fe20003f24070 */
[----:B------:R-:W-:Y:S02]  /*3e90*/  IMAD.MOV R8, RZ, RZ, -R8 ;  /* 0x000000ffff087224 */ /* 0x000fe400078e0a08 */
[C---:B------:R-:W-:Y:S02]  /*3ea0*/  IMAD R6, R0.reuse, R4, R6 ;  /* 0x0000000400067224 */ /* 0x040fe400078e0206 */
[----:B------:R-:W-:Y:S02]  /*3eb0*/  IMAD.MOV.U32 R13, RZ, RZ, R2 ;  /* 0x000000ffff0d7224 */ /* 0x000fe400078e0002 */
[C---:B------:R-:W-:Y:S02]  /*3ec0*/  IMAD R10, R0.reuse, R8, R10 ;  /* 0x00000008000a7224 */ /* 0x040fe400078e020a */
[----:B------:R-:W-:Y:S01]  /*3ed0*/  @!P6 IMAD.MOV R13, RZ, RZ, -R13 ;  /* 0x000000ffff0de224 */ /* 0x000fe200078e0a0d */
[----:B------:R-:W-:-:S03]  /*3ee0*/  ISETP.GT.U32.AND P6, PT, R0, R6, PT ;  /* 0x000000060000720c */ /* 0x000fc60003fc4070 */
[----:B------:R-:W-:Y:S01]  /*3ef0*/  @!P1 IMAD.IADD R5, R5, 0x1, -R0 ;  /* 0x0000000105059824 */ /* 0x000fe200078e0a00 */
[----:B------:R-:W-:Y:S01]  /*3f00*/  ISETP.GT.U32.AND P1, PT, R0, R10, PT ;  /* 0x0000000a0000720c */ /* 0x000fe20003f24070 */
[----:B------:R-:W-:-:S08]  /*3f10*/  IMAD.HI.U32 R2, R16, R11, RZ ;  /* 0x0000000b10027227 */ /* 0x000fd000078e00ff */
[----:B------:R-:W-:Y:S02]  /*3f20*/  @!P6 IMAD.IADD R6, R6, 0x1, -R0 ;  /* 0x000000010606e824 */ /* 0x000fe400078e0a00 */
[----:B------:R-:W-:Y:S02]  /*3f30*/  IMAD.MOV R2, RZ, RZ, -R2 ;  /* 0x000000ffff027224 */ /* 0x000fe400078e0a02 */
[----:B------:R-:W-:Y:S01]  /*3f40*/  @!P1 IMAD.IADD R10, R10, 0x1, -R0 ;  /* 0x000000010a0a9824 */ /* 0x000fe200078e0a00 */
[C---:B------:R-:W-:Y:S01]  /*3f50*/  ISETP.GT.U32.AND P1, PT, R0.reuse, R6, PT ;  /* 0x000000060000720c */ /* 0x040fe20003f24070 */
[C---:B------:R-:W-:Y:S01]  /*3f60*/  IMAD R2, R0.reuse, R2, R11 ;  /* 0x0000000200027224 */ /* 0x040fe200078e020b */
[----:B------:R-:W-:Y:S01]  /*3f70*/  ISETP.GE.AND P3, PT, R25, RZ, PT ;  /* 0x000000ff1900720c */ /* 0x000fe20003f66270 */
[----:B------:R1:W-:Y:S03]  /*3f80*/  STL [R1+0x198], R13 ;  /* 0x0001980d01007387 */ /* 0x0003e60000100800 */
[----:B------:R-:W-:Y:S01]  /*3f90*/  ISETP.GT.U32.AND P6, PT, R0, R2, PT ;  /* 0x000000020000720c */ /* 0x000fe20003fc4070 */
[----:B------:R-:W5:Y:S01]  /*3fa0*/  LDL.LU R25, [R1+0x84] ;  /* 0x0000840001197983 */ /* 0x000f620000300800 */
[----:B------:R-:W-:-:S03]  /*3fb0*/  ISETP.GE.AND P4, PT, R23, RZ, PT ;  /* 0x000000ff1700720c */ /* 0x000fc60003f86270 */
[----:B------:R-:W5:Y:S02]  /*3fc0*/  LDL.LU R23, [R1+0x88] ;  /* 0x0000880001177983 */ /* 0x000f640000300800 */
[----:B------:R-:W-:-:S06]  /*3fd0*/  @!P1 IMAD.IADD R6, R6, 0x1, -R0 ;  /* 0x0000000106069824 */ /* 0x000fcc00078e0a00 */
[----:B------:R-:W-:-:S05]  /*3fe0*/  @!P6 IMAD.IADD R2, R2, 0x1, -R0 ;  /* 0x000000010202e824 */ /* 0x000fca00078e0a00 */
[----:B------:R-:W-:-:S13]  /*3ff0*/  ISETP.GT.U32.AND P6, PT, R0, R2, PT ;  /* 0x000000020000720c */ /* 0x000fda0003fc4070 */
[----:B------:R-:W-:Y:S01]  /*4000*/  @!P6 IMAD.IADD R2, R2, 0x1, -R0 ;  /* 0x000000010202e824 */ /* 0x000fe200078e0a00 */
[----:B--2---:R-:W-:Y:S02]  /*4010*/  IABS R8, R20 ;  /* 0x0000001400087213 */ /* 0x004fe40000000000 */
[----:B------:R-:W-:Y:S02]  /*4020*/  ISETP.GE.AND P5, PT, R20, RZ, PT ;  /* 0x000000ff1400720c */ /* 0x000fe40003fa6270 */
[----:B---3--:R-:W-:Y:S01]  /*4030*/  IABS R9, R29 ;  /* 0x0000001d00097213 */ /* 0x008fe20000000000 */
[----:B------:R-:W-:-:S04]  /*4040*/  IMAD.HI.U32 R12, R16, R8, RZ ;  /* 0x00000008100c7227 */ /* 0x000fc800078e00ff */
[----:B------:R-:W-:Y:S01]  /*4050*/  IMAD.MOV.U32 R20, RZ, RZ, R3 ;  /* 0x000000ffff147224 */ /* 0x000fe200078e0003 */
[----:B0-----:R-:W-:Y:S01]  /*4060*/  IABS R7, R17 ;  /* 0x0000001100077213 */ /* 0x001fe20000000000 */
[----:B------:R-:W-:Y:S02]  /*4070*/  IMAD.MOV.U32 R3, RZ, RZ, R5 ;  /* 0x000000ffff037224 */ /* 0x000fe400078e0005 */
[----:B------:R-:W-:Y:S02]  /*4080*/  IMAD.MOV R12, RZ, RZ, -R12 ;  /* 0x000000ffff0c7224 */ /* 0x000fe400078e0a0c */
[----:B-1----:R-:W-:-:S04]  /*4090*/  IMAD.HI.U32 R13, R16, R9, RZ ;  /* 0x00000009100d7227 */ /* 0x002fc800078e00ff */
[----:B------:R-:W-:Y:S01]  /*40a0*/  @!P0 IMAD.MOV R3, RZ, RZ, -R3 ;  /* 0x000000ffff038224 */ /* 0x000fe200078e0a03 */
[C---:B------:R-:W-:Y:S01]  /*40b0*/  ISETP.GT.U32.AND P0, PT, R0.reuse, R10, PT ;  /* 0x0000000a0000720c */ /* 0x040fe20003f04070 */
[----:B------:R-:W-:Y:S02]  /*40c0*/  IMAD R8, R0, R12, R8 ;  /* 0x0000000c00087224 */ /* 0x000fe400078e0208 */
[----:B------:R-:W-:Y:S01]  /*40d0*/  IMAD.HI.U32 R12, R16, R7, RZ ;  /* 0x00000007100c7227 */ /* 0x000fe200078e00ff */
[----:B------:R0:W-:Y:S03]  /*40e0*/  STL [R1+0x1a0], R3 ;  /* 0x0001a00301007387 */ /* 0x0001e60000100800 */
[----:B------:R-:W-:Y:S02]  /*40f0*/  IMAD.MOV R13, RZ, RZ, -R13 ;  /* 0x000000ffff0d7224 */ /* 0x000fe400078e0a0d */
[----:B------:R-:W-:-:S02]  /*4100*/  IMAD.MOV R12, RZ, RZ, -R12 ;  /* 0x000000ffff0c7224 */ /* 0x000fc400078e0a0c */
[C---:B------:R-:W-:Y:S02]  /*4110*/  IMAD R9, R0.reuse, R13, R9 ;  /* 0x0000000d00097224 */ /* 0x040fe400078e0209 */
[----:B0-----:R-:W-:Y:S02]  /*4120*/  IMAD.MOV.U32 R3, RZ, RZ, R6 ;  /* 0x000000ffff037224 */ /* 0x001fe400078e0006 */
[C---:B------:R-:W-:Y:S02]  /*4130*/  IMAD R7, R0.reuse, R12, R7 ;  /* 0x0000000c00077224 */ /* 0x040fe400078e0207 */
[----:B------:R-:W-:Y:S01]  /*4140*/  @!P3 IMAD.MOV R3, RZ, RZ, -R3 ;  /* 0x000000ffff03b224 */ /* 0x000fe200078e0a03 */
[----:B------:R-:W-:Y:S01]  /*4150*/  ISETP.GT.U32.AND P3, PT, R0, R9, PT ;  /* 0x000000090000720c */ /* 0x000fe20003f64070 */
[----:B------:R-:W-:Y:S01]  /*4160*/  @!P0 IMAD.IADD R10, R10, 0x1, -R0 ;  /* 0x000000010a0a8824 */ /* 0x000fe200078e0a00 */
[----:B------:R-:W-:Y:S02]  /*4170*/  IABS R4, R24 ;  /* 0x0000001800047213 */ /* 0x000fe40000000000 */
[----:B------:R-:W-:-:S02]  /*4180*/  ISETP.GT.U32.AND P0, PT, R0, R7, PT ;  /* 0x000000070000720c */ /* 0x000fc40003f04070 */
[----:B------:R-:W-:Y:S01]  /*4190*/  IABS R12, R15 ;  /* 0x0000000f000c7213 */ /* 0x000fe20000000000 */
[----:B------:R-:W-:-:S04]  /*41a0*/  IMAD.HI.U32 R11, R16, R4, RZ ;  /* 0x00000004100b7227 */ /* 0x000fc800078e00ff */
[----:B------:R-:W-:Y:S02]  /*41b0*/  IMAD.MOV R11, RZ, RZ, -R11 ;  /* 0x000000ffff0b7224 */ /* 0x000fe400078e0a0b */
[----:B------:R-:W-:Y:S02]  /*41c0*/  @!P3 IMAD.IADD R9, R9, 0x1, -R0 ;  /* 0x000000010909b824 */ /* 0x000fe400078e0a00 */
[----:B------:R-:W-:Y:S01]  /*41d0*/  IMAD.HI.U32 R6, R16, R12, RZ ;  /* 0x0000000c10067227 */ /* 0x000fe200078e00ff */
[----:B------:R-:W-:-:S03]  /*41e0*/  ISETP.GT.U32.AND P1, PT, R0, R8, PT ;  /* 0x000000080000720c */ /* 0x000fc60003f24070 */
[C---:B------:R-:W-:Y:S02]  /*41f0*/  IMAD R4, R0.reuse, R11, R4 ;  /* 0x0000000b00047224 */ /* 0x040fe400078e0204 */
[----:B------:R-:W-:Y:S01]  /*4200*/  @!P0 IMAD.IADD R7, R7, 0x1, -R0 ;  /* 0x0000000107078824 */ /* 0x000fe200078e0a00 */
[C---:B------:R-:W-:Y:S01]  /*4210*/  ISETP.GT.U32.AND P0, PT, R0.reuse, R9, PT ;  /* 0x000000090000720c */ /* 0x040fe20003f04070 */
[----:B------:R-:W-:Y:S01]  /*4220*/  IMAD.MOV R6, RZ, RZ, -R6 ;  /* 0x000000ffff067224 */ /* 0x000fe200078e0a06 */
[----:B------:R-:W-:-:S03]  /*4230*/  ISETP.GT.U32.AND P6, PT, R0, R4, PT ;  /* 0x000000040000720c */ /* 0x000fc60003fc4070 */
[----:B------:R-:W-:Y:S02]  /*4240*/  IMAD R6, R0, R6, R12 ;  /* 0x0000000600067224 */ /* 0x000fe400078e020c */
[----:B------:R-:W-:Y:S02]  /*4250*/  IMAD.MOV.U32 R12, RZ, RZ, R2 ;  /* 0x000000ffff0c7224 */ /* 0x000fe400078e0002 */
[----:B------:R-:W-:Y:S02]  /*4260*/  @!P4 IMAD.MOV R10, RZ, RZ, -R10 ;  /* 0x000000ffff0ac224 */ /* 0x000fe400078e0a0a */
[----:B------:R-:W-:Y:S01]  /*4270*/  @!P2 IMAD.MOV R12, RZ, RZ, -R12 ;  /* 0x000000ffff0ca224 */ /* 0x000fe200078e0a0c */
[----:B------:R0:W-:Y:S01]  /*4280*/  STL [R1+0x19c], R3 ;  /* 0x00019c0301007387 */ /* 0x0001e20000100800 */
[--C-:B------:R-:W-:Y:S02]  /*4290*/  @!P1 IMAD.IADD R8, R8, 0x1, -R0.reuse ;  /* 0x0000000108089824 */ /* 0x100fe400078e0a00 */
[----:B------:R-:W-:Y:S01]  /*42a0*/  @!P0 IMAD.IADD R9, R9, 0x1, -R0 ;  /* 0x0000000109098824 */ /* 0x000fe200078e0a00 */
[----:B----4-:R-:W-:-:S02]  /*42b0*/  IABS R11, R22 ;  /* 0x00000016000b7213 */ /* 0x010fc40000000000 */
[----:B------:R-:W-:Y:S01]  /*42c0*/  ISETP.GE.AND P0, PT, R17, RZ, PT ;  /* 0x000000ff1100720c */ /* 0x000fe20003f06270 */
[----:B0-----:R-:W2:Y:S04]  /*42d0*/  LDL.LU R3, [R1+0x10e4] ;  /* 0x0010e40001037983 */ /* 0x001ea80000300800 */
[----:B------:R0:W-:Y:S01]  /*42e0*/  STL [R1+0x190], R10 ;  /* 0x0001900a01007387 */ /* 0x0001e20000100800 */
[----:B------:R-:W-:-:S03]  /*42f0*/  @!P6 IMAD.IADD R4, R4, 0x1, -R0 ;  /* 0x000000010404e824 */ /* 0x000fc600078e0a00 */
[----:B------:R1:W-:Y:S01]  /*4300*/  STL [R1+0x180], R12 ;  /* 0x0001800c01007387 */ /* 0x0003e20000100800 */
[----:B------:R-:W-:-:S03]  /*4310*/  ISETP.GT.U32.AND P3, PT, R0, R8, PT ;  /* 0x000000080000720c */ /* 0x000fc60003f64070 */
[----:B------:R-:W3:Y:S01]  /*4320*/  LDL.LU R17, [R1+0x8c] ;  /* 0x00008c0001117983 */ /* 0x000ee20000300800 */
[----:B------:R-:W-:Y:S01]  /*4330*/  IMAD.HI.U32 R14, R16, R11, RZ ;  /* 0x0000000b100e7227 */ /* 0x000fe200078e00ff */
[----:B------:R-:W-:-:S03]  /*4340*/  ISETP.GT.U32.AND P4, PT, R0, R4, PT ;  /* 0x000000040000720c */ /* 0x000fc60003f84070 */
[----:B------:R-:W-:Y:S01]  /*4350*/  IMAD.MOV R14, RZ, RZ, -R14 ;  /* 0x000000ffff0e7224 */ /* 0x000fe200078e0a0e */
[----:B------:R-:W-:-:S03]  /*4360*/  ISETP.GE.AND P1, PT, R29, RZ, PT ;  /* 0x000000ff1d00720c */ /* 0x000fc60003f26270 */
[----:B------:R-:W-:Y:S02]  /*4370*/  IMAD R11, R0, R14, R11 ;  /* 0x0000000e000b7224 */ /* 0x000fe400078e020b */
[----:B------:R-:W-:-:S03]  /*4380*/  @!P3 IMAD.IADD R8, R8, 0x1, -R0 ;  /* 0x000000010808b824 */ /* 0x000fc600078e0a00 */
[----:B------:R-:W-:Y:S01]  /*4390*/  ISETP.GT.U32.AND P3, PT, R0, R11, PT ;  /* 0x0000000b0000720c */ /* 0x000fe20003f64070 */
[----:B------:R-:W-:Y:S01]  /*43a0*/  @!P4 IMAD.IADD R4, R4, 0x1, -R0 ;  /* 0x000000010404c824 */ /* 0x000fe200078e0a00 */
[----:B------:R-:W-:Y:S02]  /*43b0*/  ISETP.GE.AND P4, PT, R24, RZ, PT ;  /* 0x000000ff1800720c */ /* 0x000fe40003f86270 */
[----:B------:R-:W4:Y:S01]  /*43c0*/  LDL.LU R24, [R1+0x90] ;  /* 0x0000900001187983 */ /* 0x000f220000300800 */
[----:B------:R-:W-:Y:S02]  /*43d0*/  @!P5 IMAD.MOV R8, RZ, RZ, -R8 ;  /* 0x000000ffff08d224 */ /* 0x000fe400078e0a08 */
[----:B------:R-:W-:-:S03]  /*43e0*/  @!P1 IMAD.MOV R9, RZ, RZ, -R9 ;  /* 0x000000ffff099224 */ /* 0x000fc600078e0a09 */
[----:B------:R0:W-:Y:S03]  /*43f0*/  STL [R1+0x178], R8 ;  /* 0x0001780801007387 */ /* 0x0001e60000100800 */
[----:B------:R-:W-:Y:S01]  /*4400*/  @!P3 IMAD.IADD R11, R11, 0x1, -R0 ;  /* 0x000000010b0bb824 */ /* 0x000fe200078e0a00 */
[----:B------:R-:W-:Y:S01]  /*4410*/  ISETP.GE.AND P3, PT, R22, RZ, PT ;  /* 0x000000ff1600720c */ /* 0x000fe20003f66270 */
[----:B------:R0:W-:Y:S04]  /*4420*/  STL [R1+0x168], R9 ;  /* 0x0001680901007387 */ /* 0x0001e80000100800 */
[----:B------:R-:W2:Y:S01]  /*4430*/  LDL.LU R22, [R1+0x94] ;  /* 0x0000940001167983 */ /* 0x000ea20000300800 */
[----:B-----5:R-:W-:-:S02]  /*4440*/  IABS R5, R18 ;  /* 0x0000001200057213 */ /* 0x020fc40000000000 */
[C---:B------:R-:W-:Y:S02]  /*4450*/  ISETP.GT.U32.AND P2, PT, R0.reuse, R6, PT ;  /* 0x000000060000720c */ /* 0x040fe40003f44070 */
[----:B------:R-:W-:Y:S01]  /*4460*/  ISETP.GT.U32.AND P6, PT, R0, R7, PT ;  /* 0x000000070000720c */ /* 0x000fe20003fc4070 */
[----:B------:R-:W-:-:S04]  /*4470*/  IMAD.HI.U32 R13, R16, R5, RZ ;  /* 0x00000005100d7227 */ /* 0x000fc800078e00ff */
[----:B------:R-:W-:Y:S01]  /*4480*/  IMAD.MOV R13, RZ, RZ, -R13 ;  /* 0x000000ffff0d7224 */ /* 0x000fe200078e0a0d */
[----:B------:R-:W-:-:S03]  /*4490*/  IABS R2, R25 ;  /* 0x0000001900027213 */ /* 0x000fc60000000000 */
[----:B------:R-:W-:Y:S02]  /*44a0*/  IMAD R5, R0, R13, R5 ;  /* 0x0000000d00057224 */ /* 0x000fe400078e0205 */
[----:B------:R-:W-:Y:S01]  /*44b0*/  @!P2 IMAD.IADD R6, R6, 0x1, -R0 ;  /* 0x000000010606a824 */ /* 0x000fe200078e0a00 */
[----:B0-----:R-:W-:Y:S01]  /*44c0*/  IABS R10, R23 ;  /* 0x00000017000a7213 */ /* 0x001fe20000000000 */
[----:B-1----:R-:W-:-:S03]  /*44d0*/  IMAD.HI.U32 R12, R16, R2, RZ ;  /* 0x00000002100c7227 */ /* 0x002fc600078e00ff */
[C---:B------:R-:W-:Y:S01]  /*44e0*/  ISETP.GT.U32.AND P5, PT, R0.reuse, R6, PT ;  /* 0x000000060000720c */ /* 0x040fe20003fa4070 */
[----:B------:R-:W-:Y:S01]  /*44f0*/  @!P6 IMAD.IADD R7, R7, 0x1, -R0 ;  /* 0x000000010707e824 */ /* 0x000fe200078e0a00 */
[----:B------:R-:W-:Y:S01]  /*4500*/  ISETP.GT.U32.AND P6, PT, R0, R5, PT ;  /* 0x000000050000720c */ /* 0x000fe20003fc4070 */
[----:B------:R-:W-:Y:S02]  /*4510*/  IMAD.MOV R12, RZ, RZ, -R12 ;  /* 0x000000ffff0c7224 */ /* 0x000fe400078e0a0c */
[----:B------:R-:W-:-:S04]  /*4520*/  IMAD.HI.U32 R13, R16, R10, RZ ;  /* 0x0000000a100d7227 */ /* 0x000fc800078e00ff */
[C---:B------:R-:W-:Y:S02]  /*4530*/  IMAD R2, R0.reuse, R12, R2 ;  /* 0x0000000c00027224 */ /* 0x040fe400078e0202 */
[----:B------:R-:W-:Y:S02]  /*4540*/  IMAD.MOV R13, RZ, RZ, -R13 ;  /* 0x000000ffff0d7224 */ /* 0x000fe400078e0a0d */
[----:B------:R-:W-:Y:S01]  /*4550*/  @!P0 IMAD.MOV R7, RZ, RZ, -R7 ;  /* 0x000000ffff078224 */ /* 0x000fe200078e0a07 */
[C---:B------:R-:W-:Y:S01]  /*4560*/  ISETP.GT.U32.AND P0, PT, R0.reuse, R2, PT ;  /* 0x000000020000720c */ /* 0x040fe20003f04070 */
[----:B------:R-:W-:Y:S02]  /*4570*/  IMAD R10, R0, R13, R10 ;  /* 0x0000000d000a7224 */ /* 0x000fe400078e020a */
[----:B------:R-:W-:Y:S02]  /*4580*/  @!P6 IMAD.IADD R5, R5, 0x1, -R0 ;  /* 0x000000010505e824 */ /* 0x000fe400078e0a00 */
[----:B------:R-:W-:-:S02]  /*4590*/  IMAD.MOV.U32 R8, RZ, RZ, R4 ;  /* 0x000000ffff087224 */ /* 0x000fc400078e0004 */
[----:B------:R-:W-:Y:S01]  /*45a0*/  @!P5 IMAD.IADD R6, R6, 0x1, -R0 ;  /* 0x000000010606d824 */ /* 0x000fe200078e0a00 */
[C---:B------:R-:W-:Y:S01]  /*45b0*/  ISETP.GT.U32.AND P5, PT, R0.reuse, R10, PT ;  /* 0x0000000a0000720c */ /* 0x040fe20003fa4070 */
[----:B------:R-:W-:Y:S01]  /*45c0*/  @!P4 IMAD.MOV R8, RZ, RZ, -R8 ;  /* 0x000000ffff08c224 */ /* 0x000fe200078e0a08 */
[----:B------:R-:W-:Y:S02]  /*45d0*/  ISETP.GE.AND P2, PT, R15, RZ, PT ;  /* 0x000000ff0f00720c */ /* 0x000fe40003f46270 */
[C---:B------:R-:W-:Y:S01]  /*45e0*/  ISETP.GT.U32.AND P6, PT, R0.reuse, R5, PT ;  /* 0x000000050000720c */ /* 0x040fe20003fc4070 */
[----:B------:R-:W-:Y:S01]  /*45f0*/  STL [R1+0x160], R7 ;  /* 0x0001600701007387 */ /* 0x000fe20000100800 */
[----:B------:R-:W-:Y:S01]  /*4600*/  ISETP.GT.U32.AND P1, PT, R0, R11, PT ;  /* 0x0000000b0000720c */ /* 0x000fe20003f24070 */
[----:B------:R-:W-:Y:S02]  /*4610*/  @!P0 IMAD.IADD R2, R2, 0x1, -R0 ;  /* 0x0000000102028824 */ /* 0x000fe400078e0a00 */
[----:B------:R0:W-:Y:S01]  /*4620*/  STL [R1+0x15c], R8 ;  /* 0x00015c0801007387 */ /* 0x0001e20000100800 */
[----:B------:R-:W-:Y:S01]  /*4630*/  IMAD.MOV.U32 R9, RZ, RZ, R6 ;  /* 0x000000ffff097224 */ /* 0x000fe200078e0006 */
[----:B------:R-:W-:-:S02]  /*4640*/  ISETP.GE.AND P4, PT, R18, RZ, PT ;  /* 0x000000ff1200720c */ /* 0x000fc40003f86270 */
[--C-:B------:R-:W-:Y:S01]  /*4650*/  @!P5 IMAD.IADD R10, R10, 0x1, -R0.reuse ;  /* 0x000000010a0ad824 */ /* 0x100fe200078e0a00 */
[----:B------:R-:W-:Y:S01]  /*4660*/  ISETP.GT.U32.AND P5, PT, R0, R2, PT ;  /* 0x000000020000720c */ /* 0x000fe20003fa4070 */
[----:B------:R-:W-:Y:S02]  /*4670*/  @!P2 IMAD.MOV R9, RZ, RZ, -R9 ;  /* 0x000000ffff09a224 */ /* 0x000fe400078e0a09 */
[--C-:B------:R-:W-:Y:S02]  /*4680*/  @!P6 IMAD.IADD R5, R5, 0x1, -R0.reuse ;  /* 0x000000010505e824 */ /* 0x100fe400078e0a00 */
[----:B------:R-:W-:Y:S01]  /*4690*/  @!P1 IMAD.IADD R11, R11, 0x1, -R0 ;  /* 0x000000010b0b9824 */ /* 0x000fe200078e0a00 */
[----:B------:R-:W-:-:S03]  /*46a0*/  ISETP.GE.AND P1, PT, R25, RZ, PT ;  /* 0x000000ff1900720c */ /* 0x000fc60003f26270 */
[----:B------:R-:W-:Y:S01]  /*46b0*/  @!P3 IMAD.MOV R11, RZ, RZ, -R11 ;  /* 0x000000ffff0bb224 */ /* 0x000fe200078e0a0b */
[----:B------:R-:W-:Y:S02]  /*46c0*/  ISETP.GT.U32.AND P2, PT, R0, R10, PT ;  /* 0x0000000a0000720c */ /* 0x000fe40003f44070 */
[----:B------:R-:W-:Y:S01]  /*46d0*/  ISETP.GE.AND P6, PT, R23, RZ, PT ;  /* 0x000000ff1700720c */ /* 0x000fe20003fc6270 */
[----:B------:R-:W-:-:S10]  /*46e0*/  @!P5 IMAD.IADD R2, R2, 0x1, -R0 ;  /* 0x000000010202d824 */ /* 0x000fd400078e0a00 */
[----:B------:R-:W-:Y:S01]  /*46f0*/  @!P2 IMAD.IADD R10, R10, 0x1, -R0 ;  /* 0x000000010a0aa824 */ /* 0x000fe200078e0a00 */
[----:B---3--:R-:W-:Y:S02]  /*4700*/  IABS R4, R17 ;  /* 0x0000001100047213 */ /* 0x008fe40000000000 */
[----:B------:R-:W-:Y:S02]  /*4710*/  ISETP.GE.AND P0, PT, R17, RZ, PT ;  /* 0x000000ff1100720c */ /* 0x000fe40003f06270 */
[----:B------:R-:W3:Y:S04]  /*4720*/  LDL.LU R17, [R1+0xac] ;  /* 0x0000ac0001117983 */ /* 0x000ee80000300800 */
[----:B------:R1:W-:Y:S01]  /*4730*/  STL [R1+0x150], R9 ;  /* 0x0001500901007387 */ /* 0x0003e20000100800 */
[----:B0-----:R-:W-:-:S03]  /*4740*/  IMAD.HI.U32 R8, R16, R4, RZ ;  /* 0x0000000410087227 */ /* 0x001fc600078e00ff */
[----:B------:R-:W5:Y:S04]  /*4750*/  LDL.LU R25, [R1+0xa0] ;  /* 0x0000a00001197983 */ /* 0x000f680000300800 */
[----:B------:R-:W5:Y:S01]  /*4760*/  LDL.LU R23, [R1+0xa4] ;  /* 0x0000a40001177983 */ /* 0x000f620000300800 */
[----:B-1----:R-:W-:-:S04]  /*4770*/  IMAD.MOV.U32 R9, RZ, RZ, R5 ;  /* 0x000000ffff097224 */ /* 0x002fc800078e0005 */
[----:B------:R-:W-:Y:S01]  /*4780*/  @!P4 IMAD.MOV R9, RZ, RZ, -R9 ;  /* 0x000000ffff09c224 */ /* 0x000fe200078e0a09 */
[----:B------:R-:W-:Y:S01]  /*4790*/  STL [R1+0x14c], R11 ;  /* 0x00014c0b01007387 */ /* 0x000fe20000100800 */
[----:B----4-:R-:W-:-:S03]  /*47a0*/  IABS R7, R24 ;  /* 0x0000001800077213 */ /* 0x010fc60000000000 */
[----:B------:R0:W-:Y:S01]  /*47b0*/  STL [R1+0x144], R9 ;  /* 0x0001440901007387 */ /* 0x0001e20000100800 */
[----:B------:R-:W-:Y:S02]  /*47c0*/  IMAD.MOV R8, RZ, RZ, -R8 ;  /* 0x000000ffff087224 */ /* 0x000fe400078e0a08 */
[----:B------:R-:W-:-:S04]  /*47d0*/  IMAD.HI.U32 R6, R16, R7, RZ ;  /* 0x0000000710067227 */ /* 0x000fc800078e00ff */
[----:B0-----:R-:W-:-:S04]  /*47e0*/  IMAD.MOV.U32 R9, RZ, RZ, R2 ;  /* 0x000000ffff097224 */ /* 0x001fc800078e0002 */
[----:B------:R-:W-:Y:S02]  /*47f0*/  @!P1 IMAD.MOV R9, RZ, RZ, -R9 ;  /* 0x000000ffff099224 */ /* 0x000fe400078e0a09 */
[----:B------:R-:W-:Y:S01]  /*4800*/  IMAD R4, R0, R8, R4 ;  /* 0x0000000800047224 */ /* 0x000fe200078e0204 */
[----:B--2---:R-:W-:Y:S01]  /*4810*/  ISETP.GE.AND P2, PT, R22, RZ, PT ;  /* 0x000000ff1600720c */ /* 0x004fe20003f46270 */
[----:B------:R-:W-:Y:S01]  /*4820*/  IMAD.MOV R8, RZ, RZ, -R6 ;  /* 0x000000ffff087224 */ /* 0x000fe200078e0a06 */
[----:B------:R-:W-:Y:S01]  /*4830*/  IABS R6, R22 ;  /* 0x0000001600067213 */ /* 0x000fe20000000000 */
[----:B------:R0:W-:Y:S04]  /*4840*/  STL [R1+0x140], R9 ;  /* 0x0001400901007387 */ /* 0x0001e80000100800 */
[----:B------:R-:W2:Y:S01]  /*4850*/  LDL.LU R22, [R1+0xb4] ;  /* 0x0000b40001167983 */ /* 0x000ea20000300800 */
[C---:B------:R-:W-:Y:S01]  /*4860*/  ISETP.GT.U32.AND P3, PT, R0.reuse, R4, PT ;  /* 0x000000040000720c */ /* 0x040fe20003f64070 */
[----:B------:R-:W-:Y:S01]  /*4870*/  IMAD R5, R0, R8, R7 ;  /* 0x0000000800057224 */ /* 0x000fe200078e0207 */
[----:B------:R-:W-:-:S02]  /*4880*/  ISETP.GE.AND P4, PT, R24, RZ, PT ;  /* 0x000000ff1800720c */ /* 0x000fc40003f86270 */
[----:B------:R-:W4:Y:S02]  /*4890*/  LDL.LU R24, [R1+0xa8] ;  /* 0x0000a80001187983 */ /* 0x000f240000300800 */
[----:B------:R-:W-:-:S07]  /*48a0*/  ISETP.GT.U32.AND P5, PT, R0, R5, PT ;  /* 0x000000050000720c */ /* 0x000fce0003fa4070 */
[----:B------:R-:W-:-:S05]  /*48b0*/  @!P3 IMAD.IADD R4, R4, 0x1, -R0 ;  /* 0x000000010404b824 */ /* 0x000fca00078e0a00 */
[----:B------:R-:W-:Y:S01]  /*48c0*/  ISETP.GT.U32.AND P1, PT, R0, R4, PT ;  /* 0x000000040000720c */ /* 0x000fe20003f24070 */
[----:B------:R-:W-:Y:S02]  /*48d0*/  @!P5 IMAD.IADD R5, R5, 0x1, -R0 ;  /* 0x000000010505d824 */ /* 0x000fe400078e0a00 */
[----:B------:R-:W-:-:S03]  /*48e0*/  IMAD.MOV.U32 R7, RZ, RZ, R6 ;  /* 0x000000ffff077224 */ /* 0x000fc600078e0006 */
[----:B------:R-:W-:Y:S01]  /*48f0*/  ISETP.GT.U32.AND P5, PT, R0, R5, PT ;  /* 0x000000050000720c */ /* 0x000fe20003fa4070 */
[----:B------:R-:W-:-:S06]  /*4900*/  IMAD.HI.U32 R6, R16, R7, RZ ;  /* 0x0000000710067227 */ /* 0x000fcc00078e00ff */
[----:B------:R-:W-:-:S04]  /*4910*/  @!P1 IMAD.IADD R4, R4, 0x1, -R0 ;  /* 0x0000000104049824 */ /* 0x000fc800078e0a00 */
[----:B------:R-:W-:Y:S02]  /*4920*/  IMAD.MOV.U32 R11, RZ, RZ, R4 ;  /* 0x000000ffff0b7224 */ /* 0x000fe400078e0004 */
[----:B------:R-:W-:Y:S02]  /*4930*/  @!P6 IMAD.MOV R10, RZ, RZ, -R10 ;  /* 0x000000ffff0ae224 */ /* 0x000fe400078e0a0a */
[----:B------:R-:W-:Y:S02]  /*4940*/  IMAD.MOV R8, RZ, RZ, -R6 ;  /* 0x000000ffff087224 */ /* 0x000fe400078e0a06 */
[----:B------:R-:W-:Y:S02]  /*4950*/  @!P0 IMAD.MOV R11, RZ, RZ, -R11 ;  /* 0x000000ffff0b8224 */ /* 0x000fe400078e0a0b */
[----:B------:R-:W-:-:S04]  /*4960*/  @!P5 IMAD.IADD R5, R5, 0x1, -R0 ;  /* 0x000000010505d824 */ /* 0x000fc800078e0a00 */
[----:B------:R-:W-:Y:S01]  /*4970*/  @!P4 IMAD.MOV R5, RZ, RZ, -R5 ;  /* 0x000000ffff05c224 */ /* 0x000fe200078e0a05 */
[----:B---3--:R-:W-:Y:S02]  /*4980*/  IABS R2, R17 ;  /* 0x0000001100027213 */ /* 0x008fe40000000000 */
[----:B------:R-:W-:Y:S02]  /*4990*/  ISETP.GE.AND P3, PT, R17, RZ, PT ;  /* 0x000000ff1100720c */ /* 0x000fe40003f66270 */
[----:B------:R-:W3:Y:S04]  /*49a0*/  LDL.LU R17, [R1+0xb0] ;  /* 0x0000b00001117983 */ /* 0x000ee80000300800 */
[----:B------:R-:W3:Y:S01]  /*49b0*/  LDL.LU R29, [R1+0xb8] ;  /* 0x0000b800011d7983 */ /* 0x000ee20000300800 */
[----:B------:R-:W-:Y:S01]  /*49c0*/  IMAD.MOV.U32 R6, RZ, RZ, R2 ;  /* 0x000000ffff067224 */ /* 0x000fe200078e0002 */
[----:B-----5:R-:W-:Y:S01]  /*49d0*/  ISETP.GE.AND P1, PT, R25, RZ, PT ;  /* 0x000000ff1900720c */ /* 0x020fe20003f26270 */
[----:B------:R-:W-:Y:S01]  /*49e0*/  IMAD R2, R0, R8, R7 ;  /* 0x0000000800027224 */ /* 0x000fe200078e0207 */
[----:B------:R-:W-:Y:S01]  /*49f0*/  STL [R1+0x13c], R10 ;  /* 0x00013c0a01007387 */ /* 0x000fe20000100800 */
[----:B------:R-:W-:-:S03]  /*4a00*/  IABS R7, R25 ;  /* 0x0000001900077213 */ /* 0x000fc60000000000 */
[----:B------:R-:W-:Y:S04]  /*4a10*/  STL [R1+0x134], R11 ;  /* 0x0001340b01007387 */ /* 0x000fe80000100800 */
[----:B------:R-:W5:Y:S01]  /*4a20*/  LDL.LU R25, [R1+0xbc] ;  /* 0x0000bc0001197983 */ /* 0x000f620000300800 */
[----:B0-----:R-:W-:Y:S02]  /*4a30*/  IABS R9, R23 ;  /* 0x0000001700097213 */ /* 0x001fe40000000000 */
[----:B------:R-:W-:Y:S01]  /*4a40*/  ISETP.GE.AND P0, PT, R23, RZ, PT ;  /* 0x000000ff1700720c */ /* 0x000fe20003f06270 */
[----:B------:R0:W-:Y:S04]  /*4a50*/  STL [R1+0x128], R5 ;  /* 0x0001280501007387 */ /* 0x0001e80000100800 */
[----:B------:R-:W5:Y:S01]  /*4a60*/  LDL.LU R23, [R1+0xc0] ;  /* 0x0000c00001177983 */ /* 0x000f620000300800 */
[----:B--2---:R-:W-:-:S02]  /*4a70*/  ISETP.GE.AND P4, PT, R22, RZ, PT ;  /* 0x000000ff1600720c */ /* 0x004fc40003f86270 */
[----:B0-----:R-:W-:Y:S02]  /*4a80*/  IABS R5, R22 ;  /* 0x0000001600057213 */ /* 0x001fe40000000000 */
[----:B------:R-:W2:Y:S01]  /*4a90*/  LDL.LU R22, [R1+0xc4] ;  /* 0x0000c40001167983 */ /* 0x000ea20000300800 */
[----:B------:R-:W-:Y:S01]  /*4aa0*/  IMAD.HI.U32 R8, R16, R6, RZ ;  /* 0x0000000610087227 */ /* 0x000fe200078e00ff */
[----:B------:R-:W-:-:S03]  /*4ab0*/  ISETP.GT.U32.AND P6, PT, R0, R2, PT ;  /* 0x000000020000720c */ /* 0x000fc60003fc4070 */
[----:B------:R-:W-:-:S04]  /*4ac0*/  IMAD.MOV R10, RZ, RZ, -R8 ;  /* 0x000000ffff0a7224 */ /* 0x000fc800078e0a08 */
[----:B------:R-:W-:-:S05]  /*4ad0*/  IMAD R6, R0, R10, R6 ;  /* 0x0000000a00067224 */ /* 0x000fca00078e0206 */
[----:B------:R-:W-:Y:S01]  /*4ae0*/  ISETP.GT.U32.AND P5, PT, R0, R6, PT ;  /* 0x000000060000720c */ /* 0x000fe20003fa4070 */
[----:B------:R-:W-:-:S05]  /*4af0*/  @!P6 IMAD.IADD R2, R2, 0x1, -R0 ;  /* 0x000000010202e824 */ /* 0x000fca00078e0a00 */
[----:B------:R-:W-:Y:S01]  /*4b00*/  ISETP.GT.U32.AND P6, PT, R0, R2, PT ;  /* 0x000000020000720c */ /* 0x000fe20003fc4070 */
[----:B------:R-:W-:Y:S02]  /*4b10*/  IMAD.MOV.U32 R8, RZ, RZ, R9 ;  /* 0x000000ffff087224 */ /* 0x000fe400078e0009 */
[----:B------:R-:W-:-:S04]  /*4b20*/  IMAD.HI.U32 R9, R16, R7, RZ ;  /* 0x0000000710097227 */ /* 0x000fc800078e00ff */
[----:B------:R-:W-:Y:S02]  /*4b30*/  @!P5 IMAD.IADD R6, R6, 0x1, -R0 ;  /* 0x000000010606d824 */ /* 0x000fe400078e0a00 */
[----:B------:R-:W-:-:S03]  /*4b40*/  IMAD.HI.U32 R10, R16, R8, RZ ;  /* 0x00000008100a7227 */ /* 0x000fc600078e00ff */
[----:B------:R-:W-:Y:S01]  /*4b50*/  ISETP.GT.U32.AND P5, PT, R0, R6, PT ;  /* 0x000000060000720c */ /* 0x000fe20003fa4070 */
[----:B------:R-:W-:Y:S02]  /*4b60*/  IMAD.MOV R9, RZ, RZ, -R9 ;  /* 0x000000ffff097224 */ /* 0x000fe400078e0a09 */
[----:B------:R-:W-:Y:S02]  /*4b70*/  @!P6 IMAD.IADD R2, R2, 0x1, -R0 ;  /* 0x000000010202e824 */ /* 0x000fe400078e0a00 */
[----:B------:R-:W-:Y:S02]  /*4b80*/  IMAD.MOV R4, RZ, RZ, -R10 ;  /* 0x000000ffff047224 */ /* 0x000fe400078e0a0a */
[C---:B------:R-:W-:Y:S02]  /*4b90*/  IMAD R7, R0.reuse, R9, R7 ;  /* 0x0000000900077224 */ /* 0x040fe400078e0207 */
[----:B------:R-:W-:Y:S02]  /*4ba0*/  IMAD.MOV.U32 R13, RZ, RZ, R2 ;  /* 0x000000ffff0d7224 */ /* 0x000fe400078e0002 */
[C---:B------:R-:W-:Y:S01]  /*4bb0*/  IMAD R4, R0.reuse, R4, R8 ;  /* 0x0000000400047224 */ /* 0x040fe200078e0208 */
[----:B------:R-:W-:Y:S01]  /*4bc0*/  ISETP.GT.U32.AND P6, PT, R0, R7, PT ;  /* 0x000000070000720c */ /* 0x000fe20003fc4070 */
[----:B------:R-:W-:-:S02]  /*4bd0*/  @!P2 IMAD.MOV R13, RZ, RZ, -R13 ;  /* 0x000000ffff0da224 */ /* 0x000fc400078e0a0d */
[----:B------:R-:W-:Y:S01]  /*4be0*/  @!P5 IMAD.IADD R6, R6, 0x1, -R0 ;  /* 0x000000010606d824 */ /* 0x000fe200078e0a00 */
[----:B------:R-:W-:Y:S02]  /*4bf0*/  ISETP.GT.U32.AND P2, PT, R0, R4, PT ;  /* 0x000000040000720c */ /* 0x000fe40003f44070 */
[----:B------:R-:W-:Y:S01]  /*4c00*/  STL [R1+0x124], R13 ;  /* 0x0001240d01007387 */ /* 0x000fe20000100800 */
[----:B------:R-:W-:-:S03]  /*4c10*/  IMAD.MOV.U32 R14, RZ, RZ, R6 ;  /* 0x000000ffff0e7224 */ /* 0x000fc600078e0006 */
[----:B------:R-:W2:Y:S01]  /*4c20*/  LDL.LU R15, [R1+0xc8] ;  /* 0x0000c800010f7983 */ /* 0x000ea20000300800 */
[----:B------:R-:W-:Y:S01]  /*4c30*/  @!P3 IMAD.MOV R14, RZ, RZ, -R14 ;  /* 0x000000ffff0eb224 */ /* 0x000fe200078e0a0e */
[----:B----4-:R-:W-:Y:S01]  /*4c40*/  IABS R8, R24 ;  /* 0x0000001800087213 */ /* 0x010fe20000000000 */
[----:B------:R-:W-:-:S03]  /*4c50*/  @!P6 IMAD.IADD R7, R7, 0x1, -R0 ;  /* 0x000000010707e824 */ /* 0x000fc600078e0a00 */
[----:B------:R0:W-:Y:S01]  /*4c60*/  STL [R1+0x118], R14 ;  /* 0x0001180e01007387 */ /* 0x0001e20000100800 */
[----:B------:R-:W-:-:S03]  /*4c70*/  @!P2 IMAD.IADD R4, R4, 0x1, -R0 ;  /* 0x000000010404a824 */ /* 0x000fc600078e0a00 */
[----:B------:R-:W4:Y:S01]  /*4c80*/  LDL.LU R18, [R1+0xcc] ;  /* 0x0000cc0001127983 */ /* 0x000f220000300800 */
[----:B------:R-:W-:Y:S01]  /*4c90*/  ISETP.GT.U32.AND P2, PT, R0, R7, PT ;  /* 0x000000070000720c */ /* 0x000fe20003f44070 */
[----:B------:R-:W-:-:S04]  /*4ca0*/  IMAD.HI.U32 R10, R16, R8, RZ ;  /* 0x00000008100a7227 */ /* 0x000fc800078e00ff */
[----:B------:R-:W-:Y:S02]  /*4cb0*/  IMAD.MOV R10, RZ, RZ, -R10 ;  /* 0x000000ffff0a7224 */ /* 0x000fe400078e0a0a */
[----:B------:R-:W-:-:S04]  /*4cc0*/  IMAD.HI.U32 R9, R16, R5, RZ ;  /* 0x0000000510097227 */ /* 0x000fc800078e00ff */
[C---:B------:R-:W-:Y:S02]  /*4cd0*/  IMAD R2, R0.reuse, R10, R8 ;  /* 0x0000000a00027224 */ /* 0x040fe400078e0208 */
[----:B------:R-:W-:Y:S02]  /*4ce0*/  IMAD.MOV R9, RZ, RZ, -R9 ;  /* 0x000000ffff097224 */ /* 0x000fe400078e0a09 */
[----:B------:R-:W-:Y:S01]  /*4cf0*/  @!P2 IMAD.IADD R7, R7, 0x1, -R0 ;  /* 0x000000010707a824 */ /* 0x000fe200078e0a00 */
[C---:B------:R-:W-:Y:S01]  /*4d00*/  ISETP.GT.U32.AND P2, PT, R0.reuse, R2, PT ;  /* 0x000000020000720c */ /* 0x040fe20003f44070 */
[C---:B------:R-:W-:Y:S01]  /*4d10*/  IMAD R5, R0.reuse, R9, R5 ;  /* 0x0000000900057224 */ /* 0x040fe200078e0205 */
[----:B------:R-:W-:Y:S01]  /*4d20*/  ISETP.GT.U32.AND P3, PT, R0, R4, PT ;  /* 0x000000040000720c */ /* 0x000fe20003f64070 */
[----:B0-----:R-:W-:-:S03]  /*4d30*/  IMAD.MOV.U32 R14, RZ, RZ, R7 ;  /* 0x000000ffff0e7224 */ /* 0x001fc600078e0007 */
[----:B------:R-:W-:Y:S01]  /*4d40*/  ISETP.GT.U32.AND P6, PT, R0, R5, PT ;  /* 0x000000050000720c */ /* 0x000fe20003fc4070 */
[----:B------:R-:W-:Y:S01]  /*4d50*/  @!P1 IMAD.MOV R14, RZ, RZ, -R14 ;  /* 0x000000ffff0e9224 */ /* 0x000fe200078e0a0e */
[----:B------:R-:W-:Y:S02]  /*4d60*/  ISETP.GE.AND P5, PT, R24, RZ, PT ;  /* 0x000000ff1800720c */ /* 0x000fe40003fa6270 */
[----:B------:R-:W4:Y:S03]  /*4d70*/  LDL.LU R24, [R1+0xd8] ;  /* 0x0000d80001187983 */ /* 0x000f260000300800 */
[--C-:B------:R-:W-:Y:S01]  /*4d80*/  @!P2 IMAD.IADD R2, R2, 0x1, -R0.reuse ;  /* 0x000000010202a824 */ /* 0x100fe200078e0a00 */
[----:B------:R-:W-:Y:S01]  /*4d90*/  STL [R1+0x114], R14 ;  /* 0x0001140e01007387 */ /* 0x000fe20000100800 */
[----:B------:R-:W-:-:S04]  /*4da0*/  @!P3 IMAD.IADD R4, R4, 0x1, -R0 ;  /* 0x000000010404b824 */ /* 0x000fc800078e0a00 */
[----:B------:R-:W-:-:S05]  /*4db0*/  @!P6 IMAD.IADD R5, R5, 0x1, -R0 ;  /* 0x000000010505e824 */ /* 0x000fca00078e0a00 */
[----:B------:R-:W-:Y:S01]  /*4dc0*/  ISETP.GT.U32.AND P6, PT, R0, R5, PT ;  /* 0x000000050000720c */ /* 0x000fe20003fc4070 */
[----:B------:R-:W-:-:S12]  /*4dd0*/  @!P0 IMAD.MOV R4, RZ, RZ, -R4 ;  /* 0x000000ffff048224 */ /* 0x000fd800078e0a04 */
[----:B------:R-:W-:Y:S01]  /*4de0*/  @!P6 IMAD.IADD R5, R5, 0x1, -R0 ;  /* 0x000000010505e824 */ /* 0x000fe200078e0a00 */
[----:B---3--:R-:W-:Y:S02]  /*4df0*/  IABS R12, R17 ;  /* 0x00000011000c7213 */ /* 0x008fe40000000000 */
[----:B------:R-:W-:-:S03]  /*4e00*/  IABS R11, R29 ;  /* 0x0000001d000b7213 */ /* 0x000fc60000000000 */
[----:B------:R-:W-:-:S04]  /*4e10*/  IMAD.HI.U32 R9, R16, R12, RZ ;  /* 0x0000000c10097227 */ /* 0x000fc800078e00ff */
[----:B------:R-:W-:-:S04]  /*4e20*/  IMAD.HI.U32 R8, R16, R11, RZ ;  /* 0x0000000b10087227 */ /* 0x000fc800078e00ff */
[----:B------:R-:W-:Y:S02]  /*4e30*/  IMAD.MOV R9, RZ, RZ, -R9 ;  /* 0x000000ffff097224 */ /* 0x000fe400078e0a09 */
[----:B------:R-:W-:Y:S02]  /*4e40*/  IMAD.MOV R8, RZ, RZ, -R8 ;  /* 0x000000ffff087224 */ /* 0x000fe400078e0a08 */
[C---:B------:R-:W-:Y:S01]  /*4e50*/  IMAD R12, R0.reuse, R9, R12 ;  /* 0x00000009000c7224 */ /* 0x040fe200078e020c */
[----:B------:R-:W-:Y:S01]  /*4e60*/  ISETP.GE.AND P2, PT, R17, RZ, PT ;  /* 0x000000ff1100720c */ /* 0x000fe20003f46270 */
[C---:B------:R-:W-:Y:S01]  /*4e70*/  IMAD R11, R0.reuse, R8, R11 ;  /* 0x00000008000b7224 */ /* 0x040fe200078e020b */
[----:B------:R-:W3:Y:S02]  /*4e80*/  LDL.LU R17, [R1+0xdc] ;  /* 0x0000dc0001117983 */ /* 0x000ee40000300800 */
[C---:B------:R-:W-:Y:S02]  /*4e90*/  ISETP.GT.U32.AND P1, PT, R0.reuse, R12, PT ;  /* 0x0000000c0000720c */ /* 0x040fe40003f24070 */
[----:B------:R-:W-:-:S02]  /*4ea0*/  ISETP.GT.U32.AND P3, PT, R0, R11, PT ;  /* 0x0000000b0000720c */ /* 0x000fc40003f64070 */
[----:B-----5:R-:W-:Y:S02]  /*4eb0*/  IABS R10, R25 ;  /* 0x00000019000a7213 */ /* 0x020fe40000000000 */
[----:B------:R-:W-:-:S03]  /*4ec0*/  IABS R13, R23 ;  /* 0x00000017000d7213 */ /* 0x000fc60000000000 */
[----:B------:R-:W-:-:S04]  /*4ed0*/  IMAD.HI.U32 R9, R16, R10, RZ ;  /* 0x0000000a10097227 */ /* 0x000fc800078e00ff */
[--C-:B------:R-:W-:Y:S02]  /*4ee0*/  @!P1 IMAD.IADD R12, R12, 0x1, -R0.reuse ;  /* 0x000000010c0c9824 */ /* 0x100fe400078e0a00 */
[----:B------:R-:W-:Y:S02]  /*4ef0*/  IMAD.MOV R9, RZ, RZ, -R9 ;  /* 0x000000ffff097224 */ /* 0x000fe400078e0a09 */
[----:B------:R-:W-:Y:S02]  /*4f00*/  IMAD.MOV.U32 R6, RZ, RZ, R13 ;  /* 0x000000ffff067224 */ /* 0x000fe400078e000d */
[----:B------:R-:W-:Y:S01]  /*4f10*/  @!P3 IMAD.IADD R11, R11, 0x1, -R0 ;  /* 0x000000010b0bb824 */ /* 0x000fe200078e0a00 */
[C---:B------:R-:W-:Y:S01]  /*4f20*/  ISETP.GT.U32.AND P3, PT, R0.reuse, R12, PT ;  /* 0x0000000c0000720c */ /* 0x040fe20003f64070 */
[----:B------:R-:W-:Y:S01]  /*4f30*/  IMAD R10, R0, R9, R10 ;  /* 0x00000009000a7224 */ /* 0x000fe200078e020a */
[----:B--2---:R-:W-:Y:S01]  /*4f40*/  IABS R8, R22 ;  /* 0x0000001600087213 */ /* 0x004fe20000000000 */
[----:B------:R-:W-:-:S04]  /*4f50*/  IMAD.HI.U32 R13, R16, R6, RZ ;  /* 0x00000006100d7227 */ /* 0x000fc800078e00ff */
[----:B------:R-:W-:-:S04]  /*4f60*/  IMAD.HI.U32 R9, R16, R8, RZ ;  /* 0x0000000810097227 */ /* 0x000fc800078e00ff */
[----:B------:R-:W-:Y:S02]  /*4f70*/  IMAD.MOV R9, RZ, RZ, -R9 ;  /* 0x000000ffff097224 */ /* 0x000fe400078e0a09 */
[----:B------:R-:W-:Y:S01]  /*4f80*/  IMAD.MOV R13, RZ, RZ, -R13 ;  /* 0x000000ffff0d7224 */ /* 0x000fe200078e0a0d */
[----:B------:R0:W-:Y:S01]  /*4f90*/  STL [R1+0x110], R4 ;  /* 0x0001100401007387 */ /* 0x0001e20000100800 */
[C---:B------:R-:W-:Y:S02]  /*4fa0*/  IMAD R8, R0.reuse, R9, R8 ;  /* 0x0000000900087224 */ /* 0x040fe400078e0208 */
[C---:B------:R-:W-:Y:S01]  /*4fb0*/  IMAD R6, R0.reuse, R13, R6 ;  /* 0x0000000d00067224 */ /* 0x040fe200078e0206 */
[----:B------:R-:W-:Y:S01]  /*4fc0*/  ISETP.GT.U32.AND P0, PT, R0, R11, PT ;  /* 0x0000000b0000720c */ /* 0x000fe20003f04070 */
[----:B------:R-:W-:Y:S01]  /*4fd0*/  @!P3 IMAD.IADD R12, R12, 0x1, -R0 ;  /* 0x000000010c0cb824 */ /* 0x000fe200078e0a00 */
[----:B------:R-:W-:Y:S01]  /*4fe0*/  ISETP.GT.U32.AND P3, PT, R0, R8, PT ;  /* 0x000000080000720c */ /* 0x000fe20003f64070 */
[----:B0-----:R-:W-:-:S04]  /*4ff0*/  IMAD.MOV.U32 R4, RZ, RZ, R5 ;  /* 0x000000ffff047224 */ /* 0x001fc800078e0005 */
[----:B------:R-:W-:Y:S01]  /*5000*/  @!P4 IMAD.MOV R4, RZ, RZ, -R4 ;  /* 0x000000ffff04c224 */ /* 0x000fe200078e0a04 */
[----:B------:R-:W-:-:S05]  /*5010*/  ISETP.GT.U32.AND P4, PT, R0, R6, PT ;  /* 0x000000060000720c */ /* 0x000fca0003f84070 */
[--C-:B------:R-:W-:Y:S01]  /*5020*/  @!P0 IMAD.IADD R11, R11, 0x1, -R0.reuse ;  /* 0x000000010b0b8824 */ /* 0x100fe200078e0a00 */
[----:B------:R-:W-:Y:S01]  /*5030*/  ISETP.GE.AND P0, PT, R25, RZ, PT ;  /* 0x000000ff1900720c */ /* 0x000fe20003f06270 */
[----:B------:R-:W-:Y:S01]  /*5040*/  STL [R1+0xfc], R4 ;  /* 0x0000fc0401007387 */ /* 0x000fe20000100800 */
[--C-:B------:R-:W-:Y:S01]  /*5050*/  @!P3 IMAD.IADD R8, R8, 0x1, -R0.reuse ;  /* 0x000000010808b824 */ /* 0x100fe200078e0a00 */
[----:B------:R-:W-:Y:S02]  /*5060*/  ISETP.GE.AND P3, PT, R22, RZ, PT ;  /* 0x000000ff1600720c */ /* 0x000fe40003f66270 */
[----:B------:R-:W2:Y:S04]  /*5070*/  LDL.LU R25, [R1+0xe0] ;  /* 0x0000e00001197983 */ /* 0x000ea80000300800 */
[----:B------:R-:W5:Y:S01]  /*5080*/  LDL.LU R22, [R1+0xe8] ;  /* 0x0000e80001167983 */ /* 0x000f620000300800 */
[----:B------:R-:W-:Y:S01]  /*5090*/  @!P4 IMAD.IADD R6, R6, 0x1, -R0 ;  /* 0x000000010606c824 */ /* 0x000fe200078e0a00 */
[----:B------:R-:W-:-:S02]  /*50a0*/  ISETP.GE.AND P4, PT, R23, RZ, PT ;  /* 0x000000ff1700720c */ /* 0x000fc40003f86270 */
[----:B------:R-:W2:Y:S01]  /*50b0*/  LDL.LU R23, [R1+0xe4] ;  /* 0x0000e40001177983 */ /* 0x000ea20000300800 */
[C---:B------:R-:W-:Y:S02]  /*50c0*/  ISETP.GT.U32.AND P6, PT, R0.reuse, R10, PT ;  /* 0x0000000a0000720c */ /* 0x040fe40003fc4070 */
[----:B------:R-:W-:Y:S02]  /*50d0*/  ISETP.GT.U32.AND P1, PT, R0, R2, PT ;  /* 0x000000020000720c */ /* 0x000fe40003f24070 */
[----:B------:R-:W-:-:S09]  /*50e0*/  IABS R7, R15 ;  /* 0x0000000f00077213 */ /* 0x000fd20000000000 */
[----:B------:R-:W-:Y:S02]  /*50f0*/  @!P6 IMAD.IADD R10, R10, 0x1, -R0 ;  /* 0x000000010a0ae824 */ /* 0x000fe400078e0a00 */
[----:B------:R-:W-:-:S03]  /*5100*/  IMAD.HI.U32 R9, R16, R7, RZ ;  /* 0x0000000710097227 */ /* 0x000fc600078e00ff */
[----:B------:R-:W-:Y:S01]  /*5110*/  ISETP.GT.U32.AND P6, PT, R0, R10, PT ;  /* 0x0000000a0000720c */ /* 0x000fe20003fc4070 */
[----:B------:R-:W-:Y:S01]  /*5120*/  IMAD.MOV R9, RZ, RZ, -R9 ;  /* 0x000000ffff097224 */ /* 0x000fe200078e0a09 */
[----:B----4-:R-:W-:Y:S01]  /*5130*/  IABS R5, R18 ;  /* 0x0000001200057213 */ /* 0x010fe20000000000 */
[----:B------:R-:W-:Y:S01]  /*5140*/  @!P1 IMAD.IADD R2, R2, 0x1, -R0 ;  /* 0x0000000102029824 */ /* 0x000fe200078e0a00 */
[----:B------:R-:W-:Y:S01]  /*5150*/  ISETP.GE.AND P1, PT, R29, RZ, PT ;  /* 0x000000ff1d00720c */ /* 0x000fe20003f26270 */
[----:B------:R-:W-:Y:S02]  /*5160*/  IMAD R7, R0, R9, R7 ;  /* 0x0000000900077224 */ /* 0x000fe400078e0207 */
[----:B------:R-:W-:-:S04]  /*5170*/  IMAD.HI.U32 R13, R16, R5, RZ ;  /* 0x00000005100d7227 */ /* 0x000fc800078e00ff */
[----:B------:R-:W-:Y:S02]  /*5180*/  IMAD.MOV R13, RZ, RZ, -R13 ;  /* 0x000000ffff0d7224 */ /* 0x000fe400078e0a0d */
[----:B------:R-:W-:Y:S01]  /*5190*/  @!P6 IMAD.IADD R10, R10, 0x1, -R0 ;  /* 0x000000010a0ae824 */ /* 0x000fe200078e0a00 */
[C---:B------:R-:W-:Y:S01]  /*51a0*/  ISETP.GT.U32.AND P6, PT, R0.reuse, R7, PT ;  /* 0x000000070000720c */ /* 0x040fe20003fc4070 */
[----:B------:R-:W-:Y:S02]  /*51b0*/  IMAD R5, R0, R13, R5 ;  /* 0x0000000d00057224 */ /* 0x000fe400078e0205 */
[----:B------:R-:W-:-:S03]  /*51c0*/  @!P1 IMAD.MOV R11, RZ, RZ, -R11 ;  /* 0x000000ffff0b9224 */ /* 0x000fc600078e0a0b */
[----:B------:R-:W-:Y:S01]  /*51d0*/  ISETP.GT.U32.AND P1, PT, R0, R5, PT ;  /* 0x000000050000720c */ /* 0x000fe20003f24070 */
[----:B------:R-:W-:Y:S02]  /*51e0*/  IMAD.MOV.U32 R14, RZ, RZ, R2 ;  /* 0x000000ffff0e7224 */ /* 0x000fe400078e0002 */
[----:B------:R-:W-:-:S04]  /*51f0*/  @!P2 IMAD.MOV R12, RZ, RZ, -R12 ;  /* 0x000000ffff0ca224 */ /* 0x000fc800078e0a0c */
[----:B------:R-:W-:Y:S02]  /*5200*/  @!P6 IMAD.IADD R7, R7, 0x1, -R0 ;  /* 0x000000010707e824 */ /* 0x000fe400078e0a00 */
[----:B------:R-:W-:Y:S01]  /*5210*/  @!P5 IMAD.MOV R14, RZ, RZ, -R14 ;  /* 0x000000ffff0ed224 */ /* 0x000fe200078e0a0e */
[C---:B------:R-:W-:Y:S01]  /*5220*/  ISETP.GT.U32.AND P6, PT, R0.reuse, R6, PT ;  /* 0x000000060000720c */ /* 0x040fe20003fc4070 */
[----:B------:R-:W-:Y:S01]  /*5230*/  @!P0 IMAD.MOV R10, RZ, RZ, -R10 ;  /* 0x000000ffff0a8224 */ /* 0x000fe200078e0a0a */
[C---:B------:R-:W-:Y:S02]  /*5240*/  ISETP.GT.U32.AND P2, PT, R0.reuse, R7, PT ;  /* 0x000000070000720c */ /* 0x040fe40003f44070 */
[----:B------:R-:W-:Y:S01]  /*5250*/  STL [R1+0xf8], R14 ;  /* 0x0000f80e01007387 */ /* 0x000fe20000100800 */
[----:B------:R-:W-:Y:S01]  /*5260*/  @!P1 IMAD.IADD R5, R5, 0x1, -R0 ;  /* 0x0000000105059824 */ /* 0x000fe200078e0a00 */
[----:B------:R-:W-:Y:S02]  /*5270*/  ISETP.GT.U32.AND P5, PT, R0, R8, PT ;  /* 0x000000080000720c */ /* 0x000fe40003fa4070 */
[----:B------:R-:W-:Y:S04]  /*5280*/  STL [R1+0xf4], R12 ;  /* 0x0000f40c01007387 */ /* 0x000fe80000100800 */
[----:B------:R0:W-:Y:S01]  /*5290*/  STL [R1+0xd4], R11 ;  /* 0x0000d40b01007387 */ /* 0x0001e20000100800 */
[----:B------:R-:W-:-:S03]  /*52a0*/  IABS R9, R24 ;  /* 0x0000001800097213 */ /* 0x000fc60000000000 */
[----:B------:R1:W-:Y:S01]  /*52b0*/  STL [R1+0xd0], R10 ;  /* 0x0000d00a01007387 */ /* 0x0003e20000100800 */
[----:B------:R-:W-:Y:S01]  /*52c0*/  ISETP.GE.AND P0, PT, R15, RZ, PT ;  /* 0x000000ff0f00720c */ /* 0x000fe20003f06270 */
[----:B------:R-:W-:Y:S01]  /*52d0*/  @!P2 IMAD.IADD R7, R7, 0x1, -R0 ;  /* 0x000000010707a824 */ /* 0x000fe200078e0a00 */
[----:B------:R-:W-:Y:S01]  /*52e0*/  ISETP.GE.AND P2, PT, R24, RZ, PT ;  /* 0x000000ff1800720c */ /* 0x000fe20003f46270 */
[----:B------:R-:W-:-:S04]  /*52f0*/  IMAD.HI.U32 R2, R16, R9, RZ ;  /* 0x0000000910027227 */ /* 0x000fc800078e00ff */
[----:B------:R-:W-:Y:S02]  /*5300*/  @!P6 IMAD.IADD R6, R6, 0x1, -R0 ;  /* 0x000000010606e824 */ /* 0x000fe400078e0a00 */
[----:B------:R-:W-:Y:S02]  /*5310*/  IMAD.MOV R2, RZ, RZ, -R2 ;  /* 0x000000ffff027224 */ /* 0x000fe400078e0a02 */
[----:B0-----:R-:W-:Y:S02]  /*5320*/  IMAD.MOV.U32 R11, RZ, RZ, R6 ;  /* 0x000000ffff0b7224 */ /* 0x001fe400078e0006 */
[----:B------:R-:W-:Y:S02]  /*5330*/  @!P5 IMAD.IADD R8, R8, 0x1, -R0 ;  /* 0x000000010808d824 */ /* 0x000fe400078e0a00 */
[----:B------:R-:W-:Y:S02]  /*5340*/  IMAD R9, R0, R2, R9 ;  /* 0x0000000200097224 */ /* 0x000fe400078e0209 */
[----:B------:R-:W-:-:S02]  /*5350*/  @!P4 IMAD.MOV R11, RZ, RZ, -R11 ;  /* 0x000000ffff0bc224 */ /* 0x000fc400078e0a0b */
[----:B------:R-:W-:Y:S02]  /*5360*/  @!P3 IMAD.MOV R8, RZ, RZ, -R8 ;  /* 0x000000ffff08b224 */ /* 0x000fe400078e0a08 */
[----:B------:R-:W-:Y:S01]  /*5370*/  @!P0 IMAD.MOV R7, RZ, RZ, -R7 ;  /* 0x000000ffff078224 */ /* 0x000fe200078e0a07 */
[----:B------:R-:W-:Y:S02]  /*5380*/  ISETP.GT.U32.AND P5, PT, R0, R9, PT ;  /* 0x000000090000720c */ /* 0x000fe40003fa4070 */
[----:B------:R-:W-:-:S11]  /*5390*/  ISETP.GE.AND P6, PT, R18, RZ, PT ;  /* 0x000000ff1200720c */ /* 0x000fd60003fc6270 */
[----:B------:R-:W-:Y:S01]  /*53a0*/  @!P5 IMAD.IADD R9, R9, 0x1, -R0 ;  /* 0x000000010909d824 */ /* 0x000fe200078e0a00 */
[----:B------:R-:W-:-:S13]  /*53b0*/  ISETP.GT.U32.AND P5, PT, R0, R5, PT ;  /* 0x000000050000720c */ /* 0x000fda0003fa4070 */
[----:B------:R-:W-:Y:S01]  /*53c0*/  @!P5 IMAD.IADD R5, R5, 0x1, -R0 ;  /* 0x000000010505d824 */ /* 0x000fe200078e0a00 */
[----:B---3--:R-:W-:Y:S02]  /*53d0*/  IABS R4, R17 ;  /* 0x0000001100047213 */ /* 0x008fe40000000000 */
[----:B------:R-:W-:Y:S02]  /*53e0*/  ISETP.GE.AND P1, PT, R17, RZ, PT ;  /* 0x000000ff1100720c */ /* 0x000fe40003f26270 */
[----:B------:R-:W3:Y:S04]  /*53f0*/  LDL.LU R17, [R1+0xec] ;  /* 0x0000ec0001117983 */ /* 0x000ee80000300800 */
[----:B------:R-:W4:Y:S04]  /*5400*/  LDL.LU R29, [R1+0xf0] ;  /* 0x0000f000011d7983 */ /* 0x000f280000300800 */
[----:B------:R-:W4:Y:S04]  /*5410*/  LDL.LU R24, [R1+0x100] ;  /* 0x0001000001187983 */ /* 0x000f280000300800 */
[----:B------:R-:W4:Y:S04]  /*5420*/  LDL.LU R15, [R1+0x1a8] ;  /* 0x0001a800010f7983 */ /* 0x000f280000300800 */
[----:B------:R0:W-:Y:S04]  /*5430*/  STL [R1+0xb0], R11 ;  /* 0x0000b00b01007387 */ /* 0x0001e80000100800 */
[----:B------:R0:W-:Y:S04]  /*5440*/  STL [R1+0x9c], R8 ;  /* 0x00009c0801007387 */ /* 0x0001e80000100800 */
[----:B------:R3:W-:Y:S04]  /*5450*/  STL [R1+0x94], R7 ;  /* 0x0000940701007387 */ /* 0x0007e80000100800 */
[----:B------:R-:W4:Y:S01]  /*5460*/  LDL.LU R18, [R1+0x1ac] ;  /* 0x0001ac0001127983 */ /* 0x000f220000300800 */
[----:B--2---:R-:W-:-:S02]  /*5470*/  IABS R13, R23 ;  /* 0x00000017000d7213 */ /* 0x004fc40000000000 */
[----:B------:R-:W-:Y:S02]  /*5480*/  ISETP.GE.AND P5, PT, R23, RZ, PT ;  /* 0x000000ff1700720c */ /* 0x000fe40003fa6270 */
[----:B------:R-:W2:Y:S01]  /*5490*/  LDL.LU R23, [R1+0x1b8] ;  /* 0x0001b80001177983 */ /* 0x000ea20000300800 */
[----:B-1----:R-:W-:Y:S01]  /*54a0*/  IMAD.HI.U32 R10, R16, R4, RZ ;  /* 0x00000004100a7227 */ /* 0x002fe200078e00ff */
[----:B------:R-:W-:-:S03]  /*54b0*/  ISETP.GT.U32.AND P4, PT, R0, R9, PT ;  /* 0x000000090000720c */ /* 0x000fc60003f84070 */
[----:B------:R-:W-:Y:S01]  /*54c0*/  IMAD.MOV R10, RZ, RZ, -R10 ;  /* 0x000000ffff0a7224 */ /* 0x000fe200078e0a0a */
[----:B------:R-:W-:-:S03]  /*54d0*/  IABS R2, R25 ;  /* 0x0000001900027213 */ /* 0x000fc60000000000 */
[----:B------:R-:W-:Y:S02]  /*54e0*/  IMAD R4, R0, R10, R4 ;  /* 0x0000000a00047224 */ /* 0x000fe400078e0204 */
[----:B------:R-:W-:-:S03]  /*54f0*/  IMAD.HI.U32 R6, R16, R2, RZ ;  /* 0x0000000210067227 */ /* 0x000fc600078e00ff */
[C---:B------:R-:W-:Y:S01]  /*5500*/  ISETP.GT.U32.AND P3, PT, R0.reuse, R4, PT ;  /* 0x000000040000720c */ /* 0x040fe20003f64070 */
[----:B0-----:R-:W-:Y:S02]  /*5510*/  IMAD.MOV.U32 R11, RZ, RZ, R5 ;  /* 0x000000ffff0b7224 */ /* 0x001fe400078e0005 */
[----:B------:R-:W-:Y:S02]  /*5520*/  IMAD.MOV R6, RZ, RZ, -R6 ;  /* 0x000000ffff067224 */ /* 0x000fe400078e0a06 */
[----:B------:R-:W-:Y:S02]  /*5530*/  @!P4 IMAD.IADD R9, R9, 0x1, -R0 ;  /* 0x000000010909c824 */ /* 0x000fe400078e0a00 */
[----:B------:R-:W-:Y:S02]  /*5540*/  @!P6 IMAD.MOV R11, RZ, RZ, -R11 ;  /* 0x000000ffff0be224 */ /* 0x000fe400078e0a0b */
[----:B------:R-:W-:Y:S02]  /*5550*/  IMAD R2, R0, R6, R2 ;  /* 0x0000000600027224 */ /* 0x000fe400078e0202 */
[----:B------:R-:W-:Y:S01]  /*5560*/  @!P2 IMAD.MOV R9, RZ, RZ, -R9 ;  /* 0x000000ffff09a224 */ /* 0x000fe200078e0a09 */
[----:B-----5:R-:W-:Y:S01]  /*5570*/  IABS R10, R22 ;  /* 0x00000016000a7213 */ /* 0x020fe20000000000 */
[----:B------:R-:W-:Y:S01]  /*5580*/  @!P3 IMAD.IADD R4, R4, 0x1, -R0 ;  /* 0x000000010404b824 */ /* 0x000fe200078e0a00 */
[----:B------:R0:W-:Y:S01]  /*5590*/  STL [R1+0x8c], R11 ;  /* 0x00008c0b01007387 */ /* 0x0001e20000100800 */
[----:B------:R-:W-:Y:S01]  /*55a0*/  IMAD.HI.U32 R8, R16, R13, RZ ;  /* 0x0000000d10087227 */ /* 0x000fe200078e00ff */
[----:B------:R-:W-:-:S02]  /*55b0*/  ISETP.GT.U32.AND P4, PT, R0, R2, PT ;  /* 0x000000020000720c */ /* 0x000fc40003f84070 */
[----:B------:R-:W-:Y:S01]  /*55c0*/  ISETP.GE.AND P3, PT, R22, RZ, PT ;  /* 0x000000ff1600720c */ /* 0x000fe20003f66270 */
[----:B------:R1:W-:Y:S01]  /*55d0*/  STL [R1+0x84], R9 ;  /* 0x0000840901007387 */ /* 0x0003e20000100800 */
[----:B------:R-:W-:Y:S01]  /*55e0*/  ISETP.GT.U32.AND P6, PT, R0, R4, PT ;  /* 0x000000040000720c */ /* 0x000fe20003fc4070 */
[----:B------:R-:W-:Y:S02]  /*55f0*/  IMAD.HI.U32 R6, R16, R10, RZ ;  /* 0x0000000a10067227 */ /* 0x000fe400078e00ff */
[----:B------:R-:W5:Y:S02]  /*5600*/  LDL.LU R22, [R1+0x1bc] ;  /* 0x0001bc0001167983 */ /* 0x000f640000300800 */
[----:B------:R-:W-:Y:S02]  /*5610*/  IMAD.MOV R8, RZ, RZ, -R8 ;  /* 0x000000ffff087224 */ /* 0x000fe400078e0a08 */
[----:B------:R-:W-:Y:S02]  /*5620*/  IMAD.MOV R6, RZ, RZ, -R6 ;  /* 0x000000ffff067224 */ /* 0x000fe400078e0a06 */
[----:B------:R-:W-:-:S02]  /*5630*/  IMAD R13, R0, R8, R13 ;  /* 0x00000008000d7224 */ /* 0x000fc400078e020d */
[----:B------:R-:W-:Y:S02]  /*5640*/  IMAD R10, R0, R6, R10 ;  /* 0x00000006000a7224 */ /* 0x000fe400078e020a */
[--C-:B------:R-:W-:Y:S01]  /*5650*/  @!P4 IMAD.IADD R2, R2, 0x1, -R0.reuse ;  /* 0x000000010202c824 */ /* 0x100fe200078e0a00 */
[----:B------:R-:W-:Y:S01]  /*5660*/  ISETP.GT.U32.AND P2, PT, R0, R13, PT ;  /* 0x0000000d0000720c */ /* 0x000fe20003f44070 */
[----:B------:R-:W-:Y:S01]  /*5670*/  @!P6 IMAD.IADD R4, R4, 0x1, -R0 ;  /* 0x000000010404e824 */ /* 0x000fe200078e0a00 */
[C---:B------:R-:W-:Y:S02]  /*5680*/  ISETP.GT.U32.AND P6, PT, R0.reuse, R10, PT ;  /* 0x0000000a0000720c */ /* 0x040fe40003fc4070 */
[----:B------:R-:W-:Y:S02]  /*5690*/  ISETP.GT.U32.AND P4, PT, R0, R2, PT ;  /* 0x000000020000720c */ /* 0x000fe40003f84070 */
[----:B------:R-:W-:-:S07]  /*56a0*/  ISETP.GE.AND P0, PT, R25, RZ, PT ;  /* 0x000000ff1900720c */ /* 0x000fce0003f06270 */
[--C-:B------:R-:W-:Y:S02]  /*56b0*/  @!P2 IMAD.IADD R13, R13, 0x1, -R0.reuse ;  /* 0x000000010d0da824 */ /* 0x100fe400078e0a00 */
[--C-:B------:R-:W-:Y:S02]  /*56c0*/  @!P6 IMAD.IADD R10, R10, 0x1, -R0.reuse ;  /* 0x000000010a0ae824 */ /* 0x100fe400078e0a00 */
[----:B------:R-:W-:Y:S01]  /*56d0*/  @!P4 IMAD.IADD R2, R2, 0x1, -R0 ;  /* 0x000000010202c824 */ /* 0x000fe200078e0a00 */
[C---:B------:R-:W-:Y:S01]  /*56e0*/  ISETP.GT.U32.AND P6, PT, R0.reuse, R13, PT ;  /* 0x0000000d0000720c */ /* 0x040fe20003fc4070 */
[----:B------:R-:W-:Y:S02]  /*56f0*/  @!P1 IMAD.MOV R4, RZ, RZ, -R4 ;  /* 0x000000ffff049224 */ /* 0x000fe400078e0a04 */
[----:B------:R-:W-:Y:S01]  /*5700*/  @!P0 IMAD.MOV R2, RZ, RZ, -R2 ;  /* 0x000000ffff028224 */ /* 0x000fe200078e0a02 */
[----:B------:R-:W-:Y:S02]  /*5710*/  ISETP.GT.U32.AND P1, PT, R0, R10, PT ;  /* 0x0000000a0000720c */ /* 0x000fe40003f24070 */
[----:B------:R2:W-:Y:S04]  /*5720*/  STL [R1+0x74], R4 ;  /* 0x0000740401007387 */ /* 0x0005e80000100800 */
[----:B------:R5:W-:Y:S03]  /*5730*/  STL [R1+0x6c], R2 ;  /* 0x00006c0201007387 */ /* 0x000be60000100800 */
[----:B------:R-:W-:-:S04]  /*5740*/  @!P6 IMAD.IADD R13, R13, 0x1, -R0 ;  /* 0x000000010d0de824 */ /* 0x000fc800078e0a00 */
[----:B------:R-:W-:Y:S02]  /*5750*/  @!P1 IMAD.IADD R10, R10, 0x1, -R0 ;  /* 0x000000010a0a9824 */ /* 0x000fe400078e0a00 */
[----:B------:R-:W-:Y:S02]  /*5760*/  @!P5 IMAD.MOV R13, RZ, RZ, -R13 ;  /* 0x000000ffff0dd224 */ /* 0x000fe400078e0a0d */
[----:B------:R-:W-:Y:S01]  /*5770*/  @!P3 IMAD.MOV R10, RZ, RZ, -R10 ;  /* 0x000000ffff0ab224 */ /* 0x000fe200078e0a0a */
[----:B---3--:R-:W-:-:S05]  /*5780*/  IABS R7, R17 ;  /* 0x0000001100077213 */ /* 0x008fca0000000000 */
[----:B------:R-:W-:Y:S01]  /*5790*/  IMAD.HI.U32 R6, R16, R7, RZ ;  /* 0x0000000710067227 */ /* 0x000fe200078e00ff */
[----:B----4-:R-:W-:Y:S02]  /*57a0*/  IABS R12, R29 ;  /* 0x0000001d000c7213 */ /* 0x010fe40000000000 */
[----:B------:R-:W-:Y:S01]  /*57b0*/  IABS R5, R24 ;  /* 0x0000001800057213 */ /* 0x000fe20000000000 */
[----:B------:R-:W-:Y:S01]  /*57c0*/  IMAD.MOV R6, RZ, RZ, -R6 ;  /* 0x000000ffff067224 */ /* 0x000fe200078e0a06 */
[----:B------:R-:W-:-:S03]  /*57d0*/  IABS R8, R15 ;  /* 0x0000000f00087213 */ /* 0x000fc60000000000 */
[----:B------:R-:W-:Y:S02]  /*57e0*/  IMAD R7, R0, R6, R7 ;  /* 0x0000000600077224 */ /* 0x000fe400078e0207 */
[----:B0-----:R-:W-:-:S04]  /*57f0*/  IMAD.HI.U32 R11, R16, R12, RZ ;  /* 0x0000000c100b7227 */ /* 0x001fc800078e00ff */
[----:B------:R-:W-:-:S04]  /*5800*/  IMAD.HI.U32 R6, R16, R8, RZ ;  /* 0x0000000810067227 */ /* 0x000fc800078e00ff */
[----:B-1----:R-:W-:-:S04]  /*5810*/  IMAD.HI.U32 R9, R16, R5, RZ ;  /* 0x0000000510097227 */ /* 0x002fc800078e00ff */
[----:B------:R-:W-:Y:S02]  /*5820*/  IMAD.MOV R11, RZ, RZ, -R11 ;  /* 0x000000ffff0b7224 */ /* 0x000fe400078e0a0b */
[----:B------:R-:W-:Y:S02]  /*5830*/  IMAD.MOV R6, RZ, RZ, -R6 ;  /* 0x000000ffff067224 */ /* 0x000fe400078e0a06 */
[----:B------:R-:W-:Y:S01]  /*5840*/  IMAD.MOV R9, RZ, RZ, -R9 ;  /* 0x000000ffff097224 */ /* 0x000fe200078e0a09 */
[C---:B------:R-:W-:Y:S01]  /*5850*/  ISETP.GT.U32.AND P4, PT, R0.reuse, R7, PT ;  /* 0x000000070000720c */ /* 0x040fe20003f84070 */
[C---:B------:R-:W-:Y:S01]  /*5860*/  IMAD R12, R0.reuse, R11, R12 ;  /* 0x0000000b000c7224 */ /* 0x040fe200078e020c */
[----:B------:R-:W-:Y:S01]  /*5870*/  ISETP.GE.AND P2, PT, R17, RZ, PT ;  /* 0x000000ff1100720c */ /* 0x000fe20003f46270 */
[C---:B------:R-:W-:Y:S01]  /*5880*/  IMAD R8, R0.reuse, R6, R8 ;  /* 0x0000000600087224 */ /* 0x040fe200078e0208 */
[----:B------:R-:W-:Y:S01]  /*5890*/  IABS R6, R18 ;  /* 0x0000001200067213 */ /* 0x000fe20000000000 */
[----:B------:R-:W-:-:S02]  /*58a0*/  IMAD R5, R0, R9, R5 ;  /* 0x0000000900057224 */ /* 0x000fc400078e0205 */
[----:B------:R-:W-:Y:S02]  /*58b0*/  IMAD.MOV.U32 R17, RZ, RZ, R21 ;  /* 0x000000ffff117224 */ /* 0x000fe400078e0015 */
[----:B------:R-:W3:Y:S01]  /*58c0*/  LDL.LU R21, [R1+0x1c8] ;  /* 0x0001c80001157983 */ /* 0x000ee20000300800 */
[----:B------:R-:W-:Y:S01]  /*58d0*/  ISETP.GT.U32.AND P0, PT, R0, R12, PT ;  /* 0x0000000c0000720c */ /* 0x000fe20003f04070 */
[----:B------:R-:W-:Y:S01]  /*58e0*/  IMAD.HI.U32 R9, R16, R6, RZ ;  /* 0x0000000610097227 */ /* 0x000fe200078e00ff */
[C---:B------:R-:W-:Y:S01]  /*58f0*/  ISETP.GT.U32.AND P6, PT, R0.reuse, R5, PT ;  /* 0x000000050000720c */ /* 0x040fe20003fc4070 */
[----:B------:R-:W4:Y:S02]  /*5900*/  LDL.LU R25, [R1+0x1cc] ;  /* 0x0001cc0001197983 */ /* 0x000f240000300800 */
[----:B------:R-:W-:Y:S01]  /*5910*/  IMAD.MOV R9, RZ, RZ, -R9 ;  /* 0x000000ffff097224 */ /* 0x000fe200078e0a09 */
[----:B------:R-:W-:Y:S01]  /*5920*/  ISETP.GT.U32.AND P1, PT, R0, R8, PT ;  /* 0x000000080000720c */ /* 0x000fe20003f24070 */
[----:B------:R-:W-:-:S02]  /*5930*/  @!P4 IMAD.IADD R7, R7, 0x1, -R0 ;  /* 0x000000010707c824 */ /* 0x000fc400078e0a00 */
[----:B------:R-:W-:-:S03]  /*5940*/  IMAD R6, R0, R9, R6 ;  /* 0x0000000900067224 */ /* 0x000fc600078e0206 */
[----:B------:R-:W-:Y:S01]  /*5950*/  ISETP.GT.U32.AND P4, PT, R0, R7, PT ;  /* 0x000000070000720c */ /* 0x000fe20003f84070 */
[--C-:B------:R-:W-:Y:S01]  /*5960*/  @!P0 IMAD.IADD R12, R12, 0x1, -R0.reuse ;  /* 0x000000010c0c8824 */ /* 0x100fe200078e0a00 */
[----:B------:R-:W-:Y:S01]  /*5970*/  ISETP.GT.U32.AND P0, PT, R0, R6, PT ;  /* 0x000000060000720c */ /* 0x000fe20003f04070 */
[--C-:B------:R-:W-:Y:S01]  /*5980*/  @!P6 IMAD.IADD R5, R5, 0x1, -R0.reuse ;  /* 0x000000010505e824 */ /* 0x100fe200078e0a00 */
[----:B------:R-:W-:Y:S02]  /*5990*/  ISETP.GE.AND P6, PT, R24, RZ, PT ;  /* 0x000000ff1800720c */ /* 0x000fe40003fc6270 */
[----:B------:R-:W4:Y:S02]  /*59a0*/  LDL.LU R24, [R1+0x1d0] ;  /* 0x0001d00001187983 */ /* 0x000f240000300800 */
[----:B------:R-:W-:Y:S01]  /*59b0*/  ISETP.GT.U32.AND P5, PT, R0, R5, PT ;  /* 0x000000050000720c */ /* 0x000fe20003fa4070 */
[----:B------:R-:W-:Y:S01]  /*59c0*/  @!P1 IMAD.IADD R8, R8, 0x1, -R0 ;  /* 0x0000000108089824 */ /* 0x000fe200078e0a00 */
[----:B------:R-:W-:-:S02]  /*59d0*/  ISETP.GT.U32.AND P1, PT, R0, R12, PT ;  /* 0x0000000c0000720c */ /* 0x000fc40003f24070 */
[----:B--2---:R-:W-:Y:S01]  /*59e0*/  IABS R4, R23 ;  /* 0x0000001700047213 */ /* 0x004fe20000000000 */
[--C-:B------:R-:W-:Y:S01]  /*59f0*/  @!P4 IMAD.IADD R7, R7, 0x1, -R0.reuse ;  /* 0x000000010707c824 */ /* 0x100fe200078e0a00 */
[----:B------:R-:W-:Y:S01]  /*5a00*/  ISETP.GE.AND P4, PT, R29, RZ, PT ;  /* 0x000000ff1d00720c */ /* 0x000fe20003f86270 */
[----:B------:R-:W-:Y:S02]  /*5a10*/  @!P0 IMAD.IADD R6, R6, 0x1, -R0 ;  /* 0x0000000106068824 */ /* 0x000fe400078e0a00 */
[----:B------:R-:W-:-:S03]  /*5a20*/  IMAD.HI.U32 R11, R16, R4, RZ ;  /* 0x00000004100b7227 */ /* 0x000fc600078e00ff */
[C---:B------:R-:W-:Y:S01]  /*5a30*/  ISETP.GT.U32.AND P0, PT, R0.reuse, R6, PT ;  /* 0x000000060000720c */ /* 0x040fe20003f04070 */
[----:B------:R-:W-:Y:S02]  /*5a40*/  IMAD.MOV R11, RZ, RZ, -R11 ;  /* 0x000000ffff0b7224 */ /* 0x000fe400078e0a0b */
[----:B------:R-:W-:Y:S02]  /*5a50*/  @!P5 IMAD.IADD R5, R5, 0x1, -R0 ;  /* 0x000000010505d824 */ /* 0x000fe400078e0a00 */
[----:B------:R-:W-:Y:S02]  /*5a60*/  IMAD R4, R0, R11, R4 ;  /* 0x0000000b00047224 */ /* 0x000fe400078e0204 */
[----:B------:R-:W-:Y:S02]  /*5a70*/  IMAD.MOV.U32 R11, RZ, RZ, R7 ;  /* 0x000000ffff0b7224 */ /* 0x000fe400078e0007 */
[----:B------:R-:W-:Y:S02]  /*5a80*/  @!P1 IMAD.IADD R12, R12, 0x1, -R0 ;  /* 0x000000010c0c9824 */ /* 0x000fe400078e0a00 */
[----:B------:R-:W-:-:S02]  /*5a90*/  IMAD.MOV.U32 R14, RZ, RZ, R5 ;  /* 0x000000ffff0e7224 */ /* 0x000fc400078e0005 */
[----:B------:R-:W-:Y:S02]  /*5aa0*/  @!P2 IMAD.MOV R11, RZ, RZ, -R11 ;  /* 0x000000ffff0ba224 */ /* 0x000fe400078e0a0b */
[----:B------:R-:W-:Y:S01]  /*5ab0*/  @!P4 IMAD.MOV R12, RZ, RZ, -R12 ;  /* 0x000000ffff0cc224 */ /* 0x000fe200078e0a0c */
[----:B------:R0:W-:Y:S01]  /*5ac0*/  STL [R1+0x68], R13 ;  /* 0x0000680d01007387 */ /* 0x0001e20000100800 */
[----:B------:R-:W-:Y:S02]  /*5ad0*/  @!P6 IMAD.MOV R14, RZ, RZ, -R14 ;  /* 0x000000ffff0ee224 */ /* 0x000fe400078e0a0e */
[----:B------:R-:W-:Y:S01]  /*5ae0*/  @!P0 IMAD.IADD R6, R6, 0x1, -R0 ;  /* 0x0000000106068824 */ /* 0x000fe200078e0a00 */
[----:B------:R-:W-:Y:S01]  /*5af0*/  STL [R1+0x50], R10 ;  /* 0x0000500a01007387 */ /* 0x000fe20000100800 */
[----:B------:R-:W-:Y:S01]  /*5b00*/  ISETP.GE.AND P0, PT, R23, RZ, PT ;  /* 0x000000ff1700720c */ /* 0x000fe20003f06270 */
[----:B------:R-:W-:Y:S02]  /*5b10*/  IMAD.MOV.U32 R23, RZ, RZ, R17 ;  /* 0x000000ffff177224 */ /* 0x000fe400078e0011 */
[----:B------:R4:W-:Y:S04]  /*5b20*/  STL [R1+0x4c], R11 ;  /* 0x00004c0b01007387 */ /* 0x0009e80000100800 */
[----:B------:R-:W-:Y:S04]  /*5b30*/  STL [R1+0x48], R12 ;  /* 0x0000480c01007387 */ /* 0x000fe80000100800 */
[----:B------:R-:W-:Y:S04]  /*5b40*/  STL [R1+0x44], R14 ;  /* 0x0000440e01007387 */ /* 0x000fe80000100800 */
[----:B------:R-:W2:Y:S01]  /*5b50*/  LDL.LU R17, [R1+0x1dc] ;  /* 0x0001dc0001117983 */ /* 0x000ea20000300800 */
[----:B-----5:R-:W-:-:S02]  /*5b60*/  IABS R2, R22 ;  /* 0x0000001600027213 */ /* 0x020fc40000000000 */
[----:B------:R-:W-:-:S03]  /*5b70*/  ISETP.GT.U32.AND P3, PT, R0, R8, PT ;  /* 0x000000080000720c */ /* 0x000fc60003f64070 */
[----:B------:R-:W-:-:S04]  /*5b80*/  IMAD.HI.U32 R9, R16, R2, RZ ;  /* 0x0000000210097227 */ /* 0x000fc800078e00ff */
[----:B------:R-:W-:-:S04]  /*5b90*/  IMAD.MOV R9, RZ, RZ, -R9 ;  /* 0x000000ffff097224 */ /* 0x000fc800078e0a09 */
[C---:B------:R-:W-:Y:S01]  /*5ba0*/  IMAD R2, R0.reuse, R9, R2 ;  /* 0x0000000900027224 */ /* 0x040fe200078e0202 */
[----:B------:R-:W-:Y:S01]  /*5bb0*/  ISETP.GT.U32.AND P1, PT, R0, R4, PT ;  /* 0x000000040000720c */ /* 0x000fe20003f24070 */
[----:B------:R-:W-:-:S03]  /*5bc0*/  @!P3 IMAD.IADD R8, R8, 0x1, -R0 ;  /* 0x000000010808b824 */ /* 0x000fc600078e0a00 */
[----:B------:R-:W-:Y:S02]  /*5bd0*/  ISETP.GT.U32.AND P3, PT, R0, R2, PT ;  /* 0x000000020000720c */ /* 0x000fe40003f64070 */
[----:B------:R-:W-:-:S07]  /*5be0*/  ISETP.GE.AND P2, PT, R15, RZ, PT ;  /* 0x000000ff0f00720c */ /* 0x000fce0003f46270 */
[----:B------:R-:W-:-:S04]  /*5bf0*/  @!P1 IMAD.IADD R4, R4, 0x1, -R0 ;  /* 0x0000000104049824 */ /* 0x000fc800078e0a00 */
[----:B------:R-:W-:Y:S01]  /*5c00*/  @!P3 IMAD.IADD R2, R2, 0x1, -R0 ;  /* 0x000000010202b824 */ /* 0x000fe200078e0a00 */
[----:B------:R-:W-:Y:S02]  /*5c10*/  ISETP.GT.U32.AND P3, PT, R0, R4, PT ;  /* 0x000000040000720c */ /* 0x000fe40003f64070 */
[----:B------:R-:W-:Y:S02]  /*5c20*/  ISETP.GE.AND P5, PT, R18, RZ, PT ;  /* 0x000000ff1200720c */ /* 0x000fe40003fa6270 */
[----:B------:R-:W-:Y:S02]  /*5c30*/  ISETP.GT.U32.AND P6, PT, R0, R2, PT ;  /* 0x000000020000720c */ /* 0x000fe40003fc4070 */
[----:B------:R-:W-:Y:S01]  /*5c40*/  ISETP.GE.AND P1, PT, R22, RZ, PT ;  /* 0x000000ff1600720c */ /* 0x000fe20003f26270 */
[----:B------:R-:W-:Y:S01]  /*5c50*/  @!P2 IMAD.MOV R8, RZ, RZ, -R8 ;  /* 0x000000ffff08a224 */ /* 0x000fe200078e0a08 */
[----:B------:R-:W5:Y:S05]  /*5c60*/  LDL.LU R22, [R1+0x1ec] ;  /* 0x0001ec0001167983 */ /* 0x000f6a0000300800 */
[----:B------:R-:W-:-:S02]  /*5c70*/  @!P3 IMAD.IADD R4, R4, 0x1, -R0 ;  /* 0x000000010404b824 */ /* 0x000fc400078e0a00 */
[----:B------:R-:W-:Y:S02]  /*5c80*/  @!P5 IMAD.MOV R6, RZ, RZ, -R6 ;  /* 0x000000ffff06d224 */ /* 0x000fe400078e0a06 */
[----:B------:R-:W-:Y:S02]  /*5c90*/  @!P6 IMAD.IADD R2, R2, 0x1, -R0 ;  /* 0x000000010202e824 */ /* 0x000fe400078e0a00 */
[----:B------:R-:W-:Y:S02]  /*5ca0*/  @!P0 IMAD.MOV R4, RZ, RZ, -R4 ;  /* 0x000000ffff048224 */ /* 0x000fe400078e0a04 */
[----:B------:R-:W-:Y:S01]  /*5cb0*/  @!P1 IMAD.MOV R2, RZ, RZ, -R2 ;  /* 0x000000ffff029224 */ /* 0x000fe200078e0a02 */
[----:B---3--:R-:W-:-:S05]  /*5cc0*/  IABS R7, R21 ;  /* 0x0000001500077213 */ /* 0x008fca0000000000 */
[----:B0-----:R-:W-:Y:S01]  /*5cd0*/  IMAD.HI.U32 R13, R16, R7, RZ ;  /* 0x00000007100d7227 */ /* 0x001fe200078e00ff */
[----:B------:R-:W-:Y:S02]  /*5ce0*/  ISETP.GE.AND P2, PT, R21, RZ, PT ;  /* 0x000000ff1500720c */ /* 0x000fe40003f46270 */
[----:B------:R-:W3:Y:S01]  /*5cf0*/  LDL.LU R21, [R1+0x204] ;  /* 0x0002040001157983 */ /* 0x000ee20000300800 */
[----:B------:R-:W-:Y:S01]  /*5d00*/  IMAD.MOV R13, RZ, RZ, -R13 ;  /* 0x000000ffff0d7224 */ /* 0x000fe200078e0a0d */
[----:B----4-:R-:W-:Y:S02]  /*5d10*/  IABS R11, R25 ;  /* 0x00000019000b7213 */ /* 0x010fe40000000000 */
[----:B------:R-:W-:Y:S01]  /*5d20*/  STL [R1+0x40], R8 ;  /* 0x0000400801007387 */ /* 0x000fe20000100800 */
[C---:B------:R-:W-:Y:S01]  /*5d30*/  IMAD R7, R0.reuse, R13, R7 ;  /* 0x0000000d00077224 */ /* 0x040fe200078e0207 */
[----:B------:R-:W-:Y:S02]  /*5d40*/  ISETP.GE.AND P3, PT, R25, RZ, PT ;  /* 0x000000ff1900720c */ /* 0x000fe40003f66270 */
[----:B------:R2:W-:Y:S02]  /*5d50*/  STL [R1+0xdc], R6 ;  /* 0x0000dc0601007387 */ /* 0x0005e40000100800 */
[----:B------:R-:W-:-:S02]  /*5d60*/  ISETP.GT.U32.AND P4, PT, R0, R7, PT ;  /* 0x000000070000720c */ /* 0x000fc40003f84070 */
[----:B------:R-:W4:Y:S01]  /*5d70*/  LDL.LU R25, [R1+0x210] ;  /* 0x0002100001197983 */ /* 0x000f220000300800 */
[----:B------:R-:W-:Y:S02]  /*5d80*/  IABS R9, R24 ;  /* 0x0000001800097213 */ /* 0x000fe40000000000 */
[----:B------:R-:W-:Y:S01]  /*5d90*/  ISETP.GE.AND P0, PT, R24, RZ, PT ;  /* 0x000000ff1800720c */ /* 0x000fe20003f06270 */
[----:B------:R0:W-:Y:S04]  /*5da0*/  STL [R1+0xec], R4 ;  /* 0x0000ec0401007387 */ /* 0x0001e80000100800 */
[----:B------:R5:W-:Y:S04]  /*5db0*/  STL [R1+0xf0], R2 ;  /* 0x0000f00201007387 */ /* 0x000be80000100800 */
[----:B------:R-:W4:Y:S01]  /*5dc0*/  LDL.LU R24, [R1+0x214] ;  /* 0x0002140001187983 */ /* 0x000f220000300800 */
[----:B------:R-:W-:-:S05]  /*5dd0*/  @!P4 IMAD.IADD R7, R7, 0x1, -R0 ;  /* 0x000000010707c824 */ /* 0x000fca00078e0a00 */
[----:B------:R-:W-:-:S13]  /*5de0*/  ISETP.GT.U32.AND P4, PT, R0, R7, PT ;  /* 0x000000070000720c */ /* 0x000fda0003f84070 */
[----:B------:R-:W-:Y:S01]  /*5df0*/  @!P4 IMAD.IADD R7, R7, 0x1, -R0 ;  /* 0x000000010707c824 */ /* 0x000fe200078e0a00 */
[----:B--2---:R-:W-:Y:S02]  /*5e00*/  IABS R6, R17 ;  /* 0x0000001100067213 */ /* 0x004fe40000000000 */
[----:B------:R-:W-:Y:S02]  /*5e10*/  ISETP.GE.AND P4, PT, R17, RZ, PT ;  /* 0x000000ff1100720c */ /* 0x000fe40003f86270 */
[----:B------:R-:W2:Y:S01]  /*5e20*/  LDL.LU R17, [R1+0x218] ;  /* 0x0002180001117983 */ /* 0x000ea20000300800 */
[----:B------:R-:W-:-:S04]  /*5e30*/  IMAD.HI.U32 R10, R16, R11, RZ ;  /* 0x0000000b100a7227 */ /* 0x000fc800078e00ff */
[----:B------:R-:W-:-:S04]  /*5e40*/  IMAD.MOV R10, RZ, RZ, -R10 ;  /* 0x000000ffff0a7224 */ /* 0x000fc800078e0a0a */
[----:B------:R-:W-:-:S05]  /*5e50*/  IMAD R11, R0, R10, R11 ;  /* 0x0000000a000b7224 */ /* 0x000fca00078e020b */
[----:B------:R-:W-:Y:S01]  /*5e60*/  ISETP.GT.U32.AND P5, PT, R0, R11, PT ;  /* 0x0000000b0000720c */ /* 0x000fe20003fa4070 */
[----:B------:R-:W-:-:S04]  /*5e70*/  IMAD.HI.U32 R5, R16, R9, RZ ;  /* 0x0000000910057227 */ /* 0x000fc800078e00ff */
[----:B------:R-:W-:-:S04]  /*5e80*/  IMAD.MOV R5, RZ, RZ, -R5 ;  /* 0x000000ffff057224 */ /* 0x000fc800078e0a05 */
[----:B------:R-:W-:Y:S01]  /*5e90*/  IMAD R9, R0, R5, R9 ;  /* 0x0000000500097224 */ /* 0x000fe200078e0209 */
[----:B------:R-:W-:-:S03]  /*5ea0*/  IABS R5, R23 ;  /* 0x0000001700057213 */ /* 0x000fc60000000000 */
[----:B------:R-:W-:Y:S01]  /*5eb0*/  @!P5 IMAD.IADD R11, R11, 0x1, -R0 ;  /* 0x000000010b0bd824 */ /* 0x000fe200078e0a00 */
[----:B------:R-:W-:Y:S01]  /*5ec0*/  ISETP.GT.U32.AND P6, PT, R0, R9, PT ;  /* 0x000000090000720c */ /* 0x000fe20003fc4070 */
[----:B0-----:R-:W-:-:S03]  /*5ed0*/  IMAD.HI.U32 R4, R16, R5, RZ ;  /* 0x0000000510047227 */ /* 0x001fc600078e00ff */
[----:B------:R-:W-:Y:S01]  /*5ee0*/  ISETP.GT.U32.AND P1, PT, R0, R11, PT ;  /* 0x0000000b0000720c */ /* 0x000fe20003f24070 */
[----:B------:R-:W-:-:S04]  /*5ef0*/  IMAD.MOV R4, RZ, RZ, -R4 ;  /* 0x000000ffff047224 */ /* 0x000fc800078e0a04 */
[----:B------:R-:W-:Y:S02]  /*5f00*/  IMAD R5, R0, R4, R5 ;  /* 0x0000000400057224 */ /* 0x000fe400078e0205 */
[----:B------:R-:W-:-:S04]  /*5f10*/  IMAD.HI.U32 R12, R16, R6, RZ ;  /* 0x00000006100c7227 */ /* 0x000fc800078e00ff */
[--C-:B------:R-:W-:Y:S02]  /*5f20*/  @!P6 IMAD.IADD R9, R9, 0x1, -R0.reuse ;  /* 0x000000010909e824 */ /* 0x100fe400078e0a00 */
[----:B------:R-:W-:Y:S01]  /*5f30*/  @!P1 IMAD.IADD R11, R11, 0x1, -R0 ;  /* 0x000000010b0b9824 */ /* 0x000fe200078e0a00 */
[C---:B------:R-:W-:Y:S01]  /*5f40*/  ISETP.GT.U32.AND P1, PT, R0.reuse, R5, PT ;  /* 0x000000050000720c */ /* 0x040fe20003f24070 */
[----:B------:R-:W-:Y:S01]  /*5f50*/  IMAD.MOV R12, RZ, RZ, -R12 ;  /* 0x000000ffff0c7224 */ /* 0x000fe200078e0a0c */
[----:B------:R-:W-:-:S03]  /*5f60*/  ISETP.GT.U32.AND P6, PT, R0, R9, PT ;  /* 0x000000090000720c */ /* 0x000fc60003fc4070 */
[----:B------:R-:W-:Y:S02]  /*5f70*/  IMAD R6, R0, R12, R6 ;  /* 0x0000000c00067224 */ /* 0x000fe400078e0206 */
[----:B------:R-:W-:-:S06]  /*5f80*/  IMAD.MOV.U32 R13, RZ, RZ, R7 ;  /* 0x000000ffff0d7224 */ /* 0x000fcc00078e0007 */
[--C-:B------:R-:W-:Y:S01]  /*5f90*/  @!P1 IMAD.IADD R5, R5, 0x1, -R0.reuse ;  /* 0x0000000105059824 */ /* 0x100fe200078e0a00 */
[----:B------:R-:W-:Y:S01]  /*5fa0*/  ISETP.GT.U32.AND P1, PT, R0, R6, PT ;  /* 0x000000060000720c */ /* 0x000fe20003f24070 */
[----:B------:R-:W-:Y:S02]  /*5fb0*/  @!P6 IMAD.IADD R9, R9, 0x1, -R0 ;  /* 0x000000010909e824 */ /* 0x000fe400078e0a00 */
[----:B------:R-:W-:Y:S02]  /*5fc0*/  @!P2 IMAD.MOV R13, RZ, RZ, -R13 ;  /* 0x000000ffff0da224 */ /* 0x000fe400078e0a0d */
[----:B------:R-:W-:Y:S01]  /*5fd0*/  @!P3 IMAD.MOV R11, RZ, RZ, -R11 ;  /* 0x000000ffff0bb224 */ /* 0x000fe200078e0a0b */
[----:B------:R-:W-:Y:S01]  /*5fe0*/  ISETP.GE.AND P5, PT, R23, RZ, PT ;  /* 0x000000ff1700720c */ /* 0x000fe20003fa6270 */
[----:B------:R-:W-:Y:S01]  /*5ff0*/  @!P0 IMAD.MOV R9, RZ, RZ, -R9 ;  /* 0x000000ffff098224 */ /* 0x000fe200078e0a09 */
[----:B------:R-:W2:Y:S01]  /*6000*/  LDL.LU R23, [R1+0x21c] ;  /* 0x00021c0001177983 */ /* 0x000ea20000300800 */
[----:B-----5:R-:W-:-:S02]  /*6010*/  IABS R2, R22 ;  /* 0x0000001600027213 */ /* 0x020fc40000000000 */
[----:B------:R-:W-:Y:S01]  /*6020*/  ISETP.GE.AND P6, PT, R22, RZ, PT ;  /* 0x000000ff1600720c */ /* 0x000fe20003fc6270 */
[----:B------:R-:W-:Y:S01]  /*6030*/  STL [R1+0x38], R13 ;  /* 0x0000380d01007387 */ /* 0x000fe20000100800 */
[----:B------:R-:W-:-:S03]  /*6040*/  ISETP.GT.U32.AND P2, PT, R0, R5, PT ;  /* 0x000000050000720c */ /* 0x000fc60003f44070 */
[----:B------:R-:W-:Y:S01]  /*6050*/  STL [R1+0x34], R11 ;  /* 0x0000340b01007387 */ /* 0x000fe20000100800 */
[----:B------:R-:W-:-:S03]  /*6060*/  @!P1 IMAD.IADD R6, R6, 0x1, -R0 ;  /* 0x0000000106069824 */ /* 0x000fc600078e0a00 */
[----:B------:R-:W5:Y:S02]  /*6070*/  LDL.LU R22, [R1+0x220] ;  /* 0x0002200001167983 */ /* 0x000f640000300800 */
[----:B------:R-:W-:-:S04]  /*6080*/  ISETP.GT.U32.AND P1, PT, R0, R6, PT ;  /* 0x000000060000720c */ /* 0x000fc80003f24070 */
[----:B------:R-:W-:Y:S02]  /*6090*/  @!P2 IMAD.IADD R5, R5, 0x1, -R0 ;  /* 0x000000010505a824 */ /* 0x000fe400078e0a00 */
[----:B------:R-:W-:-:S04]  /*60a0*/  IMAD.HI.U32 R8, R16, R2, RZ ;  /* 0x0000000210087227 */ /* 0x000fc800078e00ff */
[----:B------:R-:W-:Y:S02]  /*60b0*/  IMAD.MOV.U32 R12, RZ, RZ, R5 ;  /* 0x000000ffff0c7224 */ /* 0x000fe400078e0005 */
[----:B------:R-:W-:Y:S02]  /*60c0*/  IMAD.MOV R8, RZ, RZ, -R8 ;  /* 0x000000ffff087224 */ /* 0x000fe400078e0a08 */
[----:B------:R-:W-:Y:S02]  /*60d0*/  @!P5 IMAD.MOV R12, RZ, RZ, -R12 ;  /* 0x000000ffff0cd224 */ /* 0x000fe400078e0a0c */
[----:B------:R-:W-:Y:S02]  /*60e0*/  @!P1 IMAD.IADD R6, R6, 0x1, -R0 ;  /* 0x0000000106069824 */ /* 0x000fe400078e0a00 */
[----:B------:R-:W-:Y:S01]  /*60f0*/  IMAD R2, R0, R8, R2 ;  /* 0x0000000800027224 */ /* 0x000fe200078e0202 */
[----:B---3--:R-:W-:Y:S02]  /*6100*/  IABS R10, R21 ;  /* 0x00000015000a7213 */ /* 0x008fe40000000000 */
[----:B------:R-:W-:-:S02]  /*6110*/  ISETP.GE.AND P3, PT, R21, RZ, PT ;  /* 0x000000ff1500720c */ /* 0x000fc40003f66270 */
[----:B------:R-:W3:Y:S04]  /*6120*/  LDL.LU R21, [R1+0x224] ;  /* 0x0002240001157983 */ /* 0x000ee80000300800 */
[----:B------:R4:W-:Y:S02]  /*6130*/  STL [R1+0xb8], R9 ;  /* 0x0000b80901007387 */ /* 0x0009e40000100800 */
[----:B----4-:R-:W-:-:S05]  /*6140*/  IABS R9, R24 ;  /* 0x0000001800097213 */ /* 0x010fca0000000000 */
[----:B------:R-:W-:-:S04]  /*6150*/  IMAD.HI.U32 R11, R16, R9, RZ ;  /* 0x00000009100b7227 */ /* 0x000fc800078e00ff */
[----:B------:R-:W-:-:S04]  /*6160*/  IMAD.MOV R11, RZ, RZ, -R11 ;  /* 0x000000ffff0b7224 */ /* 0x000fc800078e0a0b */
[C---:B------:R-:W-:Y:S01]  /*6170*/  IMAD R9, R0.reuse, R11, R9 ;  /* 0x0000000b00097224 */ /* 0x040fe200078e0209 */
[----:B------:R0:W-:Y:S04]  /*6180*/  STL [R1+0xb4], R12 ;  /* 0x0000b40c01007387 */ /* 0x0001e80000100800 */
[----:B------:R-:W-:Y:S01]  /*6190*/  ISETP.GT.U32.AND P1, PT, R0, R9, PT ;  /* 0x000000090000720c */ /* 0x000fe20003f24070 */
[----:B------:R-:W-:-:S04]  /*61a0*/  IMAD.HI.U32 R8, R16, R10, RZ ;  /* 0x0000000a10087227 */ /* 0x000fc800078e00ff */
[----:B0-----:R-:W-:Y:S02]  /*61b0*/  IMAD.MOV.U32 R12, RZ, RZ, R6 ;  /* 0x000000ffff0c7224 */ /* 0x001fe400078e0006 */
[----:B------:R-:W-:Y:S02]  /*61c0*/  IMAD.MOV R8, RZ, RZ, -R8 ;  /* 0x000000ffff087224 */ /* 0x000fe400078e0a08 */
[----:B------:R-:W-:Y:S02]  /*61d0*/  @!P4 IMAD.MOV R12, RZ, RZ, -R12 ;  /* 0x000000ffff0cc224 */ /* 0x000fe400078e0a0c */
[----:B------:R-:W-:Y:S02]  /*61e0*/  IMAD R10, R0, R8, R10 ;  /* 0x00000008000a7224 */ /* 0x000fe400078e020a */
[----:B------:R-:W-:Y:S01]  /*61f0*/  @!P1 IMAD.IADD R9, R9, 0x1, -R0 ;  /* 0x0000000109099824 */ /* 0x000fe200078e0a00 */
[----:B------:R-:W-:Y:S01]  /*6200*/  STL [R1+0x30], R12 ;  /* 0x0000300c01007387 */ /* 0x000fe20000100800 */
[----:B--2---:R-:W-:-:S02]  /*6210*/  IABS R8, R17 ;  /* 0x0000001100087213 */ /* 0x004fc40000000000 */
[----:B------:R-:W-:Y:S02]  /*6220*/  ISETP.GE.AND P1, PT, R17, RZ, PT ;  /* 0x000000ff1100720c */ /* 0x000fe40003f26270 */
[----:B------:R-:W2:Y:S01]  /*6230*/  LDL.LU R17, [R1+0x228] ;  /* 0x0002280001117983 */ /* 0x000ea20000300800 */
[----:B------:R-:W-:Y:S02]  /*6240*/  IABS R4, R25 ;  /* 0x0000001900047213 */ /* 0x000fe40000000000 */
[----:B------:R-:W-:-:S03]  /*6250*/  ISETP.GT.U32.AND P0, PT, R0, R2, PT ;  /* 0x000000020000720c */ /* 0x000fc60003f04070 */
[----:B------:R-:W-:-:S04]  /*6260*/  IMAD.HI.U32 R7, R16, R4, RZ ;  /* 0x0000000410077227 */ /* 0x000fc800078e00ff */
[----:B------:R-:W-:-:S04]  /*6270*/  IMAD.MOV R7, RZ, RZ, -R7 ;  /* 0x000000ffff077224 */ /* 0x000fc800078e0a07 */
[C---:B------:R-:W-:Y:S01]  /*6280*/  IMAD R4, R0.reuse, R7, R4 ;  /* 0x0000000700047224 */ /* 0x040fe200078e0204 */
[----:B------:R-:W-:Y:S01]  /*6290*/  ISETP.GT.U32.AND P2, PT, R0, R10, PT ;  /* 0x0000000a0000720c */ /* 0x000fe20003f44070 */
[----:B------:R-:W-:-:S03]  /*62a0*/  @!P0 IMAD.IADD R2, R2, 0x1, -R0 ;  /* 0x0000000102028824 */ /* 0x000fc600078e0a00 */
[C---:B------:R-:W-:Y:S02]  /*62b0*/  ISETP.GT.U32.AND P5, PT, R0.reuse, R4, PT ;  /* 0x000000040000720c */ /* 0x040fe40003fa4070 */
[----:B------:R-:W-:-:S07]  /*62c0*/  ISETP.GT.U32.AND P0, PT, R0, R2, PT ;  /* 0x000000020000720c */ /* 0x000fce0003f04070 */
[----:B------:R-:W-:-:S04]  /*62d0*/  @!P2 IMAD.IADD R10, R10, 0x1, -R0 ;  /* 0x000000010a0aa824 */ /* 0x000fc800078e0a00 */
[--C-:B------:R-:W-:Y:S01]  /*62e0*/  @!P5 IMAD.IADD R4, R4, 0x1, -R0.reuse ;  /* 0x000000010404d824 */ /* 0x100fe200078e0a00 */
[----:B------:R-:W-:Y:S01]  /*62f0*/  ISETP.GT.U32.AND P2, PT, R0, R10, PT ;  /* 0x0000000a0000720c */ /* 0x000fe20003f44070 */
[----:B------:R-:W-:-:S03]  /*6300*/  @!P0 IMAD.IADD R2, R2, 0x1, -R0 ;  /* 0x0000000102028824 */ /* 0x000fc600078e0a00 */
[----:B------:R-:W-:Y:S01]  /*6310*/  ISETP.GT.U32.AND P4, PT, R0, R4, PT ;  /* 0x000000040000720c */ /* 0x000fe20003f84070 */
[----:B------:R-:W-:Y:S01]  /*6320*/  IMAD.HI.U32 R5, R16, R8, RZ ;  /* 0x0000000810057227 */ /* 0x000fe200078e00ff */
[----:B------:R-:W-:-:S03]  /*6330*/  ISETP.GE.AND P5, PT, R25, RZ, PT ;  /* 0x000000ff1900720c */ /* 0x000fc60003fa6270 */
[----:B------:R-:W-:Y:S02]  /*6340*/  IMAD.MOV.U32 R11, RZ, RZ, R2 ;  /* 0x000000ffff0b7224 */ /* 0x000fe400078e0002 */
[----:B------:R-:W-:Y:S02]  /*6350*/  IMAD.MOV R5, RZ, RZ, -R5 ;  /* 0x000000ffff057224 */ /* 0x000fe400078e0a05 */
[----:B------:R-:W-:Y:S02]  /*6360*/  @!P6 IMAD.MOV R11, RZ, RZ, -R11 ;  /* 0x000000ffff0be224 */ /* 0x000fe400078e0a0b */
[----:B------:R-:W-:Y:S02]  /*6370*/  IMAD R8, R0, R5, R8 ;  /* 0x0000000500087224 */ /* 0x000fe400078e0208 */
[--C-:B------:R-:W-:Y:S02]  /*6380*/  @!P2 IMAD.IADD R10, R10, 0x1, -R0.reuse ;  /* 0x000000010a0aa824 */ /* 0x100fe400078e0a00 */
[----:B------:R-:W-:Y:S01]  /*6390*/  @!P4 IMAD.IADD R4, R4, 0x1, -R0 ;  /* 0x000000010404c824 */ /* 0x000fe200078e0a00 */
[----:B------:R0:W-:Y:S01]  /*63a0*/  STL [R1+0xac], R11 ;  /* 0x0000ac0b01007387 */ /* 0x0001e20000100800 */
[----:B------:R-:W-:Y:S01]  /*63b0*/  @!P3 IMAD.MOV R10, RZ, RZ, -R10 ;  /* 0x000000ffff0ab224 */ /* 0x000fe200078e0a0a */
[----:B------:R-:W-:Y:S01]  /*63c0*/  ISETP.GT.U32.AND P0, PT, R0, R8, PT ;  /* 0x000000080000720c */ /* 0x000fe20003f04070 */
[----:B0-----:R-:W-:-:S03]  /*63d0*/  IMAD.MOV.U32 R11, RZ, RZ, R4 ;  /* 0x000000ffff0b7224 */ /* 0x001fc600078e0004 */
[----:B------:R0:W-:Y:S01]  /*63e0*/  STL [R1+0xa0], R10 ;  /* 0x0000a00a01007387 */ /* 0x0001e20000100800 */
[----:B------:R-:W-:Y:S01]  /*63f0*/  @!P5 IMAD.MOV R11, RZ, RZ, -R11 ;  /* 0x000000ffff0bd224 */ /* 0x000fe200078e0a0b */
[----:B-----5:R-:W-:Y:S02]  /*6400*/  IABS R6, R22 ;  /* 0x0000001600067213 */ /* 0x020fe40000000000 */
[----:B------:R-:W-:Y:S02]  /*6410*/  ISETP.GE.AND P5, PT, R22, RZ, PT ;  /* 0x000000ff1600720c */ /* 0x000fe40003fa6270 */
[----:B------:R-:W4:Y:S03]  /*6420*/  LDL.LU R22, [R1+0x230] ;  /* 0x0002300001167983 */ /* 0x000f260000300800 */
[----:B------:R-:W-:Y:S01]  /*6430*/  @!P0 IMAD.IADD R8, R8, 0x1, -R0 ;  /* 0x0000000108088824 */ /* 0x000fe200078e0a00 */
[----:B------:R-:W-:-:S02]  /*6440*/  ISETP.GT.U32.AND P0, PT, R0, R9, PT ;  /* 0x000000090000720c */ /* 0x000fc40003f04070 */
[----:B------:R-:W-:Y:S01]  /*6450*/  IABS R7, R23 ;  /* 0x0000001700077213 */ /* 0x000fe20000000000 */
[----:B------:R-:W5:Y:S01]  /*6460*/  LDL.LU R25, [R1+0x238] ;  /* 0x0002380001197983 */ /* 0x000f620000300800 */
[----:B------:R-:W-:-:S03]  /*6470*/  ISETP.GE.AND P2, PT, R24, RZ, PT ;  /* 0x000000ff1800720c */ /* 0x000fc60003f46270 */
[----:B------:R-:W-:-:S04]  /*6480*/  IMAD.HI.U32 R5, R16, R7, RZ ;  /* 0x0000000710057227 */ /* 0x000fc800078e00ff */
[----:B------:R-:W-:Y:S02]  /*6490*/  IMAD.MOV R5, RZ, RZ, -R5 ;  /* 0x000000ffff057224 */ /* 0x000fe400078e0a05 */
[----:B------:R-:W-:Y:S01]  /*64a0*/  @!P0 IMAD.IADD R9, R9, 0x1, -R0 ;  /* 0x0000000109098824 */ /* 0x000fe200078e0a00 */
[----:B------:R-:W-:Y:S01]  /*64b0*/  STL [R1+0xa8], R11 ;  /* 0x0000a80b01007387 */ /* 0x000fe20000100800 */
[C---:B------:R-:W-:Y:S02]  /*64c0*/  IMAD R7, R0.reuse, R5, R7 ;  /* 0x0000000500077224 */ /* 0x040fe400078e0207 */
[----:B------:R-:W-:Y:S01]  /*64d0*/  @!P2 IMAD.MOV R9, RZ, RZ, -R9 ;  /* 0x000000ffff09a224 */ /* 0x000fe200078e0a09 */
[----:B------:R-:W-:-:S13]  /*64e0*/  ISETP.GT.U32.AND P6, PT, R0, R8, PT ;  /* 0x000000080000720c */ /* 0x000fda0003fc4070 */
[----:B------:R-:W-:-:S04]  /*64f0*/  @!P6 IMAD.IADD R8, R8, 0x1, -R0 ;  /* 0x000000010808e824 */ /* 0x000fc800078e0a00 */
[----:B0-----:R-:W-:-:S04]  /*6500*/  IMAD.MOV.U32 R10, RZ, RZ, R8 ;  /* 0x000000ffff0a7224 */ /* 0x001fc800078e0008 */
[----:B------:R-:W-:Y:S01]  /*6510*/  @!P1 IMAD.MOV R10, RZ, RZ, -R10 ;  /* 0x000000ffff0a9224 */ /* 0x000fe200078e0a0a */
[----:B------:R-:W-:Y:S02]  /*6520*/  ISETP.GE.AND P1, PT, R20, RZ, PT ;  /* 0x000000ff1400720c */ /* 0x000fe40003f26270 */
[----:B------:R-:W-:Y:S02]  /*6530*/  IABS R12, R20 ;  /* 0x00000014000c7213 */ /* 0x000fe40000000000 */
[----:B---3--:R-:W-:Y:S02]  /*6540*/  IABS R5, R21 ;  /* 0x0000001500057213 */ /* 0x008fe40000000000 */
[----:B------:R-:W-:Y:S02]  /*6550*/  ISETP.GE.AND P0, PT, R21, RZ, PT ;  /* 0x000000ff1500720c */ /* 0x000fe40003f06270 */
[----:B------:R-:W3:Y:S01]  /*6560*/  LDL.LU R21, [R1+0x234] ;  /* 0x0002340001157983 */ /* 0x000ee20000300800 */
[----:B--2---:R-:W-:-:S02]  /*6570*/  IABS R4, R17 ;  /* 0x0000001100047213 */ /* 0x004fc40000000000 */
[----:B------:R-:W-:Y:S02]  /*6580*/  ISETP.GE.AND P2, PT, R17, RZ, PT ;  /* 0x000000ff1100720c */ /* 0x000fe40003f46270 */
[----:B------:R-:W2:Y:S04]  /*6590*/  LDL.LU R17, [R1+0x23c] ;  /* 0x00023c0001117983 */ /* 0x000ea80000300800 */
[----:B------:R4:W-:Y:S04]  /*65a0*/  STL [R1+0xa4], R9 ;  /* 0x0000a40901007387 */ /* 0x0009e80000100800 */
[----:B------:R5:W-:Y:S04]  /*65b0*/  STL [R1+0xc4], R10 ;  /* 0x0000c40a01007387 */ /* 0x000be80000100800 */
[----:B------:R-:W2:Y:S01]  /*65c0*/  LDL.LU R20, [R1+0x240] ;  /* 0x0002400001147983 */ /* 0x000ea20000300800 */
[----:B------:R-:W-:Y:S01]  /*65d0*/  ISETP.GT.U32.AND P4, PT, R0, R7, PT ;  /* 0x000000070000720c */ /* 0x000fe20003f84070 */
[----:B------:R-:W-:Y:S01]  /*65e0*/  IMAD.HI.U32 R2, R16, R6, RZ ;  /* 0x0000000610027227 */ /* 0x000fe200078e00ff */
[----:B------:R-:W-:Y:S01]  /*65f0*/  ISETP.GE.AND P3, PT, R23, RZ, PT ;  /* 0x000000ff1700720c */ /* 0x000fe20003f66270 */
[----:B------:R-:W2:Y:S02]  /*6600*/  LDL.LU R24, [R1+0x244] ;  /* 0x0002440001187983 */ /* 0x000ea40000300800 */
[----:B------:R-:W-:-:S02]  /*6610*/  IMAD.MOV R2, RZ, RZ, -R2 ;  /* 0x000000ffff027224 */ /* 0x000fc400078e0a02 */
[----:B------:R-:W-:Y:S01]  /*6620*/  IMAD.HI.U32 R15, R16, R12, RZ ;  /* 0x0000000c100f7227 */ /* 0x000fe200078e00ff */
[----:B------:R-:W2:Y:S05]  /*6630*/  LDL.LU R23, [R1+0x248] ;  /* 0x0002480001177983 */ /* 0x000eaa0000300800 */
[----:B------:R-:W-:Y:S02]  /*6640*/  @!P4 IMAD.IADD R7, R7, 0x1, -R0 ;  /* 0x000000010707c824 */ /* 0x000fe400078e0a00 */
[----:B------:R-:W-:Y:S02]  /*6650*/  IMAD R6, R0, R2, R6 ;  /* 0x0000000200067224 */ /* 0x000fe400078e0206 */
[----:B------:R-:W-:Y:S01]  /*6660*/  IMAD.HI.U32 R2, R16, R5, RZ ;  /* 0x0000000510027227 */ /* 0x000fe200078e00ff */
[----:B------:R-:W-:-:S03]  /*6670*/  ISETP.GT.U32.AND P4, PT, R0, R7, PT ;  /* 0x000000070000720c */ /* 0x000fc60003f84070 */
[----:B------:R-:W-:-:S04]  /*6680*/  IMAD.MOV R2, RZ, RZ, -R2 ;  /* 0x000000ffff027224 */ /* 0x000fc800078e0a02 */
[----:B------:R-:W-:-:S06]  /*6690*/  IMAD R5, R0, R2, R5 ;  /* 0x0000000200057224 */ /* 0x000fcc00078e0205 */
[----:B------:R-:W-:Y:S01]  /*66a0*/  @!P4 IMAD.IADD R7, R7, 0x1, -R0 ;  /* 0x000000010707c824 */ /* 0x000fe200078e0a00 */
[C---:B------:R-:W-:Y:S02]  /*66b0*/  ISETP.GT.U32.AND P4, PT, R0.reuse, R5, PT ;  /* 0x000000050000720c */ /* 0x040fe40003f84070 */
[----:B------:R-:W-:Y:S01]  /*66c0*/  ISETP.GT.U32.AND P6, PT, R0, R6, PT ;  /* 0x000000060000720c */ /* 0x000fe20003fc4070 */
[----:B------:R-:W-:-:S10]  /*66d0*/  IMAD.MOV R15, RZ, RZ, -R15 ;  /* 0x000000ffff0f7224 */ /* 0x000fd400078e0a0f */
[--C-:B------:R-:W-:Y:S02]  /*66e0*/  @!P4 IMAD.IADD R5, R5, 0x1, -R0.reuse ;  /* 0x000000010505c824 */ /* 0x100fe400078e0a00 */
[----:B------:R-:W-:-:S03]  /*66f0*/  @!P6 IMAD.IADD R6, R6, 0x1, -R0 ;  /* 0x000000010606e824 */ /* 0x000fc600078e0a00 */
[----:B------:R-:W-:Y:S01]  /*6700*/  ISETP.GT.U32.AND P4, PT, R0, R5, PT ;  /* 0x000000050000720c */ /* 0x000fe20003f84070 */
[----:B------:R-:W-:Y:S01]  /*6710*/  IMAD.HI.U32 R2, R16, R4, RZ ;  /* 0x0000000410027227 */ /* 0x000fe200078e00ff */
[C---:B------:R-:W-:Y:S02]  /*6720*/  ISETP.GT.U32.AND P6, PT, R0.reuse, R6, PT ;  /* 0x000000060000720c */ /* 0x040fe40003fc4070 */
[----:B----4-:R-:W-:Y:S01]  /*6730*/  IABS R9, R22 ;  /* 0x0000001600097213 */ /* 0x010fe20000000000 */
[----:B------:R-:W-:-:S04]  /*6740*/  IMAD R12, R0, R15, R12 ;  /* 0x0000000f000c7224 */ /* 0x000fc800078e020c */
[----:B------:R-:W-:-:S04]  /*6750*/  IMAD.HI.U32 R14, R16, R9, RZ ;  /* 0x00000009100e7227 */ /* 0x000fc800078e00ff */
[----:B------:R-:W-:Y:S02]  /*6760*/  IMAD.MOV R14, RZ, RZ, -R14 ;  /* 0x000000ffff0e7224 */ /* 0x000fe400078e0a0e */
[----:B------:R-:W-:Y:S02]  /*6770*/  IMAD.MOV R2, RZ, RZ, -R2 ;  /* 0x000000ffff027224 */ /* 0x000fe400078e0a02 */
[C---:B------:R-:W-:Y:S02]  /*6780*/  IMAD R9, R0.reuse, R14, R9 ;  /* 0x0000000e00097224 */ /* 0x040fe400078e0209 */
[----:B------:R-:W-:Y:S01]  /*6790*/  @!P4 IMAD.IADD R5, R5, 0x1, -R0 ;  /* 0x000000010505c824 */ /* 0x000fe200078e0a00 */
[C---:B------:R-:W-:Y:S01]  /*67a0*/  ISETP.GT.U32.AND P4, PT, R0.reuse, R12, PT ;  /* 0x0000000c0000720c */ /* 0x040fe20003f84070 */
[C---:B------:R-:W-:Y:S02]  /*67b0*/  IMAD R4, R0.reuse, R2, R4 ;  /* 0x0000000200047224 */ /* 0x040fe400078e0204 */
[----:B------:R-:W-:Y:S01]  /*67c0*/  @!P3 IMAD.MOV R7, RZ, RZ, -R7 ;  /* 0x000000ffff07b224 */ /* 0x000fe200078e0a07 */
[----:B------:R-:W-:-:S02]  /*67d0*/  ISETP.GT.U32.AND P3, PT, R0, R9, PT ;  /* 0x000000090000720c */ /* 0x000fc40003f64070 */
[----:B-----5:R-:W-:Y:S01]  /*67e0*/  IABS R10, R25 ;  /* 0x00000019000a7213 */ /* 0x020fe20000000000 */
[----:B------:R-:W-:Y:S01]  /*67f0*/  @!P6 IMAD.IADD R6, R6, 0x1, -R0 ;  /* 0x000000010606e824 */ /* 0x000fe200078e0a00 */
[----:B------:R-:W-:-:S03]  /*6800*/  ISETP.GT.U32.AND P6, PT, R0, R4, PT ;  /* 0x000000040000720c */ /* 0x000fc60003fc4070 */
[----:B------:R-:W-:-:S04]  /*6810*/  IMAD.HI.U32 R8, R16, R10, RZ ;  /* 0x0000000a10087227 */ /* 0x000fc800078e00ff */
[----:B------:R-:W-:Y:S02]  /*6820*/  @!P4 IMAD.IADD R12, R12, 0x1, -R0 ;  /* 0x000000010c0cc824 */ /* 0x000fe400078e0a00 */
[----:B------:R-:W-:Y:S02]  /*6830*/  IMAD.MOV R8, RZ, RZ, -R8 ;  /* 0x000000ffff087224 */ /* 0x000fe400078e0a08 */
[----:B------:R-:W-:Y:S01]  /*6840*/  @!P3 IMAD.IADD R9, R9, 0x1, -R0 ;  /* 0x000000010909b824 */ /* 0x000fe200078e0a00 */
[C---:B------:R-:W-:Y:S01]  /*6850*/  ISETP.GT.U32.AND P3, PT, R0.reuse, R12, PT ;  /* 0x0000000c0000720c */ /* 0x040fe20003f64070 */
[----:B------:R-:W-:Y:S02]  /*6860*/  IMAD R10, R0, R8, R10 ;  /* 0x00000008000a7224 */ /* 0x000fe400078e020a */
[----:B------:R-:W-:-:S05]  /*6870*/  @!P6 IMAD.IADD R4, R4, 0x1, -R0 ;  /* 0x000000010404e824 */ /* 0x000fca00078e0a00 */
[----:B------:R-:W-:Y:S01]  /*6880*/  ISETP.GT.U32.AND P6, PT, R0, R4, PT ;  /* 0x000000040000720c */ /* 0x000fe20003fc4070 */
[----:B------:R-:W-:-:S04]  /*6890*/  IMAD.MOV.U32 R29, RZ, RZ, R6 ;  /* 0x000000ffff1d7224 */ /* 0x000fc800078e0006 */
[----:B------:R-:W-:Y:S02]  /*68a0*/  @!P3 IMAD.IADD R12, R12, 0x1, -R0 ;  /* 0x000000010c0cb824 */ /* 0x000fe400078e0a00 */
[----:B------:R-:W-:Y:S02]  /*68b0*/  IMAD.MOV.U32 R18, RZ, RZ, R5 ;  /* 0x000000ffff127224 */ /* 0x000fe400078e0005 */
[----:B------:R-:W-:Y:S02]  /*68c0*/  @!P5 IMAD.MOV R29, RZ, RZ, -R29 ;  /* 0x000000ffff1dd224 */ /* 0x000fe400078e0a1d */
[----:B------:R-:W-:Y:S02]  /*68d0*/  @!P0 IMAD.MOV R18, RZ, RZ, -R18 ;  /* 0x000000ffff128224 */ /* 0x000fe400078e0a12 */
[----:B------:R-:W-:Y:S01]  /*68e0*/  @!P6 IMAD.IADD R4, R4, 0x1, -R0 ;  /* 0x000000010404e824 */ /* 0x000fe200078e0a00 */
[----:B------:R-:W-:Y:S01]  /*68f0*/  STL [R1+0x2c], R7 ;  /* 0x00002c0701007387 */ /* 0x000fe20000100800 */
[----:B------:R-:W-:-:S02]  /*6900*/  ISETP.GE.AND P0, PT, R22, RZ, PT ;  /* 0x000000ff1600720c */ /* 0x000fc40003f06270 */
[----:B------:R-:W-:Y:S01]  /*6910*/  @!P2 IMAD.MOV R4, RZ, RZ, -R4 ;  /* 0x000000ffff04a224 */ /* 0x000fe200078e0a04 */
[----:B------:R-:W-:Y:S04]  /*6920*/  STL [R1+0x28], R29 ;  /* 0x0000281d01007387 */ /* 0x000fe80000100800 */
[----:B------:R-:W-:Y:S04]  /*6930*/  STL [R1+0x24], R18 ;  /* 0x0000241201007387 */ /* 0x000fe80000100800 */
[----:B------:R-:W4:Y:S01]  /*6940*/  LDL.LU R22, [R1+0x24c] ;  /* 0x00024c0001167983 */ /* 0x000f220000300800 */
[----:B---3--:R-:W-:-:S02]  /*6950*/  IABS R11, R21 ;  /* 0x00000015000b7213 */ /* 0x008fc40000000000 */
[----:B------:R-:W-:Y:S01]  /*6960*/  ISETP.GE.AND P4, PT, R21, RZ, PT ;  /* 0x000000ff1500720c */ /* 0x000fe20003f86270 */
[----:B------:R-:W-:Y:S02]  /*6970*/  IMAD.MOV.U32 R21, RZ, RZ, R26 ;  /* 0x000000ffff157224 */ /* 0x000fe400078e001a */
[----:B------:R-:W3:Y:S04]  /*6980*/  LDL.LU R26, [R1+0x250] ;  /* 0x00025000011a7983 */ /* 0x000ee80000300800 */
[----:B------:R0:W-:Y:S01]  /*6990*/  STL [R1+0x20], R4 ;  /* 0x0000200401007387 */ /* 0x0001e20000100800 */
[----:B--2---:R-:W-:-:S05]  /*69a0*/  IABS R2, R17 ;  /* 0x0000001100027213 */ /* 0x004fca0000000000 */
[----:B------:R-:W-:-:S04]  /*69b0*/  IMAD.HI.U32 R8, R16, R2, RZ ;  /* 0x0000000210087227 */ /* 0x000fc800078e00ff */
[----:B------:R-:W-:-:S04]  /*69c0*/  IMAD.MOV R8, RZ, RZ, -R8 ;  /* 0x000000ffff087224 */ /* 0x000fc800078e0a08 */
[----:B------:R-:W-:-:S05]  /*69d0*/  IMAD R2, R0, R8, R2 ;  /* 0x0000000800027224 */ /* 0x000fca00078e0202 */
[----:B------:R-:W-:Y:S02]  /*69e0*/  ISETP.GT.U32.AND P3, PT, R0, R2, PT ;  /* 0x000000020000720c */ /* 0x000fe40003f64070 */
[----:B------:R-:W-:-:S11]  /*69f0*/  IABS R5, R20 ;  /* 0x0000001400057213 */ /* 0x000fd60000000000 */
[----:B------:R-:W-:Y:S01]  /*6a00*/  @!P3 IMAD.IADD R2, R2, 0x1, -R0 ;  /* 0x000000010202b824 */ /* 0x000fe200078e0a00 */
[----:B------:R-:W-:Y:S01]  /*6a10*/  ISETP.GE.AND P3, PT, R20, RZ, PT ;  /* 0x000000ff1400720c */ /* 0x000fe20003f66270 */
[----:B------:R-:W-:Y:S02]  /*6a20*/  IMAD.MOV.U32 R20, RZ, RZ, R21 ;  /* 0x000000ffff147224 */ /* 0x000fe400078e0015 */
[----:B------:R-:W-:Y:S02]  /*6a30*/  IMAD.MOV.U32 R21, RZ, RZ, R27 ;  /* 0x000000ffff157224 */ /* 0x000fe400078e001b */
[----:B------:R-:W2:Y:S01]  /*6a40*/  LDL.LU R27, [R1+0x254] ;  /* 0x00025400011b7983 */ /* 0x000ea20000300800 */
[----:B------:R-:W-:-:S13]  /*6a50*/  ISETP.GT.U32.AND P6, PT, R0, R10, PT ;  /* 0x0000000a0000720c */ /* 0x000fda0003fc4070 */
[----:B------:R-:W-:-:S05]  /*6a60*/  @!P6 IMAD.IADD R10, R10, 0x1, -R0 ;  /* 0x000000010a0ae824 */ /* 0x000fca00078e0a00 */
[----:B------:R-:W-:Y:S01]  /*6a70*/  ISETP.GT.U32.AND P6, PT, R0, R10, PT ;  /* 0x0000000a0000720c */ /* 0x000fe20003fc4070 */
[----:B------:R-:W-:-:S04]  /*6a80*/  IMAD.HI.U32 R13, R16, R11, RZ ;  /* 0x0000000b100d7227 */ /* 0x000fc800078e00ff */
[----:B------:R-:W-:-:S08]  /*6a90*/  IMAD.MOV R13, RZ, RZ, -R13 ;  /* 0x000000ffff0d7224 */ /* 0x000fd000078e0a0d */
[----:B------:R-:W-:Y:S01]  /*6aa0*/  @!P6 IMAD.IADD R10, R10, 0x1, -R0 ;  /* 0x000000010a0ae824 */ /* 0x000fe200078e0a00 */
[----:B------:R-:W-:Y:S02]  /*6ab0*/  ISETP.GE.AND P6, PT, R17, RZ, PT ;  /* 0x000000ff1100720c */ /* 0x000fe40003fc6270 */
[----:B------:R-:W5:Y:S01]  /*6ac0*/  LDL.LU R17, [R1+0x258] ;  /* 0x0002580001117983 */ /* 0x000f620000300800 */
[----:B------:R-:W-:-:S05]  /*6ad0*/  IMAD R11, R0, R13, R11 ;  /* 0x0000000d000b7224 */ /* 0x000fca00078e020b */
[----:B------:R-:W-:Y:S01]  /*6ae0*/  ISETP.GT.U32.AND P5, PT, R0, R11, PT ;  /* 0x0000000b0000720c */ /* 0x000fe20003fa4070 */
[----:B------:R-:W-:Y:S01]  /*6af0*/  IMAD.HI.U32 R6, R16, R5, RZ ;  /* 0x0000000510067227 */ /* 0x000fe200078e00ff */
[----:B0-----:R-:W-:-:S11]  /*6b00*/  IABS R4, R23 ;  /* 0x0000001700047213 */ /* 0x001fd60000000000 */
[----:B------:R-:W-:-:S05]  /*6b10*/  @!P5 IMAD.IADD R11, R11, 0x1, -R0 ;  /* 0x000000010b0bd824 */ /* 0x000fca00078e0a00 */
[----:B------:R-:W-:Y:S01]  /*6b20*/  ISETP.GT.U32.AND P2, PT, R0, R11, PT ;  /* 0x0000000b0000720c */ /* 0x000fe20003f44070 */
[----:B------:R-:W-:Y:S02]  /*6b30*/  IMAD.MOV R6, RZ, RZ, -R6 ;  /* 0x000000ffff067224 */ /* 0x000fe400078e0a06 */
[----:B------:R-:W-:Y:S01]  /*6b40*/  IMAD.HI.U32 R13, R16, R4, RZ ;  /* 0x00000004100d7227 */ /* 0x000fe200078e00ff */
[----:B------:R-:W-:-:S03]  /*6b50*/  ISETP.GT.U32.AND P5, PT, R0, R9, PT ;  /* 0x000000090000720c */ /* 0x000fc60003fa4070 */
[----:B------:R-:W-:Y:S02]  /*6b60*/  IMAD R5, R0, R6, R5 ;  /* 0x0000000600057224 */ /* 0x000fe400078e0205 */
[----:B------:R-:W-:-:S04]  /*6b70*/  IMAD.MOV R13, RZ, RZ, -R13 ;  /* 0x000000ffff0d7224 */ /* 0x000fc800078e0a0d */
[----:B------:R-:W-:Y:S01]  /*6b80*/  @!P2 IMAD.IADD R11, R11, 0x1, -R0 ;  /* 0x000000010b0ba824 */ /* 0x000fe200078e0a00 */
[C---:B------:R-:W-:Y:S01]  /*6b90*/  ISETP.GT.U32.AND P2, PT, R0.reuse, R5, PT ;  /* 0x000000050000720c */ /* 0x040fe20003f44070 */
[----:B------:R-:W-:Y:S02]  /*6ba0*/  IMAD R4, R0, R13, R4 ;  /* 0x0000000d00047224 */ /* 0x000fe400078e0204 */
[----:B------:R-:W-:-:S03]  /*6bb0*/  @!P4 IMAD.MOV R11, RZ, RZ, -R11 ;  /* 0x000000ffff0bc224 */ /* 0x000fc600078e0a0b */
[C---:B------:R-:W-:Y:S01]  /*6bc0*/  ISETP.GT.U32.AND P4, PT, R0.reuse, R4, PT ;  /* 0x000000040000720c */ /* 0x040fe20003f84070 */
[----:B------:R-:W-:Y:S01]  /*6bd0*/  @!P5 IMAD.IADD R9, R9, 0x1, -R0 ;  /* 0x000000010909d824 */ /* 0x000fe200078e0a00 */
[----:B------:R-:W-:Y:S01]  /*6be0*/  ISETP.GE.AND P5, PT, R25, RZ, PT ;  /* 0x000000ff1900720c */ /* 0x000fe20003fa6270 */
[----:B------:R-:W-:Y:S01]  /*6bf0*/  @!P1 IMAD.MOV R12, RZ, RZ, -R12 ;  /* 0x000000ffff0c9224 */ /* 0x000fe200078e0a0c */
[----:B------:R-:W-:-:S03]  /*6c00*/  ISETP.GT.U32.AND P1, PT, R0, R2, PT ;  /* 0x000000020000720c */ /* 0x000fc60003f24070 */
[----:B------:R-:W-:Y:S02]  /*6c10*/  @!P2 IMAD.IADD R5, R5, 0x1, -R0 ;  /* 0x000000010505a824 */ /* 0x000fe400078e0a00 */
[----:B------:R-:W-:-:S03]  /*6c20*/  IMAD.MOV.U32 R14, RZ, RZ, R9 ;  /* 0x000000ffff0e7224 */ /* 0x000fc600078e0009 */
[----:B------:R-:W-:Y:S01]  /*6c30*/  ISETP.GT.U32.AND P2, PT, R0, R5, PT ;  /* 0x000000050000720c */ /* 0x000fe20003f44070 */
[----:B------:R-:W-:Y:S02]  /*6c40*/  @!P4 IMAD.IADD R4, R4, 0x1, -R0 ;  /* 0x000000010404c824 */ /* 0x000fe400078e0a00 */
[----:B------:R-:W-:Y:S02]  /*6c50*/  @!P0 IMAD.MOV R14, RZ, RZ, -R14 ;  /* 0x000000ffff0e8224 */ /* 0x000fe400078e0a0e */
[----:B------:R-:W-:Y:S01]  /*6c60*/  @!P5 IMAD.MOV R10, RZ, RZ, -R10 ;  /* 0x000000ffff0ad224 */ /* 0x000fe200078e0a0a */
[----:B------:R-:W-:Y:S01]  /*6c70*/  STL [R1+0x1c], R12 ;  /* 0x00001c0c01007387 */ /* 0x000fe20000100800 */
[--C-:B------:R-:W-:Y:S01]  /*6c80*/  @!P1 IMAD.IADD R2, R2, 0x1, -R0.reuse ;  /* 0x0000000102029824 */ /* 0x100fe200078e0a00 */
[----:B------:R-:W-:Y:S02]  /*6c90*/  ISETP.GT.U32.AND P4, PT, R0, R4, PT ;  /* 0x000000040000720c */ /* 0x000fe40003f84070 */
[----:B------:R-:W-:Y:S04]  /*6ca0*/  STL [R1+0x18], R14 ;  /* 0x0000180e01007387 */ /* 0x000fe80000100800 */
[----:B------:R-:W-:Y:S01]  /*6cb0*/  STL [R1+0x14], R11 ;  /* 0x0000140b01007387 */ /* 0x000fe20000100800 */
[----:B------:R-:W-:-:S03]  /*6cc0*/  @!P2 IMAD.IADD R5, R5, 0x1, -R0 ;  /* 0x000000010505a824 */ /* 0x000fc600078e0a00 */
[----:B------:R0:W-:Y:S01]  /*6cd0*/  STL [R1+0x5c], R10 ;  /* 0x00005c0a01007387 */ /* 0x0001e20000100800 */
[----:B------:R-:W-:Y:S02]  /*6ce0*/  @!P3 IMAD.MOV R5, RZ, RZ, -R5 ;  /* 0x000000ffff05b224 */ /* 0x000fe400078e0a05 */
[----:B0-----:R-:W-:-:S04]  /*6cf0*/  IMAD.MOV.U32 R10, RZ, RZ, R2 ;  /* 0x000000ffff0a7224 */ /* 0x001fc800078e0002 */
[----:B------:R-:W-:Y:S02]  /*6d00*/  @!P6 IMAD.MOV R10, RZ, RZ, -R10 ;  /* 0x000000ffff0ae224 */ /* 0x000fe400078e0a0a */
[----:B------:R-:W-:-:S03]  /*6d10*/  @!P4 IMAD.IADD R4, R4, 0x1, -R0 ;  /* 0x000000010404c824 */ /* 0x000fc600078e0a00 */
[----:B------:R-:W-:Y:S04]  /*6d20*/  STL [R1+0x64], R10 ;  /* 0x0000640a01007387 */ /* 0x000fe80000100800 */
[----:B------:R-:W-:Y:S01]  /*6d30*/  STL [R1+0x78], R5 ;  /* 0x0000780501007387 */ /* 0x000fe20000100800 */
[----:B------:R-:W-:-:S05]  /*6d40*/  IABS R8, R24 ;  /* 0x0000001800087213 */ /* 0x000fca0000000000 */
[----:B------:R-:W-:Y:S01]  /*6d50*/  IMAD.HI.U32 R7, R16, R8, RZ ;  /* 0x0000000810077227 */ /* 0x000fe200078e00ff */
[----:B--2---:R-:W-:Y:S02]  /*6d60*/  IABS R2, R27 ;  /* 0x0000001b00027213 */ /* 0x004fe40000000000 */
[----:B------:R-:W-:Y:S02]  /*6d70*/  ISETP.GE.AND P4, PT, R27, RZ, PT ;  /* 0x000000ff1b00720c */ /* 0x000fe40003f86270 */
[----:B------:R-:W2:Y:S01]  /*6d80*/  LDL.LU R27, [R1+0x26c] ;  /* 0x00026c00011b7983 */ /* 0x000ea20000300800 */
[----:B------:R-:W-:Y:S01]  /*6d90*/  IMAD.MOV R7, RZ, RZ, -R7 ;  /* 0x000000ffff077224 */ /* 0x000fe200078e0a07 */
[----:B----4-:R-:W-:-:S03]  /*6da0*/  IABS R6, R22 ;  /* 0x0000001600067213 */ /* 0x010fc60000000000 */
[----:B------:R-:W-:Y:S02]  /*6db0*/  IMAD R8, R0, R7, R8 ;  /* 0x0000000700087224 */ /* 0x000fe400078e0208 */
[----:B------:R-:W-:-:S03]  /*6dc0*/  IMAD.HI.U32 R9, R16, R6, RZ ;  /* 0x0000000610097227 */ /* 0x000fc600078e00ff */
[----:B------:R-:W-:Y:S01]  /*6dd0*/  ISETP.GT.U32.AND P0, PT, R0, R8, PT ;  /* 0x000000080000720c */ /* 0x000fe20003f04070 */
[----:B------:R-:W-:Y:S01]  /*6de0*/  IMAD.MOV R9, RZ, RZ, -R9 ;  /* 0x000000ffff097224 */ /* 0x000fe200078e0a09 */
[----:B---3--:R-:W-:-:S03]  /*6df0*/  IABS R7, R26 ;  /* 0x0000001a00077213 */ /* 0x008fc60000000000 */
[----:B------:R-:W-:Y:S02]  /*6e00*/  IMAD R6, R0, R9, R6 ;  /* 0x0000000900067224 */ /* 0x000fe400078e0206 */
[----:B------:R-:W-:-:S04]  /*6e10*/  IMAD.HI.U32 R9, R16, R7, RZ ;  /* 0x0000000710097227 */ /* 0x000fc800078e00ff */
[----:B------:R-:W-:Y:S02]  /*6e20*/  IMAD.MOV R9, RZ, RZ, -R9 ;  /* 0x000000ffff097224 */ /* 0x000fe400078e0a09 */
[----:B------:R-:W-:Y:S02]  /*6e30*/  @!P0 IMAD.IADD R8, R8, 0x1, -R0 ;  /* 0x0000000108088824 */ /* 0x000fe400078e0a00 */
[----:B------:R-:W-:-:S03]  /*6e40*/  IMAD R7, R0, R9, R7 ;  /* 0x0000000900077224 */ /* 0x000fc600078e0207 */
[----:B------:R-:W-:Y:S02]  /*6e50*/  ISETP.GT.U32.AND P6, PT, R0, R8, PT ;  /* 0x000000080000720c */ /* 0x000fe40003fc4070 */
[----:B------:R-:W-:Y:S02]  /*6e60*/  ISETP.GE.AND P5, PT, R24, RZ, PT ;  /* 0x000000ff1800720c */ /* 0x000fe40003fa6270 */
[C---:B------:R-:W-:Y:S02]  /*6e70*/  ISETP.GT.U32.AND P3, PT, R0.reuse, R7, PT ;  /* 0x000000070000720c */ /* 0x040fe40003f64070 */
[----:B------:R-:W-:-:S07]  /*6e80*/  ISETP.GT.U32.AND P2, PT, R0, R6, PT ;  /* 0x000000060000720c */ /* 0x000fce0003f44070 */
[----:B------:R-:W-:Y:S01]  /*6e90*/  @!P6 IMAD.IADD R8, R8, 0x1, -R0 ;  /* 0x000000010808e824 */ /* 0x000fe200078e0a00 */
[----:B------:R-:W-:-:S03]  /*6ea0*/  ISETP.GE.AND P1, PT, R23, RZ, PT ;  /* 0x000000ff1700720c */ /* 0x000fc60003f26270 */
[----:B------:R-:W-:Y:S02]  /*6eb0*/  @!P5 IMAD.MOV R8, RZ, RZ, -R8 ;  /* 0x000000ffff08d224 */ /* 0x000fe400078e0a08 */
[--C-:B------:R-:W-:Y:S01]  /*6ec0*/  @!P3 IMAD.IADD R7, R7, 0x1, -R0.reuse ;  /* 0x000000010707b824 */ /* 0x100fe200078e0a00 */
[----:B------:R-:W-:Y:S01]  /*6ed0*/  ISETP.GE.AND P0, PT, R22, RZ, PT ;  /* 0x000000ff1600720c */ /* 0x000fe20003f06270 */
[----:B------:R-:W-:Y:S01]  /*6ee0*/  @!P2 IMAD.IADD R6, R6, 0x1, -R0 ;  /* 0x000000010606a824 */ /* 0x000fe200078e0a00 */
[----:B------:R0:W-:Y:S02]  /*6ef0*/  STL [R1+0x10], R8 ;  /* 0x0000100801007387 */ /* 0x0001e40000100800 */
[C---:B------:R-:W-:Y:S02]  /*6f00*/  ISETP.GT.U32.AND P5, PT, R0.reuse, R7, PT ;  /* 0x000000070000720c */ /* 0x040fe40003fa4070 */
[----:B------:R-:W3:Y:S01]  /*6f10*/  LDL.LU R22, [R1+0x270] ;  /* 0x0002700001167983 */ /* 0x000ee20000300800 */
[----:B------:R-:W-:Y:S01]  /*6f20*/  ISETP.GT.U32.AND P2, PT, R0, R6, PT ;  /* 0x000000060000720c */ /* 0x000fe20003f44070 */
[----:B------:R-:W-:Y:S01]  /*6f30*/  IMAD.HI.U32 R9, R16, R2, RZ ;  /* 0x0000000210097227 */ /* 0x000fe200078e00ff */
[----:B-----5:R-:W-:-:S03]  /*6f40*/  IABS R29, R17 ;  /* 0x00000011001d7213 */ /* 0x020fc60000000000 */
[----:B0-----:R-:W-:Y:S01]  /*6f50*/  IMAD.MOV.U32 R8, RZ, RZ, R4 ;  /* 0x000000ffff087224 */ /* 0x001fe200078e0004 */
[----:B------:R-:W-:Y:S01]  /*6f60*/  ISETP.GE.AND P6, PT, R26, RZ, PT ;  /* 0x000000ff1a00720c */ /* 0x000fe20003fc6270 */
[----:B------:R-:W-:Y:S02]  /*6f70*/  IMAD.MOV R9, RZ, RZ, -R9 ;  /* 0x000000ffff097224 */ /* 0x000fe400078e0a09 */
[----:B------:R-:W-:Y:S02]  /*6f80*/  @!P1 IMAD.MOV R8, RZ, RZ, -R8 ;  /* 0x000000ffff089224 */ /* 0x000fe400078e0a08 */
[----:B------:R-:W-:Y:S01]  /*6f90*/  IMAD.HI.U32 R5, R16, R29, RZ ;  /* 0x0000001d10057227 */ /* 0x000fe200078e00ff */
[----:B------:R-:W-:Y:S02]  /*6fa0*/  ISETP.GE.AND P3, PT, R17, RZ, PT ;  /* 0x000000ff1100720c */ /* 0x000fe40003f66270 */
[----:B------:R-:W-:Y:S01]  /*6fb0*/  STL [R1+0x60], R8 ;  /* 0x0000600801007387 */ /* 0x000fe20000100800 */
[----:B------:R-:W-:-:S02]  /*6fc0*/  IMAD.MOV.U32 R26, RZ, RZ, R19 ;  /* 0x000000ffff1a7224 */ /* 0x000fc400078e0013 */
[----:B------:R-:W-:Y:S01]  /*6fd0*/  IMAD R2, R0, R9, R2 ;  /* 0x0000000900027224 */ /* 0x000fe200078e0202 */
[----:B------:R-:W4:Y:S01]  /*6fe0*/  LDL.LU R17, [R1+0x274] ;  /* 0x0002740001117983 */ /* 0x000f220000300800 */
[----:B------:R-:W-:Y:S02]  /*6ff0*/  @!P5 IMAD.IADD R7, R7, 0x1, -R0 ;  /* 0x000000010707d824 */ /* 0x000fe400078e0a00 */
[----:B------:R-:W-:Y:S01]  /*7000*/  IMAD.MOV.U32 R19, RZ, RZ, R28 ;  /* 0x000000ffff137224 */ /* 0x000fe200078e001c */
[----:B------:R-:W-:Y:S01]  /*7010*/  IABS R28, R20 ;  /* 0x00000014001c7213 */ /* 0x000fe20000000000 */
[----:B------:R-:W-:Y:S02]  /*7020*/  IMAD.MOV R5, RZ, RZ, -R5 ;  /* 0x000000ffff057224 */ /* 0x000fe400078e0a05 */
[----:B------:R-:W-:Y:S01]  /*7030*/  @!P2 IMAD.IADD R6, R6, 0x1, -R0 ;  /* 0x000000010606a824 */ /* 0x000fe200078e0a00 */
[----:B------:R-:W-:Y:S01]  /*7040*/  ISETP.GT.U32.AND P2, PT, R0, R2, PT ;  /* 0x000000020000720c */ /* 0x000fe20003f44070 */
[----:B------:R-:W-:-:S02]  /*7050*/  IMAD.MOV.U32 R9, RZ, RZ, R7 ;  /* 0x000000ffff097224 */ /* 0x000fc400078e0007 */
[----:B------:R-:W-:Y:S02]  /*7060*/  IMAD R29, R0, R5, R29 ;  /* 0x00000005001d7224 */ /* 0x000fe400078e021d */
[----:B------:R-:W-:-:S04]  /*7070*/  IMAD.HI.U32 R5, R16, R28, RZ ;  /* 0x0000001c10057227 */ /* 0x000fc800078e00ff */
[----:B------:R-:W-:Y:S02]  /*7080*/  @!P0 IMAD.MOV R6, RZ, RZ, -R6 ;  /* 0x000000ffff068224 */ /* 0x000fe400078e0a06 */
[----:B------:R-:W-:Y:S02]  /*7090*/  @!P6 IMAD.MOV R9, RZ, RZ, -R9 ;  /* 0x000000ffff09e224 */ /* 0x000fe400078e0a09 */
[----:B------:R-:W-:Y:S01]  /*70a0*/  IMAD.MOV R5, RZ, RZ, -R5 ;  /* 0x000000ffff057224 */ /* 0x000fe200078e0a05 */
[----:B------:R0:W-:Y:S01]  /*70b0*/  STL [R1+0x58], R6 ;  /* 0x0000580601007387 */ /* 0x0001e20000100800 */
[----:B------:R-:W-:-:S03]  /*70c0*/  ISETP.GE.AND P0, PT, R20, RZ, PT ;  /* 0x000000ff1400720c */ /* 0x000fc60003f06270 */
[----:B------:R4:W-:Y:S01]  /*70d0*/  STL [R1+0x54], R9 ;  /* 0x0000540901007387 */ /* 0x0009e20000100800 */
[----:B------:R-:W-:-:S03]  /*70e0*/  IMAD R28, R0, R5, R28 ;  /* 0x00000005001c7224 */ /* 0x000fc600078e021c */
[----:B------:R-:W5:Y:S01]  /*70f0*/  LDL.LU R20, [R1+0x278] ;  /* 0x0002780001147983 */ /* 0x000f620000300800 */
[----:B------:R-:W-:Y:S01]  /*7100*/  @!P2 IMAD.IADD R2, R2, 0x1, -R0 ;  /* 0x000000010202a824 */ /* 0x000fe200078e0a00 */
[C---:B------:R-:W-:Y:S02]  /*7110*/  ISETP.GT.U32.AND P1, PT, R0.reuse, R29, PT ;  /* 0x0000001d0000720c */ /* 0x040fe40003f24070 */
[C---:B------:R-:W-:Y:S02]  /*7120*/  ISETP.GT.U32.AND P6, PT, R0.reuse, R28, PT ;  /* 0x0000001c0000720c */ /* 0x040fe40003fc4070 */
[----:B------:R-:W-:Y:S02]  /*7130*/  ISETP.GT.U32.AND P2, PT, R0, R2, PT ;  /* 0x000000020000720c */ /* 0x000fe40003f44070 */
[----:B------:R-:W-:Y:S02]  /*7140*/  IABS R4, R21 ;  /* 0x0000001500047213 */ /* 0x000fe40000000000 */
[----:B------:R-:W-:-:S02]  /*7150*/  ISETP.GE.AND P5, PT, R21, RZ, PT ;  /* 0x000000ff1500720c */ /* 0x000fc40003fa6270 */
[----:B------:R-:W5:Y:S03]  /*7160*/  LDL.LU R21, [R1+0x27c] ;  /* 0x00027c0001157983 */ /* 0x000f660000300800 */
[--C-:B------:R-:W-:Y:S02]  /*7170*/  @!P1 IMAD.IADD R29, R29, 0x1, -R0.reuse ;  /* 0x000000011d1d9824 */ /* 0x100fe400078e0a00 */
[--C-:B------:R-:W-:Y:S01]  /*7180*/  @!P6 IMAD.IADD R28, R28, 0x1, -R0.reuse ;  /* 0x000000011c1ce824 */ /* 0x100fe200078e0a00 */
[----:B------:R-:W-:Y:S01]  /*7190*/  IABS R5, R19 ;  /* 0x0000001300057213 */ /* 0x000fe20000000000 */
[----:B------:R-:W-:Y:S01]  /*71a0*/  @!P2 IMAD.IADD R2, R2, 0x1, -R0 ;  /* 0x000000010202a824 */ /* 0x000fe200078e0a00 */
[----:B------:R-:W-:Y:S02]  /*71b0*/  ISETP.GT.U32.AND P1, PT, R0, R29, PT ;  /* 0x0000001d0000720c */ /* 0x000fe40003f24070 */
[----:B------:R-:W-:-:S02]  /*71c0*/  ISETP.GE.AND P2, PT, R19, RZ, PT ;  /* 0x000000ff1300720c */ /* 0x000fc40003f46270 */
[----:B------:R-:W5:Y:S01]  /*71d0*/  LDL.LU R19, [R1+0x280] ;  /* 0x0002800001137983 */ /* 0x000f620000300800 */
[----:B------:R-:W-:Y:S01]  /*71e0*/  ISETP.GT.U32.AND P6, PT, R0, R28, PT ;  /* 0x0000001c0000720c */ /* 0x000fe20003fc4070 */
[----:B------:R-:W-:-:S04]  /*71f0*/  IMAD.HI.U32 R12, R16, R5, RZ ;  /* 0x00000005100c7227 */ /* 0x000fc800078e00ff */
[----:B------:R-:W-:-:S03]  /*7200*/  IMAD.MOV.U32 R13, RZ, RZ, R2 ;  /* 0x000000ffff0d7224 */ /* 0x000fc600078e0002 */
[----:B------:R-:W-:Y:S02]  /*7210*/  @!P1 IMAD.IADD R29, R29, 0x1, -R0 ;  /* 0x000000011d1d9824 */ /* 0x000fe400078e0a00 */
[----:B------:R-:W-:-:S03]  /*7220*/  IMAD.MOV R12, RZ, RZ, -R12 ;  /* 0x000000ffff0c7224 */ /* 0x000fc600078e0a0c */
[----:B------:R-:W-:Y:S02]  /*7230*/  @!P6 IMAD.IADD R28, R28, 0x1, -R0 ;  /* 0x000000011c1ce824 */ /* 0x000fe400078e0a00 */
[----:B------:R-:W-:Y:S02]  /*7240*/  @!P4 IMAD.MOV R13, RZ, RZ, -R13 ;  /* 0x000000ffff0dc224 */ /* 0x000fe400078e0a0d */
[----:B------:R-:W-:Y:S02]  /*7250*/  @!P3 IMAD.MOV R29, RZ, RZ, -R29 ;  /* 0x000000ffff1db224 */ /* 0x000fe400078e0a1d */
[----:B------:R-:W-:Y:S01]  /*7260*/  @!P0 IMAD.MOV R28, RZ, RZ, -R28 ;  /* 0x000000ffff1c8224 */ /* 0x000fe200078e0a1c */
[----:B------:R1:W-:Y:S01]  /*7270*/  STL [R1+0xc], R13 ;  /* 0x00000c0d01007387 */ /* 0x0003e20000100800 */
[----:B------:R-:W-:Y:S01]  /*7280*/  IMAD R5, R0, R12, R5 ;  /* 0x0000000c00057224 */ /* 0x000fe200078e0205 */
[----:B0-----:R-:W-:Y:S02]  /*7290*/  IABS R6, R26 ;  /* 0x0000001a00067213 */ /* 0x001fe40000000000 */
[----:B------:R-:W-:Y:S01]  /*72a0*/  STL [R1+0x1054], R29 ;  /* 0x0010541d01007387 */ /* 0x000fe20000100800 */
[----:B------:R-:W-:-:S03]  /*72b0*/  ISETP.GE.AND P3, PT, R26, RZ, PT ;  /* 0x000000ff1a00720c */ /* 0x000fc60003f66270 */
[----:B------:R-:W-:Y:S01]  /*72c0*/  STL [R1+0x1058], R28 ;  /* 0x0010581c01007387 */ /* 0x000fe20000100800 */
[----:B------:R-:W-:-:S03]  /*72d0*/  ISETP.GT.U32.AND P4, PT, R0, R5, PT ;  /* 0x000000050000720c */ /* 0x000fc60003f84070 */
[----:B------:R-:W5:Y:S10]  /*72e0*/  LDL.LU R26, [R1+0x284] ;  /* 0x00028400011a7983 */ /* 0x000f740000300800 */
[----:B------:R-:W-:Y:S01]  /*72f0*/  @!P4 IMAD.IADD R5, R5, 0x1, -R0 ;  /* 0x000000010505c824 */ /* 0x000fe200078e0a00 */
[----:B--2---:R-:W-:-:S02]  /*7300*/  IABS R7, R27 ;  /* 0x0000001b00077213 */ /* 0x004fc40000000000 */
[----:B------:R-:W-:Y:S02]  /*7310*/  ISETP.GE.AND P4, PT, R27, RZ, PT ;  /* 0x000000ff1b00720c */ /* 0x000fe40003f86270 */
[----:B------:R-:W2:Y:S01]  /*7320*/  LDL.LU R27, [R1+0x288] ;  /* 0x00028800011b7983 */ /* 0x000ea20000300800 */
[----:B------:R-:W-:-:S04]  /*7330*/  IMAD.HI.U32 R8, R16, R4, RZ ;  /* 0x0000000410087227 */ /* 0x000fc800078e00ff */
[----:B------:R-:W-:-:S04]  /*7340*/  IMAD.MOV R8, RZ, RZ, -R8 ;  /* 0x000000ffff087224 */ /* 0x000fc800078e0a08 */
[----:B------:R-:W-:-:S05]  /*7350*/  IMAD R4, R0, R8, R4 ;  /* 0x0000000800047224 */ /* 0x000fca00078e0204 */
[----:B------:R-:W-:Y:S01]  /*7360*/  ISETP.GT.U32.AND P1, PT, R0, R4, PT ;  /* 0x000000040000720c */ /* 0x000fe20003f24070 */
[----:B------:R-:W-:-:S04]  /*7370*/  IMAD.HI.U32 R11, R16, R6, RZ ;  /* 0x00000006100b7227 */ /* 0x000fc800078e00ff */
[----:B------:R-:W-:-:S04]  /*7380*/  IMAD.HI.U32 R10, R16, R7, RZ ;  /* 0x00000007100a7227 */ /* 0x000fc800078e00ff */
[----:B------:R-:W-:Y:S02]  /*7390*/  IMAD.MOV R11, RZ, RZ, -R11 ;  /* 0x000000ffff0b7224 */ /* 0x000fe400078e0a0b */
[----:B------:R-:W-:Y:S02]  /*73a0*/  IMAD.MOV R10, RZ, RZ, -R10 ;  /* 0x000000ffff0a7224 */ /* 0x000fe400078e0a0a */
[----:B------:R-:W-:Y:S02]  /*73b0*/  @!P1 IMAD.IADD R4, R4, 0x1, -R0 ;  /* 0x0000000104049824 */ /* 0x000fe400078e0a00 */
[C---:B------:R-:W-:Y:S02]  /*73c0*/  IMAD R6, R0.reuse, R11, R6 ;  /* 0x0000000b00067224 */ /* 0x040fe400078e0206 */
[C---:B------:R-:W-:Y:S01]  /*73d0*/  IMAD R7, R0.reuse, R10, R7 ;  /* 0x0000000a00077224 */ /* 0x040fe200078e0207 */
[C---:B------:R-:W-:Y:S02]  /*73e0*/  ISETP.GT.U32.AND P1, PT, R0.reuse, R4, PT ;  /* 0x000000040000720c */ /* 0x040fe40003f24070 */
[----:B------:R-:W-:-:S02]  /*73f0*/  ISETP.GT.U32.AND P6, PT, R0, R6, PT ;  /* 0x000000060000720c */ /* 0x000fc40003fc4070 */
[----:B------:R-:W-:Y:S02]  /*7400*/  ISETP.GT.U32.AND P0, PT, R0, R7, PT ;  /* 0x000000070000720c */ /* 0x000fe40003f04070 */
[----:B---3--:R-:W-:-:S05]  /*7410*/  IABS R8, R22 ;  /* 0x0000001600087213 */ /* 0x008fca0000000000 */
[----:B------:R-:W-:-:S04]  /*7420*/  IMAD.HI.U32 R10, R16, R8, RZ ;  /* 0x00000008100a7227 */ /* 0x000fc800078e00ff */
[----:B------:R-:W-:-:S04]  /*7430*/  IMAD.MOV R10, RZ, RZ, -R10 ;  /* 0x000000ffff0a7224 */ /* 0x000fc800078e0a0a */
[----:B------:R-:W-:Y:S02]  /*7440*/  IMAD R8, R0, R10, R8 ;  /* 0x0000000a00087224 */ /* 0x000fe400078e0208 */
[--C-:B------:R-:W-:Y:S01]  /*7450*/  @!P1 IMAD.IADD R4, R4, 0x1, -R0.reuse ;  /* 0x0000000104049824 */ /* 0x100fe200078e0a00 */
[----:B----4-:R-:W-:Y:S01]  /*7460*/  IABS R9, R17 ;  /* 0x0000001100097213 */ /* 0x010fe20000000000 */
[----:B------:R-:W-:Y:S01]  /*7470*/  @!P6 IMAD.IADD R6, R6, 0x1, -R0 ;  /* 0x000000010606e824 */ /* 0x000fe200078e0a00 */
[C---:B------:R-:W-:Y:S02]  /*7480*/  ISETP.GT.U32.AND P1, PT, R0.reuse, R8, PT ;  /* 0x000000080000720c */ /* 0x040fe40003f24070 */
[----:B------:R-:W-:Y:S01]  /*7490*/  ISETP.GT.U32.AND P6, PT, R0, R5, PT ;  /* 0x000000050000720c */ /* 0x000fe20003fc4070 */
[----:B------:R-:W-:-:S04]  /*74a0*/  IMAD.HI.U32 R2, R16, R9, RZ ;  /* 0x0000000910027227 */ /* 0x000fc800078e00ff */
[----:B------:R-:W-:Y:S02]  /*74b0*/  IMAD.MOV R2, RZ, RZ, -R2 ;  /* 0x000000ffff027224 */ /* 0x000fe400078e0a02 */
[--C-:B------:R-:W-:Y:S02]  /*74c0*/  @!P0 IMAD.IADD R7, R7, 0x1, -R0.reuse ;  /* 0x0000000107078824 */ /* 0x100fe400078e0a00 */
[----:B------:R-:W-:Y:S02]  /*74d0*/  IMAD R9, R0, R2, R9 ;  /* 0x0000000200097224 */ /* 0x000fe400078e0209 */
[--C-:B------:R-:W-:Y:S01]  /*74e0*/  @!P1 IMAD.IADD R8, R8, 0x1, -R0.reuse ;  /* 0x0000000108089824 */ /* 0x100fe200078e0a00 */
[C---:B------:R-:W-:Y:S01]  /*74f0*/  ISETP.GT.U32.AND P1, PT, R0.reuse, R7, PT ;  /* 0x000000070000720c */ /* 0x040fe20003f24070 */
[----:B------:R-:W-:Y:S01]  /*7500*/  @!P6 IMAD.IADD R5, R5, 0x1, -R0 ;  /* 0x000000010505e824 */ /* 0x000fe200078e0a00 */
[C---:B------:R-:W-:Y:S02]  /*7510*/  ISETP.GT.U32.AND P6, PT, R0.reuse, R9, PT ;  /* 0x000000090000720c */ /* 0x040fe40003fc4070 */
[----:B------:R-:W-:-:S02]  /*7520*/  ISETP.GT.U32.AND P0, PT, R0, R6, PT ;  /* 0x000000060000720c */ /* 0x000fc40003f04070 */
[----:B-----5:R-:W-:-:S05]  /*7530*/  IABS R10, R20 ;  /* 0x00000014000a7213 */ /* 0x020fca0000000000 */
[----:B------:R-:W-:-:S04]  /*7540*/  IMAD.HI.U32 R2, R16, R10, RZ ;  /* 0x0000000a10027227 */ /* 0x000fc800078e00ff */
[----:B------:R-:W-:Y:S02]  /*7550*/  IMAD.MOV R2, RZ, RZ, -R2 ;  /* 0x000000ffff027224 */ /* 0x000fe400078e0a02 */
[----:B------:R-:W-:Y:S02]  /*7560*/  @!P5 IMAD.MOV R4, RZ, RZ, -R4 ;  /* 0x000000ffff04d224 */ /* 0x000fe400078e0a04 */
[C---:B------:R-:W-:Y:S02]  /*7570*/  IMAD R10, R0.reuse, R2, R10 ;  /* 0x00000002000a7224 */ /* 0x040fe400078e020a */
[--C-:B------:R-:W-:Y:S01]  /*7580*/  @!P1 IMAD.IADD R7, R7, 0x1, -R0.reuse ;  /* 0x0000000107079824 */ /* 0x100fe200078e0a00 */
[----:B------:R-:W-:Y:S01]  /*7590*/  STL [R1+0x105c], R4 ;  /* 0x00105c0401007387 */ /* 0x000fe20000100800 */
[----:B------:R-:W-:Y:S01]  /*75a0*/  @!P6 IMAD.IADD R9, R9, 0x1, -R0 ;  /* 0x000000010909e824 */ /* 0x000fe200078e0a00 */
[----:B------:R-:W-:Y:S02]  /*75b0*/  ISETP.GT.U32.AND P1, PT, R0, R10, PT ;  /* 0x0000000a0000720c */ /* 0x000fe40003f24070 */
[----:B------:R-:W-:-:S02]  /*75c0*/  ISETP.GE.AND P6, PT, R20, RZ, PT ;  /* 0x000000ff1400720c */ /* 0x000fc40003fc6270 */
[----:B------:R-:W3:Y:S01]  /*75d0*/  LDL.LU R20, [R1+0x28c] ;  /* 0x00028c0001147983 */ /* 0x000ee20000300800 */
[----:B------:R-:W-:Y:S01]  /*75e0*/  IABS R11, R21 ;  /* 0x00000015000b7213 */ /* 0x000fe20000000000 */
[----:B------:R-:W-:Y:S01]  /*75f0*/  @!P0 IMAD.IADD R6, R6, 0x1, -R0 ;  /* 0x0000000106068824 */ /* 0x000fe200078e0a00 */
[----:B------:R-:W-:Y:S02]  /*7600*/  ISETP.GT.U32.AND P5, PT, R0, R8, PT ;  /* 0x000000080000720c */ /* 0x000fe40003fa4070 */
[----:B------:R-:W-:Y:S01]  /*7610*/  IABS R12, R19 ;  /* 0x00000013000c7213 */ /* 0x000fe20000000000 */
[----:B------:R-:W-:Y:S01]  /*7620*/  @!P2 IMAD.MOV R5, RZ, RZ, -R5 ;  /* 0x000000ffff05a224 */ /* 0x000fe200078e0a05 */
[----:B------:R-:W-:Y:S01]  /*7630*/  ISETP.GE.AND P0, PT, R22, RZ, PT ;  /* 0x000000ff1600720c */ /* 0x000fe20003f06270 */
[----:B-1----:R-:W-:-:S04]  /*7640*/  IMAD.HI.U32 R13, R16, R11, RZ ;  /* 0x0000000b100d7227 */ /* 0x002fc800078e00ff */
[----:B------:R-:W-:Y:S02]  /*7650*/  @!P3 IMAD.MOV R6, RZ, RZ, -R6 ;  /* 0x000000ffff06b224 */ /* 0x000fe400078e0a06 */
[----:B------:R-:W-:Y:S02]  /*7660*/  @!P4 IMAD.MOV R7, RZ, RZ, -R7 ;  /* 0x000000ffff07c224 */ /* 0x000fe400078e0a07 */
[----:B------:R-:W-:Y:S01]  /*7670*/  IMAD.HI.U32 R2, R16, R12, RZ ;  /* 0x0000000c10027227 */ /* 0x000fe200078e00ff */
[----:B------:R-:W-:Y:S01]  /*7680*/  STL [R1+0x1060], R5 ;  /* 0x0010600501007387 */ /* 0x000fe20000100800 */
[----:B------:R-:W-:Y:S02]  /*7690*/  ISETP.GE.AND P4, PT, R21, RZ, PT ;  /* 0x000000ff1500720c */ /* 0x000fe40003f86270 */
[----:B------:R-:W-:Y:S01]  /*76a0*/  IMAD.MOV R13, RZ, RZ, -R13 ;  /* 0x000000ffff0d7224 */ /* 0x000fe200078e0a0d */
[----:B------:R-:W-:Y:S01]  /*76b0*/  STL [R1+0x1064], R6 ;  /* 0x0010640601007387 */ /* 0x000fe20000100800 */
[----:B------:R-:W-:Y:S01]  /*76c0*/  @!P1 IMAD.IADD R10, R10, 0x1, -R0 ;  /* 0x000000010a0a9824 */ /* 0x000fe200078e0a00 */
[----:B------:R-:W-:Y:S01]  /*76d0*/  ISETP.GT.U32.AND P1, PT, R0, R9, PT ;  /* 0x000000090000720c */ /* 0x000fe20003f24070 */
[----:B------:R-:W-:Y:S01]  /*76e0*/  IMAD.MOV R2, RZ, RZ, -R2 ;  /* 0x000000ffff027224 */ /* 0x000fe200078e0a02 */
[----:B------:R-:W-:Y:S01]  /*76f0*/  STL [R1+0x1068], R7 ;  /* 0x0010680701007387 */ /* 0x000fe20000100800 */
[----:B------:R-:W-:Y:S01]  /*7700*/  @!P5 IMAD.IADD R8, R8, 0x1, -R0 ;  /* 0x000000010808d824 */ /* 0x000fe200078e0a00 */
[----:B------:R-:W-:Y:S01]  /*7710*/  ISETP.GE.AND P5, PT, R17, RZ, PT ;  /* 0x000000ff1100720c */ /* 0x000fe20003fa6270 */
[C---:B------:R-:W-:Y:S01]  /*7720*/  IMAD R11, R0.reuse, R13, R11 ;  /* 0x0000000d000b7224 */ /* 0x040fe200078e020b */
[----:B------:R-:W4:Y:S01]  /*7730*/  LDL.LU R21, [R1+0x290] ;  /* 0x0002900001157983 */ /* 0x000f220000300800 */
[C---:B------:R-:W-:Y:S01]  /*7740*/  IMAD R12, R0.reuse, R2, R12 ;  /* 0x00000002000c7224 */ /* 0x040fe200078e020c */
[C---:B------:R-:W-:Y:S01]  /*7750*/  ISETP.GT.U32.AND P2, PT, R0.reuse, R10, PT ;  /* 0x0000000a0000720c */ /* 0x040fe20003f44070 */
[----:B------:R-:W-:Y:S01]  /*7760*/  @!P0 IMAD.MOV R8, RZ, RZ, -R8 ;  /* 0x000000ffff088224 */ /* 0x000fe200078e0a08 */
[----:B------:R-:W-:-:S02]  /*7770*/  ISETP.GT.U32.AND P3, PT, R0, R11, PT ;  /* 0x0000000b0000720c */ /* 0x000fc40003f64070 */
[----:B------:R-:W-:Y:S01]  /*7780*/  ISETP.GT.U32.AND P0, PT, R0, R12, PT ;  /* 0x0000000c0000720c */ /* 0x000fe20003f04070 */
[--C-:B------:R-:W-:Y:S01]  /*7790*/  @!P1 IMAD.IADD R9, R9, 0x1, -R0.reuse ;  /* 0x0000000109099824 */ /* 0x100fe200078e0a00 */
[----:B------:R-:W-:Y:S01]  /*77a0*/  IABS R13, R26 ;  /* 0x0000001a000d7213 */ /* 0x000fe20000000000 */
[----:B------:R-:W-:Y:S01]  /*77b0*/  STL [R1+0x106c], R8 ;  /* 0x00106c0801007387 */ /* 0x000fe20000100800 */
[----:B------:R-:W-:Y:S01]  /*77c0*/  ISETP.GE.AND P1, PT, R19, RZ, PT ;  /* 0x000000ff1300720c */ /* 0x000fe20003f26270 */
[----:B------:R-:W-:Y:S02]  /*77d0*/  @!P5 IMAD.MOV R9, RZ, RZ, -R9 ;  /* 0x000000ffff09d224 */ /* 0x000fe400078e0a09 */
[----:B------:R-:W5:Y:S01]  /*77e0*/  LDL.LU R19, [R1+0x294] ;  /* 0x0002940001137983 */ /* 0x000f620000300800 */
[----:B------:R-:W-:Y:S01]  /*77f0*/  IMAD.HI.U32 R2, R16, R13, RZ ;  /* 0x0000000d10027227 */ /* 0x000fe200078e00ff */
[----:B------:R-:W-:Y:S02]  /*7800*/  ISETP.GE.AND P5, PT, R26, RZ, PT ;  /* 0x000000ff1a00720c */ /* 0x000fe40003fa6270 */
[----:B------:R-:W-:Y:S01]  /*7810*/  STL [R1+0x1070], R9 ;  /* 0x0010700901007387 */ /* 0x000fe20000100800 */
[----:B------:R-:W-:-:S02]  /*7820*/  @!P3 IMAD.IADD R11, R11, 0x1, -R0 ;  /* 0x000000010b0bb824 */ /* 0x000fc400078e0a00 */
[--C-:B------:R-:W-:Y:S01]  /*7830*/  @!P2 IMAD.IADD R10, R10, 0x1, -R0.reuse ;  /* 0x000000010a0aa824 */ /* 0x100fe200078e0a00 */
[----:B------:R-:W5:Y:S01]  /*7840*/  LDL.LU R26, [R1+0x298] ;  /* 0x00029800011a7983 */ /* 0x000f620000300800 */
[----:B------:R-:W-:Y:S02]  /*7850*/  @!P0 IMAD.IADD R12, R12, 0x1, -R0 ;  /* 0x000000010c0c8824 */ /* 0x000fe400078e0a00 */
[----:B------:R-:W-:Y:S01]  /*7860*/  IMAD.MOV R2, RZ, RZ, -R2 ;  /* 0x000000ffff027224 */ /* 0x000fe200078e0a02 */
[C---:B------:R-:W-:Y:S01]  /*7870*/  ISETP.GT.U32.AND P3, PT, R0.reuse, R11, PT ;  /* 0x0000000b0000720c */ /* 0x040fe20003f64070 */
[----:B------:R-:W-:Y:S01]  /*7880*/  @!P6 IMAD.MOV R10, RZ, RZ, -R10 ;  /* 0x000000ffff0ae224 */ /* 0x000fe200078e0a0a */
[C---:B------:R-:W-:Y:S01]  /*7890*/  ISETP.GT.U32.AND P0, PT, R0.reuse, R12, PT ;  /* 0x0000000c0000720c */ /* 0x040fe20003f04070 */
[----:B------:R-:W-:-:S03]  /*78a0*/  IMAD R13, R0, R2, R13 ;  /* 0x00000002000d7224 */ /* 0x000fc600078e020d */
[----:B------:R-:W-:Y:S02]  /*78b0*/  STL [R1+0x1074], R10 ;  /* 0x0010740a01007387 */ /* 0x000fe40000100800 */
[----:B------:R-:W-:-:S05]  /*78c0*/  ISETP.GT.U32.AND P2, PT, R0, R13, PT ;  /* 0x0000000d0000720c */ /* 0x000fca0003f44070 */
[--C-:B------:R-:W-:Y:S02]  /*78d0*/  @!P3 IMAD.IADD R11, R11, 0x1, -R0.reuse ;  /* 0x000000010b0bb824 */ /* 0x100fe400078e0a00 */
[----:B------:R-:W-:Y:S02]  /*78e0*/  @!P0 IMAD.IADD R12, R12, 0x1, -R0 ;  /* 0x000000010c0c8824 */ /* 0x000fe400078e0a00 */
[----:B------:R-:W-:Y:S02]  /*78f0*/  @!P4 IMAD.MOV R11, RZ, RZ, -R11 ;  /* 0x000000ffff0bc224 */ /* 0x000fe400078e0a0b */
[----:B------:R-:W-:Y:S02]  /*7900*/  @!P1 IMAD.MOV R12, RZ, RZ, -R12 ;  /* 0x000000ffff0c9224 */ /* 0x000fe400078e0a0c */
[----:B------:R-:W-:-:S05]  /*7910*/  @!P2 IMAD.IADD R13, R13, 0x1, -R0 ;  /* 0x000000010d0da824 */ /* 0x000fca00078e0a00 */
[----:B------:R-:W-:-:S13]  /*7920*/  ISETP.GT.U32.AND P2, PT, R0, R13, PT ;  /* 0x0000000d0000720c */ /* 0x000fda0003f44070 */
[----:B------:R-:W-:-:S04]  /*7930*/  @!P2 IMAD.IADD R13, R13, 0x1, -R0 ;  /* 0x000000010d0da824 */ /* 0x000fc800078e0a00 */
[----:B------:R-:W-:Y:S01]  /*7940*/  @!P5 IMAD.MOV R13, RZ, RZ, -R13 ;  /* 0x000000ffff0dd224 */ /* 0x000fe200078e0a0d */
[----:B--2---:R-:W-:Y:S02]  /*7950*/  IABS R14, R27 ;  /* 0x0000001b000e7213 */ /* 0x004fe40000000000 */
[----:B------:R-:W-:Y:S02]  /*7960*/  ISETP.GE.AND P6, PT, R27, RZ, PT ;  /* 0x000000ff1b00720c */ /* 0x000fe40003fc6270 */
[----:B------:R-:W2:Y:S04]  /*7970*/  LDL.LU R27, [R1+0x29c] ;  /* 0x00029c00011b7983 */ /* 0x000ea80000300800 */
[----:B------:R0:W-:Y:S04]  /*7980*/  STL [R1+0x1078], R11 ;  /* 0x0010780b01007387 */ /* 0x0001e80000100800 */
[----:B0-----:R-:W2:Y:S04]  /*7990*/  LDL.LU R11, [R1+0x2a0] ;  /* 0x0002a000010b7983 */ /* 0x001ea80000300800 */
[----:B------:R-:W-:Y:S04]  /*79a0*/  STL [R1+0x107c], R12 ;  /* 0x00107c0c01007387 */ /* 0x000fe80000100800 */
[----:B------:R-:W2:Y:S04]  /*79b0*/  LDL.LU R8, [R1+0x2a4] ;  /* 0x0002a40001087983 */ /* 0x000ea80000300800 */
[----:B------:R-:W2:Y:S04]  /*79c0*/  LDL.LU R7, [R1+0x2a8] ;  /* 0x0002a80001077983 */ /* 0x000ea80000300800 */
[----:B------:R-:W-:Y:S04]  /*79d0*/  STL [R1+0x1080], R13 ;  /* 0x0010800d01007387 */ /* 0x000fe80000100800 */
[----:B------:R-:W2:Y:S04]  /*79e0*/  LDL.LU R6, [R1+0x2ac] ;  /* 0x0002ac0001067983 */ /* 0x000ea80000300800 */
[----:B------:R-:W2:Y:S04]  /*79f0*/  LDL.LU R29, [R1+0x2b0] ;  /* 0x0002b000011d7983 */ /* 0x000ea80000300800 */
[----:B------:R-:W2:Y:S04]  /*7a00*/  LDL.LU R5, [R1+0x2b4] ;  /* 0x0002b40001057983 */ /* 0x000ea80000300800 */
[----:B------:R-:W2:Y:S04]  /*7a10*/  LDL.LU R4, [R1+0x2b8] ;  /* 0x0002b80001047983 */ /* 0x000ea80000300800 */
[----:B------:R-:W2:Y:S01]  /*7a20*/  LDL.LU R28, [R1+0x2bc] ;  /* 0x0002bc00011c7983 */ /* 0x000ea20000300800 */
[----:B------:R-:W-:-:S04]  /*7a30*/  IMAD.HI.U32 R2, R16, R14, RZ ;  /* 0x0000000e10027227 */ /* 0x000fc800078e00ff */
[----:B------:R-:W-:-:S04]  /*7a40*/  IMAD.MOV R2, RZ, RZ, -R2 ;  /* 0x000000ffff027224 */ /* 0x000fc800078e0a02 */
[----:B------:R-:W-:-:S05]  /*7a50*/  IMAD R14, R0, R2, R14 ;  /* 0x00000002000e7224 */ /* 0x000fca00078e020e */
[----:B------:R-:W-:-:S13]  /*7a60*/  ISETP.GT.U32.AND P3, PT, R0, R14, PT ;  /* 0x0000000e0000720c */ /* 0x000fda0003f64070 */
[----:B------:R-:W-:-:S05]  /*7a70*/  @!P3 IMAD.IADD R14, R14, 0x1, -R0 ;  /* 0x000000010e0eb824 */ /* 0x000fca00078e0a00 */
[----:B------:R-:W-:Y:S02]  /*7a80*/  ISETP.GT.U32.AND P3, PT, R0, R14, PT ;  /* 0x0000000e0000720c */ /* 0x000fe40003f64070 */
[----:B---3--:R-:W-:-:S05]  /*7a90*/  IABS R15, R20 ;  /* 0x00000014000f7213 */ /* 0x008fca0000000000 */
[----:B------:R-:W-:-:S04]  /*7aa0*/  IMAD.HI.U32 R17, R16, R15, RZ ;  /* 0x0000000f10117227 */ /* 0x000fc800078e00ff */
[----:B------:R-:W-:-:S04]  /*7ab0*/  IMAD.MOV R17, RZ, RZ, -R17 ;  /* 0x000000ffff117224 */ /* 0x000fc800078e0a11 */
[----:B------:R-:W-:Y:S01]  /*7ac0*/  IMAD R15, R0, R17, R15 ;  /* 0x00000011000f7224 */ /* 0x000fe200078e020f */
[----:B------:R-:W-:-:S04]  /*7ad0*/  ISETP.GE.AND P4, PT, R20, RZ, PT ;  /* 0x000000ff1400720c */ /* 0x000fc80003f86270 */
[----:B------:R-:W-:Y:S02]  /*7ae0*/  ISETP.GT.U32.AND P2, PT, R0, R15, PT ;  /* 0x0000000f0000720c */ /* 0x000fe40003f44070 */
[----:B----4-:R-:W-:-:S05]  /*7af0*/  IABS R2, R21 ;  /* 0x0000001500027213 */ /* 0x010fca0000000000 */
[----:B------:R-:W-:-:S04]  /*7b00*/  IMAD.MOV.U32 R20, RZ, RZ, R2 ;  /* 0x000000ffff147224 */ /* 0x000fc800078e0002 */
[----:B------:R-:W-:-:S04]  /*7b10*/  IMAD.HI.U32 R2, R16, R20, RZ ;  /* 0x0000001410027227 */ /* 0x000fc800078e00ff */
[----:B------:R-:W-:Y:S01]  /*7b20*/  IMAD.MOV R2, RZ, RZ, -R2 ;  /* 0x000000ffff027224 */ /* 0x000fe200078e0a02 */
[----:B-----5:R-:W-:Y:S01]  /*7b30*/  IABS R17, R19 ;  /* 0x0000001300117213 */ /* 0x020fe20000000000 */
[----:B------:R-:W-:Y:S01]  /*7b40*/  @!P3 IMAD.IADD R14, R14, 0x1, -R0 ;  /* 0x000000010e0eb824 */ /* 0x000fe200078e0a00 */
[----:B------:R-:W-:Y:S01]  /*7b50*/  ISETP.GE.AND P1, PT, R19, RZ, PT ;  /* 0x000000ff1300720c */ /* 0x000fe20003f26270 */
[C---:B------:R-:W-:Y:S02]  /*7b60*/  IMAD R2, R0.reuse, R2, R20 ;  /* 0x0000000200027224 */ /* 0x040fe400078e0214 */
[----:B------:R-:W-:Y:S02]  /*7b70*/  @!P2 IMAD.IADD R15, R15, 0x1, -R0 ;  /* 0x000000010f0fa824 */ /* 0x000fe400078e0a00 */
[----:B------:R-:W-:Y:S01]  /*7b80*/  IMAD.MOV.U32 R19, RZ, RZ, R17 ;  /* 0x000000ffff137224 */ /* 0x000fe200078e0011 */
[----:B------:R-:W-:Y:S01]  /*7b90*/  IABS R17, R26 ;  /* 0x0000001a00117213 */ /* 0x000fe20000000000 */
[----:B------:R-:W-:Y:S01]  /*7ba0*/  @!P6 IMAD.MOV R14, RZ, RZ, -R14 ;  /* 0x000000ffff0ee224 */ /* 0x000fe200078e0a0e */
[----:B------:R-:W-:Y:S01]  /*7bb0*/  ISETP.GT.U32.AND P2, PT, R0, R15, PT ;  /* 0x0000000f0000720c */ /* 0x000fe20003f44070 */
[----:B------:R-:W-:Y:S01]  /*7bc0*/  IMAD.HI.U32 R18, R16, R19, RZ ;  /* 0x0000001310127227 */ /* 0x000fe200078e00ff */
[----:B------:R-:W-:-:S02]  /*7bd0*/  ISETP.GT.U32.AND P6, PT, R0, R2, PT ;  /* 0x000000020000720c */ /* 0x000fc40003fc4070 */
[----:B------:R-:W-:Y:S01]  /*7be0*/  ISETP.GE.AND P0, PT, R21, RZ, PT ;  /* 0x000000ff1500720c */ /* 0x000fe20003f06270 */
[----:B------:R-:W-:Y:S02]  /*7bf0*/  IMAD.MOV.U32 R21, RZ, RZ, R17 ;  /* 0x000000ffff157224 */ /* 0x000fe400078e0011 */
[----:B------:R-:W-:-:S04]  /*7c00*/  IMAD.MOV R17, RZ, RZ, -R18 ;  /* 0x000000ffff117224 */ /* 0x000fc800078e0a12 */
[----:B------:R-:W-:Y:S02]  /*7c10*/  IMAD R17, R0, R17, R19 ;  /* 0x0000001100117224 */ /* 0x000fe400078e0213 */
[----:B------:R-:W-:-:S04]  /*7c20*/  IMAD.HI.U32 R19, R16, R21, RZ ;  /* 0x0000001510137227 */ /* 0x000fc800078e00ff */
[--C-:B------:R-:W-:Y:S02]  /*7c30*/  @!P2 IMAD.IADD R15, R15, 0x1, -R0.reuse ;  /* 0x000000010f0fa824 */ /* 0x100fe400078e0a00 */
[----:B------:R-:W-:Y:S02]  /*7c40*/  @!P6 IMAD.IADD R2, R2, 0x1, -R0 ;  /* 0x000000010202e824 */ /* 0x000fe400078e0a00 */
[----:B------:R-:W-:-:S03]  /*7c50*/  @!P4 IMAD.MOV R15, RZ, RZ, -R15 ;  /* 0x000000ffff0fc224 */ /* 0x000fc600078e0a0f */
[C---:B------:R-:W-:Y:S02]  /*7c60*/  ISETP.GT.U32.AND P4, PT, R0.reuse, R2, PT ;  /* 0x000000020000720c */ /* 0x040fe40003f84070 */
[----:B------:R-:W-:-:S11]  /*7c70*/  ISETP.GT.U32.AND P2, PT, R0, R17, PT ;  /* 0x000000110000720c */ /* 0x000fd60003f44070 */
[--C-:B------:R-:W-:Y:S02]  /*7c80*/  @!P4 IMAD.IADD R2, R2, 0x1, -R0.reuse ;  /* 0x000000010202c824 */ /* 0x100fe400078e0a00 */
[----:B------:R-:W-:-:S05]  /*7c90*/  @!P2 IMAD.IADD R17, R17, 0x1, -R0 ;  /* 0x000000011111a824 */ /* 0x000fca00078e0a00 */
[----:B------:R-:W-:Y:S02]  /*7ca0*/  ISETP.GT.U32.AND P2, PT, R0, R17, PT ;  /* 0x000000110000720c */ /* 0x000fe40003f44070 */
[----:B------:R-:W-:-:S11]  /*7cb0*/  ISETP.GE.AND P5, PT, R26, RZ, PT ;  /* 0x000000ff1a00720c */ /* 0x000fd60003fa6270 */
[----:B------:R-:W-:Y:S01]  /*7cc0*/  @!P2 IMAD.IADD R17, R17, 0x1, -R0 ;  /* 0x000000011111a824 */ /* 0x000fe200078e0a00 */
[----:B--2---:R-:W-:-:S05]  /*7cd0*/  IABS R18, R27 ;  /* 0x0000001b00127213 */ /* 0x004fca0000000000 */
[----:B------:R-:W-:Y:S02]  /*7ce0*/  IMAD.MOV.U32 R24, RZ, RZ, R18 ;  /* 0x000000ffff187224 */ /* 0x000fe400078e0012 */
[----:B------:R-:W-:Y:S02]  /*7cf0*/  IMAD.MOV R18, RZ, RZ, -R19 ;  /* 0x000000ffff127224 */ /* 0x000fe400078e0a13 */
[----:B------:R-:W-:-:S04]  /*7d00*/  IMAD.HI.U32 R19, R16, R24, RZ ;  /* 0x0000001810137227 */ /* 0x000fc800078e00ff */
[----:B------:R-:W-:Y:S02]  /*7d10*/  IMAD R18, R0, R18, R21 ;  /* 0x0000001200127224 */ /* 0x000fe400078e0215 */
[----:B------:R-:W-:-:S03]  /*7d20*/  IMAD.MOV R19, RZ, RZ, -R19 ;  /* 0x000000ffff137224 */ /* 0x000fc600078e0a13 */
[C---:B------:R-:W-:Y:S01]  /*7d30*/  ISETP.GT.U32.AND P6, PT, R0.reuse, R18, PT ;  /* 0x000000120000720c */ /* 0x040fe20003fc4070 */
[----:B------:R-:W-:Y:S01]  /*7d40*/  IMAD R19, R0, R19, R24 ;  /* 0x0000001300137224 */ /* 0x000fe200078e0218 */
[----:B------:R-:W-:-:S04]  /*7d50*/  IABS R22, R7 ;  /* 0x0000000700167213 */ /* 0x000fc80000000000 */
[----:B------:R-:W-:Y:S01]  /*7d60*/  ISETP.GT.U32.AND P4, PT, R0, R19, PT ;  /* 0x000000130000720c */ /* 0x000fe20003f84070 */
[----:B------:R-:W-:Y:S01]  /*7d70*/  IMAD.HI.U32 R25, R16, R22, RZ ;  /* 0x0000001610197227 */ /* 0x000fe200078e00ff */
[----:B------:R-:W-:Y:S02]  /*7d80*/  IABS R20, R11 ;  /* 0x0000000b00147213 */ /* 0x000fe40000000000 */
[----:B------:R-:W-:-:S03]  /*7d90*/  IABS R21, R8 ;  /* 0x0000000800157213 */ /* 0x000fc60000000000 */
[----:B------:R-:W-:Y:S02]  /*7da0*/  @!P6 IMAD.IADD R18, R18, 0x1, -R0 ;  /* 0x000000011212e824 */ /* 0x000fe400078e0a00 */
[----:B------:R-:W-:Y:S02]  /*7db0*/  IMAD.MOV R25, RZ, RZ, -R25 ;  /* 0x000000ffff197224 */ /* 0x000fe400078e0a19 */
[----:B------:R-:W-:Y:S01]  /*7dc0*/  IMAD.HI.U32 R23, R16, R20, RZ ;  /* 0x0000001410177227 */ /* 0x000fe200078e00ff */
[----:B------:R-:W-:-:S03]  /*7dd0*/  ISETP.GT.U32.AND P6, PT, R0, R18, PT ;  /* 0x000000120000720c */ /* 0x000fc60003fc4070 */
[----:B------:R-:W-:Y:S02]  /*7de0*/  IMAD R22, R0, R25, R22 ;  /* 0x0000001900167224 */ /* 0x000fe400078e0216 */
[----:B------:R-:W-:-:S04]  /*7df0*/  IMAD.HI.U32 R24, R16, R21, RZ ;  /* 0x0000001510187227 */ /* 0x000fc800078e00ff */
[----:B------:R-:W-:Y:S02]  /*7e00*/  IMAD.MOV R23, RZ, RZ, -R23 ;  /* 0x000000ffff177224 */ /* 0x000fe400078e0a17 */
[----:B------:R-:W-:Y:S01]  /*7e10*/  @!P4 IMAD.IADD R19, R19, 0x1, -R0 ;  /* 0x000000011313c824 */ /* 0x000fe200078e0a00 */
[C---:B------:R-:W-:Y:S01]  /*7e20*/  ISETP.GT.U32.AND P4, PT, R0.reuse, R22, PT ;  /* 0x000000160000720c */ /* 0x040fe20003f84070 */
[----:B------:R-:W-:Y:S01]  /*7e30*/  IMAD.MOV R24, RZ, RZ, -R24 ;  /* 0x000000ffff187224 */ /* 0x000fe200078e0a18 */
[----:B------:R-:W-:Y:S01]  /*7e40*/  ISETP.GE.AND P3, PT, R27, RZ, PT ;  /* 0x000000ff1b00720c */ /* 0x000fe20003f66270 */
[C---:B------:R-:W-:Y:S01]  /*7e50*/  IMAD R20, R0.reuse, R23, R20 ;  /* 0x0000001700147224 */ /* 0x040fe200078e0214 */
[----:B------:R-:W-:Y:S01]  /*7e60*/  IABS R23, R6 ;  /* 0x0000000600177213 */ /* 0x000fe20000000000 */
[----:B------:R-:W-:Y:S01]  /*7e70*/  IMAD R21, R0, R24, R21 ;  /* 0x0000001800157224 */ /* 0x000fe200078e0215 */
[----:B------:R-:W-:Y:S01]  /*7e80*/  IABS R27, R29 ;  /* 0x0000001d001b7213 */ /* 0x000fe20000000000 */
[----:B------:R-:W-:Y:S01]  /*7e90*/  @!P6 IMAD.IADD R18, R18, 0x1, -R0 ;  /* 0x000000011212e824 */ /* 0x000fe200078e0a00 */
[----:B------:R-:W-:Y:S01]  /*7ea0*/  IABS R26, R5 ;  /* 0x00000005001a7213 */ /* 0x000fe20000000000 */
[----:B------:R-:W-:Y:S01]  /*7eb0*/  IMAD.HI.U32 R24, R16, R23, RZ ;  /* 0x0000001710187227 */ /* 0x000fe200078e00ff */
[----:B------:R-:W-:-:S02]  /*7ec0*/  ISETP.GT.U32.AND P2, PT, R0, R20, PT ;  /* 0x000000140000720c */ /* 0x000fc40003f44070 */
[----:B------:R-:W-:Y:S01]  /*7ed0*/  ISETP.GT.U32.AND P6, PT, R0, R21, PT ;  /* 0x000000150000720c */ /* 0x000fe20003fc4070 */
[----:B------:R-:W-:Y:S01]  /*7ee0*/  IMAD.HI.U32 R25, R16, R27, RZ ;  /* 0x0000001b10197227 */ /* 0x000fe200078e00ff */
[----:B------:R-:W-:-:S03]  /*7ef0*/  IABS R9, R28 ;  /* 0x0000001c00097213 */ /* 0x000fc60000000000 */
[----:B------:R-:W-:Y:S02]  /*7f00*/  IMAD.MOV R24, RZ, RZ, -R24 ;  /* 0x000000ffff187224 */ /* 0x000fe400078e0a18 */
[----:B------:R-:W-:Y:S01]  /*7f10*/  @!P4 IMAD.IADD R22, R22, 0x1, -R0 ;  /* 0x000000011616c824 */ /* 0x000fe200078e0a00 */
[----:B------:R-:W-:Y:S01]  /*7f20*/  ISETP.GT.U32.AND P4, PT, R0, R19, PT ;  /* 0x000000130000720c */ /* 0x000fe20003f84070 */
[----:B------:R-:W-:-:S04]  /*7f30*/  IMAD.HI.U32 R10, R16, R26, RZ ;  /* 0x0000001a100a7227 */ /* 0x000fc800078e00ff */
[----:B------:R-:W-:Y:S02]  /*7f40*/  IMAD.MOV R25, RZ, RZ, -R25 ;  /* 0x000000ffff197224 */ /* 0x000fe400078e0a19 */
[C---:B------:R-:W-:Y:S01]  /*7f50*/  IMAD R23, R0.reuse, R24, R23 ;  /* 0x0000001800177224 */ /* 0x040fe200078e0217 */
[----:B------:R-:W-:Y:S01]  /*7f60*/  IABS R24, R4 ;  /* 0x0000000400187213 */ /* 0x000fe20000000000 */
[----:B------:R-:W-:Y:S02]  /*7f70*/  IMAD R27, R0, R25, R27 ;  /* 0x00000019001b7224 */ /* 0x000fe400078e021b */
[----:B------:R-:W-:Y:S02]  /*7f80*/  IMAD.MOV R10, RZ, RZ, -R10 ;  /* 0x000000ffff0a7224 */ /* 0x000fe400078e0a0a */
[----:B------:R-:W-:Y:S02]  /*7f90*/  IMAD.MOV.U32 R25, RZ, RZ, R9 ;  /* 0x000000ffff197224 */ /* 0x000fe400078e0009 */
[--C-:B------:R-:W-:Y:S01]  /*7fa0*/  @!P2 IMAD.IADD R20, R20, 0x1, -R0.reuse ;  /* 0x000000011414a824 */ /* 0x100fe200078e0a00 */
[C---:B------:R-:W-:Y:S01]  /*7fb0*/  ISETP.GT.U32.AND P2, PT, R0.reuse, R23, PT ;  /* 0x000000170000720c */ /* 0x040fe20003f44070 */
[----:B------:R-:W-:Y:S01]  /*7fc0*/  @!P6 IMAD.IADD R21, R21, 0x1, -R0 ;  /* 0x000000011515e824 */ /* 0x000fe200078e0a00 */
[C---:B------:R-:W-:Y:S01]  /*7fd0*/  ISETP.GT.U32.AND P6, PT, R0.reuse, R27, PT ;  /* 0x0000001b0000720c */ /* 0x040fe20003fc4070 */
[----:B------:R-:W-:-:S02]  /*7fe0*/  IMAD R26, R0, R10, R26 ;  /* 0x0000000a001a7224 */ /* 0x000fc400078e021a */
[----:B------:R-:W-:-:S04]  /*7ff0*/  IMAD.HI.U32 R9, R16, R24, RZ ;  /* 0x0000001810097227 */ /* 0x000fc800078e00ff */
[----:B------:R-:W-:-:S04]  /*8000*/  IMAD.HI.U32 R10, R16, R25, RZ ;  /* 0x00000019100a7227 */ /* 0x000fc800078e00ff */
[----:B------:R-:W-:Y:S02]  /*8010*/  IMAD.MOV.U32 R16, RZ, RZ, R2 ;  /* 0x000000ffff107224 */ /* 0x000fe400078e0002 */
[----:B------:R-:W-:Y:S02]  /*8020*/  @!P4 IMAD.IADD R19, R19, 0x1, -R0 ;  /* 0x000000011313c824 */ /* 0x000fe400078e0a00 */
[----:B------:R-:W-:Y:S01]  /*8030*/  @!P0 IMAD.MOV R16, RZ, RZ, -R16 ;  /* 0x000000ffff108224 */ /* 0x000fe200078e0a10 */
[C---:B------:R-:W-:Y:S01]  /*8040*/  ISETP.GT.U32.AND P0, PT, R0.reuse, R20, PT ;  /* 0x000000140000720c */ /* 0x040fe20003f04070 */
[----:B------:R-:W-:Y:S01]  /*8050*/  @!P3 IMAD.MOV R19, RZ, RZ, -R19 ;  /* 0x000000ffff13b224 */ /* 0x000fe200078e0a13 */
[----:B------:R-:W-:Y:S02]  /*8060*/  ISETP.GE.AND P3, PT, R29, RZ, PT ;  /* 0x000000ff1d00720c */ /* 0x000fe40003f66270 */
[----:B------:R-:W0:Y:S01]  /*8070*/  S2R R29, SR_TID.X ;  /* 0x00000000001d7919 */ /* 0x000e220000002100 */
[--C-:B------:R-:W-:Y:S01]  /*8080*/  @!P2 IMAD.IADD R23, R23, 0x1, -R0.reuse ;  /* 0x000000011717a824 */ /* 0x100fe200078e0a00 */
[----:B------:R-:W-:Y:S01]  /*8090*/  ISETP.GT.U32.AND P2, PT, R0, R21, PT ;  /* 0x000000150000720c */ /* 0x000fe20003f44070 */
[----:B------:R-:W-:-:S05]  /*80a0*/  @!P6 IMAD.IADD R27, R27, 0x1, -R0 ;  /* 0x000000011b1be824 */ /* 0x000fca00078e0a00 */
[----:B------:R-:W-:Y:S01]  /*80b0*/  ISETP.GT.U32.AND P6, PT, R0, R27, PT ;  /* 0x0000001b0000720c */ /* 0x000fe20003fc4070 */
[----:B------:R-:W-:Y:S01]  /*80c0*/  @!P0 IMAD.IADD R20, R20, 0x1, -R0 ;  /* 0x0000000114148824 */ /* 0x000fe200078e0a00 */
[----:B------:R-:W-:Y:S01]  /*80d0*/  ISETP.GT.U32.AND P0, PT, R0, R26, PT ;  /* 0x0000001a0000720c */ /* 0x000fe20003f04070 */
[----:B------:R-:W-:Y:S01]  /*80e0*/  IMAD.MOV R2, RZ, RZ, -R10 ;  /* 0x000000ffff027224 */ /* 0x000fe200078e0a0a */
[----:B------:R-:W-:-:S03]  /*80f0*/  ISETP.GE.AND P4, PT, R11, RZ, PT ;  /* 0x000000ff0b00720c */ /* 0x000fc60003f86270 */
[----:B------:R-:W-:Y:S01]  /*8100*/  @!P2 IMAD.IADD R21, R21, 0x1, -R0 ;  /* 0x000000011515a824 */ /* 0x000fe200078e0a00 */
[----:B------:R-:W-:Y:S01]  /*8110*/  ISETP.GE.AND P2, PT, R8, RZ, PT ;  /* 0x000000ff0800720c */ /* 0x000fe20003f46270 */
[C---:B------:R-:W-:Y:S02]  /*8120*/  IMAD R25, R0.reuse, R2, R25 ;  /* 0x0000000200197224 */ /* 0x040fe400078e0219 */
[----:B------:R-:W-:Y:S01]  /*8130*/  @!P5 IMAD.MOV R18, RZ, RZ, -R18 ;  /* 0x000000ffff12d224 */ /* 0x000fe200078e0a12 */
[C---:B------:R-:W-:Y:S01]  /*8140*/  ISETP.GT.U32.AND P5, PT, R0.reuse, R23, PT ;  /* 0x000000170000720c */ /* 0x040fe20003fa4070 */
[--C-:B------:R-:W-:Y:S01]  /*8150*/  @!P6 IMAD.IADD R27, R27, 0x1, -R0.reuse ;  /* 0x000000011b1be824 */ /* 0x100fe200078e0a00 */
[----:B------:R-:W-:Y:S01]  /*8160*/  ISETP.GT.U32.AND P6, PT, R0, R25, PT ;  /* 0x000000190000720c */ /* 0x000fe20003fc4070 */
[----:B------:R-:W-:Y:S02]  /*8170*/  @!P0 IMAD.IADD R26, R26, 0x1, -R0 ;  /* 0x000000011a1a8824 */ /* 0x000fe400078e0a00 */
[----:B------:R-:W-:-:S02]  /*8180*/  @!P1 IMAD.MOV R17, RZ, RZ, -R17 ;  /* 0x000000ffff119224 */ /* 0x000fc400078e0a11 */
[----:B------:R-:W-:Y:S01]  /*8190*/  @!P4 IMAD.MOV R20, RZ, RZ, -R20 ;  /* 0x000000ffff14c224 */ /* 0x000fe200078e0a14 */
[----:B------:R-:W-:Y:S01]  /*81a0*/  ISETP.GT.U32.AND P4, PT, R0, R26, PT ;  /* 0x0000001a0000720c */ /* 0x000fe20003f84070 */
[----:B------:R-:W-:Y:S01]  /*81b0*/  STL [R1+0x1084], R14 ;  /* 0x0010840e01007387 */ /* 0x000fe20000100800 */
[----:B------:R-:W-:-:S03]  /*81c0*/  @!P2 IMAD.MOV R21, RZ, RZ, -R21 ;  /* 0x000000ffff15a224 */ /* 0x000fc600078e0a15 */
[----:B------:R-:W-:Y:S01]  /*81d0*/  STL [R1+0x1088], R15 ;  /* 0x0010880f01007387 */ /* 0x000fe20000100800 */
[----:B0-----:R-:W-:-:S03]  /*81e0*/  LOP3.LUT R2, R29, 0x7, RZ, 0xc0, !PT ;  /* 0x000000071d027812 */ /* 0x001fc600078ec0ff */
[----:B------:R-:W-:Y:S01]  /*81f0*/  STL [R1+0x108c], R16 ;  /* 0x00108c1001007387 */ /* 0x000fe20000100800 */
[----:B------:R-:W-:-:S03]  /*8200*/  IMAD.MOV R9, RZ, RZ, -R9 ;  /* 0x000000ffff097224 */ /* 0x000fc600078e0a09 */
[----:B------:R-:W-:Y:S01]  /*8210*/  STL [R1+0x1090], R17 ;  /* 0x0010901101007387 */ /* 0x000fe20000100800 */
[----:B------:R-:W-:-:S03]  /*8220*/  @!P5 IMAD.IADD R23, R23, 0x1, -R0 ;  /* 0x000000011717d824 */ /* 0x000fc600078e0a00 */
[----:B------:R-:W-:Y:S01]  /*8230*/  STL [R1+0x1094], R18 ;  /* 0x0010941201007387 */ /* 0x000fe20000100800 */
[----:B------:R-:W-:Y:S01]  /*8240*/  @!P6 IMAD.IADD R25, R25, 0x1, -R0 ;  /* 0x000000011919e824 */ /* 0x000fe200078e0a00 */
[----:B------:R-:W-:Y:S02]  /*8250*/  ISETP.GE.AND P5, PT, R7, RZ, PT ;  /* 0x000000ff0700720c */ /* 0x000fe40003fa6270 */
[----:B------:R-:W-:Y:S01]  /*8260*/  STL [R1+0x1098], R19 ;  /* 0x0010981301007387 */ /* 0x000fe20000100800 */
[----:B------:R-:W-:Y:S01]  /*8270*/  ISETP.GE.AND P0, PT, R6, RZ, PT ;  /* 0x000000ff0600720c */ /* 0x000fe20003f06270 */
[----:B------:R-:W-:Y:S01]  /*8280*/  IMAD.SHL.U32 R6, R29, 0x2, RZ ;  /* 0x000000021d067824 */ /* 0x000fe200078e00ff */
[----:B------:R-:W-:Y:S01]  /*8290*/  ISETP.GE.AND P6, PT, R5, RZ, PT ;  /* 0x000000ff0500720c */ /* 0x000fe20003fc6270 */
[----:B------:R-:W-:Y:S01]  /*82a0*/  STL [R1+0x109c], R20 ;  /* 0x00109c1401007387 */ /* 0x000fe20000100800 */
[C---:B------:R-:W-:Y:S02]  /*82b0*/  IMAD R7, R2.reuse, 0x110, RZ ;  /* 0x0000011002077824 */ /* 0x040fe400078e02ff */
[----:B------:R-:W-:Y:S01]  /*82c0*/  IMAD R5, R2, 0x90, RZ ;  /* 0x0000009002057824 */ /* 0x000fe200078e02ff */
[----:B------:R-:W-:Y:S01]  /*82d0*/  STL [R1+0x10a0], R21 ;  /* 0x0010a01501007387 */ /* 0x000fe20000100800 */
[----:B------:R-:W-:-:S03]  /*82e0*/  IMAD R24, R0, R9, R24 ;  /* 0x0000000900187224 */ /* 0x000fc600078e0218 */
[----:B------:R-:W2:Y:S01]  /*82f0*/  LDL.LU R10, [R1+0x208] ;  /* 0x00020800010a7983 */ /* 0x000ea20000300800 */
[----:B------:R-:W-:Y:S01]  /*8300*/  @!P4 IMAD.IADD R26, R26, 0x1, -R0 ;  /* 0x000000011a1ac824 */ /* 0x000fe200078e0a00 */
[----:B------:R-:W-:Y:S02]  /*8310*/  ISETP.GE.AND P4, PT, R4, RZ, PT ;  /* 0x000000ff0400720c */ /* 0x000fe40003f86270 */
[----:B------:R-:W3:Y:S01]  /*8320*/  LDL.LU R9, [R1+0x20c] ;  /* 0x00020c0001097983 */ /* 0x000ee20000300800 */
[--C-:B------:R-:W-:Y:S01]  /*8330*/  LOP3.LUT R2, R7, 0x10, R6.reuse, 0x78, !PT ;  /* 0x0000001007027812 */ /* 0x100fe200078e7806 */
[----:B------:R-:W-:Y:S01]  /*8340*/  IMAD.SHL.U32 R4, R29, 0x80, RZ ;  /* 0x000000801d047824 */ /* 0x000fe200078e00ff */
[----:B------:R-:W-:Y:S01]  /*8350*/  LOP3.LUT R5, R5, 0x30, R6, 0x78, !PT ;  /* 0x0000003005057812 */ /* 0x000fe200078e7806 */
[----:B------:R-:W4:Y:S04]  /*8360*/  LDL.LU R8, [R1+0x200] ;  /* 0x0002000001087983 */ /* 0x000f280000300800 */
[----:B------:R-:W5:Y:S01]  /*8370*/  LDL.LU R7, [R1+0x1fc] ;  /* 0x0001fc0001077983 */ /* 0x000f620000300800 */
[----:B------:R-:W-:-:S03]  /*8380*/  LOP3.LUT R2, R2, 0x800, R4, 0xf8, !PT ;  /* 0x0000080002027812 */ /* 0x000fc600078ef804 */
[----:B------:R-:W5:Y:S04]  /*8390*/  LDL.LU R6, [R1+0x1f8] ;  /* 0x0001f80001067983 */ /* 0x000f680000300800 */
[----:B------:R-:W5:Y:S04]  /*83a0*/  LDL.LU R5, [R1+0x1f4] ;  /* 0x0001f40001057983 */ /* 0x000f680000300800 */
[----:B------:R-:W5:Y:S01]  /*83b0*/  LDL.LU R4, [R1+0x1f0] ;  /* 0x0001f00001047983 */ /* 0x000f620000300800 */
[----:B------:R-:W-:-:S13]  /*83c0*/  ISETP.GT.U32.AND P1, PT, R0, R22, PT ;  /* 0x000000160000720c */ /* 0x000fda0003f24070 */
[----:B------:R-:W-:Y:S01]  /*83d0*/  @!P1 IMAD.IADD R22, R22, 0x1, -R0 ;  /* 0x0000000116169824 */ /* 0x000fe200078e0a00 */
[C---:B------:R-:W-:Y:S02]  /*83e0*/  ISETP.GT.U32.AND P1, PT, R0.reuse, R24, PT ;  /* 0x000000180000720c */ /* 0x040fe40003f24070 */
[----:B------:R-:W-:-:S11]  /*83f0*/  ISETP.GT.U32.AND P2, PT, R0, R25, PT ;  /* 0x000000190000720c */ /* 0x000fd60003f44070 */
[----:B------:R-:W-:-:S05]  /*8400*/  @!P1 IMAD.IADD R24, R24, 0x1, -R0 ;  /* 0x0000000118189824 */ /* 0x000fca00078e0a00 */
[----:B------:R-:W-:Y:S02]  /*8410*/  ISETP.GT.U32.AND P1, PT, R0, R24, PT ;  /* 0x000000180000720c */ /* 0x000fe40003f24070 */
[----:B------:R-:W-:Y:S01]  /*8420*/  LOP3.LUT R29, R29, 0x3f, RZ, 0xc0, !PT ;  /* 0x0000003f1d1d7812 */ /* 0x000fe200078ec0ff */
[----:B------:R-:W-:-:S04]  /*8430*/  @!P2 IMAD.IADD R25, R25, 0x1, -R0 ;  /* 0x000000011919a824 */ /* 0x000fc800078e0a00 */
[----:B------:R-:W-:-:S06]  /*8440*/  IMAD R11, R29, UR6, RZ ;  /* 0x000000061d0b7c24 */ /* 0x000fcc000f8e02ff */
[----:B------:R-:W-:Y:S01]  /*8450*/  @!P1 IMAD.IADD R24, R24, 0x1, -R0 ;  /* 0x0000000118189824 */ /* 0x000fe200078e0a00 */
[----:B------:R-:W-:Y:S01]  /*8460*/  ISETP.GE.AND P1, PT, R28, RZ, PT ;  /* 0x000000ff1c00720c */ /* 0x000fe20003f26270 */
[----:B------:R-:W-:Y:S01]  /*8470*/  @!P5 IMAD.MOV R22, RZ, RZ, -R22 ;  /* 0x000000ffff16d224 */ /* 0x000fe200078e0a16 */
[----:B------:R-:W-:Y:S01]  /*8480*/  ISETP.NE.AND P2, PT, R3, RZ, PT ;  /* 0x000000ff0300720c */ /* 0x000fe20003f45270 */
[----:B------:R-:W-:Y:S01]  /*8490*/  @!P0 IMAD.MOV R23, RZ, RZ, -R23 ;  /* 0x000000ffff178224 */ /* 0x000fe200078e0a17 */
[----:B------:R-:W-:Y:S01]  /*84a0*/  LOP3.LUT R0, RZ, R3, RZ, 0x33, !PT ;  /* 0x00000003ff007212 */ /* 0x000fe200078e33ff */
[----:B------:R-:W-:Y:S01]  /*84b0*/  IMAD.MOV.U32 R3, RZ, RZ, R25 ;  /* 0x000000ffff037224 */ /* 0x000fe200078e0019 */
[----:B------:R-:W-:Y:S01]  /*84c0*/  LEA R2, P5, R11, UR14, 0x1 ;  /* 0x0000000e0b027c11 */ /* 0x000fe2000f8a08ff */
[----:B------:R-:W5:Y:S01]  /*84d0*/  LDL.LU R28, [R1+0x1e8] ;  /* 0x0001e800011c7983 */ /* 0x000f620000300800 */
[----:B------:R-:W-:Y:S02]  /*84e0*/  @!P3 IMAD.MOV R27, RZ, RZ, -R27 ;  /* 0x000000ffff1bb224 */ /* 0x000fe400078e0a1b */
[----:B------:R-:W-:Y:S01]  /*84f0*/  @!P6 IMAD.MOV R26, RZ, RZ, -R26 ;  /* 0x000000ffff1ae224 */ /* 0x000fe200078e0a1a */
[----:B------:R-:W5:Y:S01]  /*8500*/  LDL.LU R29, [R1+0x1e4] ;  /* 0x0001e400011d7983 */ /* 0x000f620000300800 */
[----:B------:R-:W-:-:S02]  /*8510*/  @!P4 IMAD.MOV R24, RZ, RZ, -R24 ;  /* 0x000000ffff18c224 */ /* 0x000fc400078e0a18 */
[----:B------:R-:W-:Y:S01]  /*8520*/  @!P1 IMAD.MOV R3, RZ, RZ, -R3 ;  /* 0x000000ffff039224 */ /* 0x000fe200078e0a03 */
[----:B------:R-:W-:Y:S04]  /*8530*/  STL [R1+0x10a4], R22 ;  /* 0x0010a41601007387 */ /* 0x000fe80000100800 */
[----:B------:R-:W-:Y:S04]  /*8540*/  STL [R1+0x10a8], R2 ;  /* 0x0010a80201007387 */ /* 0x000fe80000100800 */
[----:B------:R-:W-:Y:S04]  /*8550*/  STL [R1+0x10ac], R23 ;  /* 0x0010ac1701007387 */ /* 0x000fe80000100800 */
[----:B------:R-:W-:Y:S04]  /*8560*/  STL [R1+0x10b0], R27 ;  /* 0x0010b01b01007387 */ /* 0x000fe80000100800 */
[----:B------:R-:W-:Y:S04]  /*8570*/  STL [R1+0x10b4], R26 ;  /* 0x0010b41a01007387 */ /* 0x000fe80000100800 */
[----:B------:R-:W-:Y:S04]  /*8580*/  STL [R1+0x10b8], R24 ;  /* 0x0010b81801007387 */ /* 0x000fe80000100800 */
[----:B------:R2:W-:Y:S02]  /*8590*/  STL [R1+0x10bc], R3 ;  /* 0x0010bc0301007387 */ /* 0x0005e40000100800 */
[----:B--2---:R-:W-:-:S02]  /*85a0*/  SEL R3, R0, R10, !P2 ;  /* 0x0000000a00037207 */ /* 0x004fc40005000000 */
[----:B---3--:R-:W-:-:S03]  /*85b0*/  SEL R9, R0, R9, !P2 ;  /* 0x0000000900097207 */ /* 0x008fc60005000000 */
[----:B------:R5:W-:Y:S01]  /*85c0*/  STL [R1+0x3c], R3 ;  /* 0x00003c0301007387 */ /* 0x000be20000100800 */
[----:B----4-:R-:W-:-:S03]  /*85d0*/  SEL R2, R0, R8, !P2 ;  /* 0x0000000800027207 */ /* 0x010fc60005000000 */
[----:B------:R-:W-:Y:S01]  /*85e0*/  STL [R1+0x70], R9 ;  /* 0x0000700901007387 */ /* 0x000fe20000100800 */
[----:B-----5:R-:W-:-:S03]  /*85f0*/  SEL R3, R0, R7, !P2 ;  /* 0x0000000700037207 */ /* 0x020fc60005000000 */
[----:B------:R0:W-:Y:S01]  /*8600*/  STL [R1+0x7c], R2 ;  /* 0x00007c0201007387 */ /* 0x0001e20000100800 */
[----:B------:R-:W-:-:S03]  /*8610*/  SEL R6, R0, R6, !P2 ;  /* 0x0000000600067207 */ /* 0x000fc60005000000 */
[----:B------:R1:W-:Y:S01]  /*8620*/  STL [R1+0x80], R3 ;  /* 0x0000800301007387 */ /* 0x0003e20000100800 */
[----:B0-----:R-:W-:-:S03]  /*8630*/  SEL R2, R0, R5, !P2 ;  /* 0x0000000500027207 */ /* 0x001fc60005000000 */
[----:B------:R-:W-:Y:S01]  /*8640*/  STL [R1+0x88], R6 ;  /* 0x0000880601007387 */ /* 0x000fe20000100800 */
[----:B-1----:R-:W-:-:S03]  /*8650*/  SEL R3, R0, R4, !P2 ;  /* 0x0000000400037207 */ /* 0x002fc60005000000 */
[----:B------:R-:W-:Y:S04]  /*8660*/  STL [R1+0x90], R2 ;  /* 0x0000900201007387 */ /* 0x000fe80000100800 */
[----:B------:R0:W-:Y:S04]  /*8670*/  STL [R1+0x98], R3 ;  /* 0x0000980301007387 */ /* 0x0001e80000100800 */
[----:B0-----:R-:W2:Y:S01]  /*8680*/  LDL.LU R3, [R1+0x1c0] ;  /* 0x0001c00001037983 */ /* 0x001ea20000300800 */
[C---:B------:R-:W-:Y:S02]  /*8690*/  SEL R4, R0.reuse, R28, !P2 ;  /* 0x0000001c00047207 */ /* 0x040fe40005000000 */
[----:B------:R-:W-:-:S03]  /*86a0*/  SEL R2, R0, R29, !P2 ;  /* 0x0000001d00027207 */ /* 0x000fc60005000000 */
[----:B------:R-:W-:Y:S04]  /*86b0*/  STL [R1+0xbc], R4 ;  /* 0x0000bc0401007387 */ /* 0x000fe80000100800 */
[----:B--2---:R0:W-:Y:S04]  /*86c0*/  STL [R1+0x10d8], R3 ;  /* 0x0010d80301007387 */ /* 0x0041e80000100800 */
[----:B------:R-:W-:Y:S04]  /*86d0*/  STL [R1+0xc0], R2 ;  /* 0x0000c00201007387 */ /* 0x000fe80000100800 */
[----:B0-----:R-:W2:Y:S04]  /*86e0*/  LDL.LU R3, [R1+0x1c4] ;  /* 0x0001c40001037983 */ /* 0x001ea80000300800 */
[----:B--2---:R0:W-:Y:S04]  /*86f0*/  STL [R1+0x10dc], R3 ;  /* 0x0010dc0301007387 */ /* 0x0041e80000100800 */
[----:B0-----:R-:W2:Y:S04]  /*8700*/  LDL.LU R3, [R1+0x1d8] ;  /* 0x0001d80001037983 */ /* 0x001ea80000300800 */
[----:B--2---:R0:W-:Y:S04]  /*8710*/  STL [R1+0x10e0], R3 ;  /* 0x0010e00301007387 */ /* 0x0041e80000100800 */
[----:B0-----:R-:W2:Y:S04]  /*8720*/  LDL.LU R3, [R1+0x1e0] ;  /* 0x0001e00001037983 */ /* 0x001ea80000300800 */
[----:B------:R-:W3:Y:S04]  /*8730*/  LDL.LU R24, [R1+0x1b4] ;  /* 0x0001b40001187983 */ /* 0x000ee80000300800 */
[----:B------:R-:W4:Y:S04]  /*8740*/  LDL.LU R26, [R1+0x1b0] ;  /* 0x0001b000011a7983 */ /* 0x000f280000300800 */
[----:B------:R-:W5:Y:S04]  /*8750*/  LDL.LU R27, [R1+0x1a4] ;  /* 0x0001a400011b7983 */ /* 0x000f680000300800 */
[----:B------:R-:W3:Y:S04]  /*8760*/  LDL.LU R23, [R1+0x104] ;  /* 0x0001040001177983 */ /* 0x000ee80000300800 */
        /* <DEDUP_REMOVED lines=22> */
[----:B------:R-:W3:Y:S01]  /*88d0*/  LDL.LU R29, [R1+0x190] ;  /* 0x00019000011d7983 */ /* 0x000ee20000300800 */
[----:B--2---:R-:W-:-:S05]  /*88e0*/  SEL R3, R0, R3, !P2 ;  /* 0x0000000300037207 */ /* 0x004fca0005000000 */
[----:B------:R0:W-:Y:S04]  /*88f0*/  STL [R1+0xc8], R3 ;  /* 0x0000c80301007387 */ /* 0x0001e80000100800 */
[----:B0-----:R-:W2:Y:S02]  /*8900*/  LDL.LU R3, [R1+0x10e0] ;  /* 0x0010e00001037983 */ /* 0x001ea40000300800 */
[----:B--2---:R-:W-:-:S05]  /*8910*/  SEL R3, R0, R3, !P2 ;  /* 0x0000000300037207 */ /* 0x004fca0005000000 */
[----:B------:R0:W-:Y:S04]  /*8920*/  STL [R1+0xcc], R3 ;  /* 0x0000cc0301007387 */ /* 0x0001e80000100800 */
[----:B0-----:R-:W2:Y:S02]  /*8930*/  LDL.LU R3, [R1+0x10dc] ;  /* 0x0010dc0001037983 */ /* 0x001ea40000300800 */
[----:B--2---:R-:W-:-:S05]  /*8940*/  SEL R3, R0, R3, !P2 ;  /* 0x0000000300037207 */ /* 0x004fca0005000000 */
[----:B------:R0:W-:Y:S04]  /*8950*/  STL [R1+0xd8], R3 ;  /* 0x0000d80301007387 */ /* 0x0001e80000100800 */
[----:B0-----:R-:W2:Y:S01]  /*8960*/  LDL.LU R3, [R1+0x10d8] ;  /* 0x0010d80001037983 */ /* 0x001ea20000300800 */
[C---:B----4-:R-:W-:Y:S02]  /*8970*/  SEL R26, R0.reuse, R26, !P2 ;  /* 0x0000001a001a7207 */ /* 0x050fe40005000000 */
[C---:B---3--:R-:W-:Y:S02]  /*8980*/  SEL R2, R0.reuse, R2, !P2 ;  /* 0x0000000200027207 */ /* 0x048fe40005000000 */
[C---:B------:R-:W-:Y:S02]  /*8990*/  SEL R21, R0.reuse, R21, !P2 ;  /* 0x0000001500157207 */ /* 0x040fe40005000000 */
[----:B------:R-:W-:-:S02]  /*89a0*/  SEL R18, R0, R18, !P2 ;  /* 0x0000001200127207 */ /* 0x000fc40005000000 */
[C---:B------:R-:W-:Y:S02]  /*89b0*/  SEL R15, R0.reuse, R15, !P2 ;  /* 0x0000000f000f7207 */ /* 0x040fe40005000000 */
[C---:B------:R-:W-:Y:S02]  /*89c0*/  SEL R12, R0.reuse, R12, !P2 ;  /* 0x0000000c000c7207 */ /* 0x040fe40005000000 */
[C---:B------:R-:W-:Y:S02]  /*89d0*/  SEL R9, R0.reuse, R9, !P2 ;  /* 0x0000000900097207 */ /* 0x040fe40005000000 */
[C---:B------:R-:W-:Y:S02]  /*89e0*/  SEL R6, R0.reuse, R6, !P2 ;  /* 0x0000000600067207 */ /* 0x040fe40005000000 */
[----:B--2---:R-:W-:-:S05]  /*89f0*/  SEL R3, R0, R3, !P2 ;  /* 0x0000000300037207 */ /* 0x004fca0005000000 */
[----:B------:R0:W-:Y:S02]  /*8a00*/  STL [R1+0xe0], R3 ;  /* 0x0000e00301007387 */ /* 0x0001e40000100800 */
[C---:B0-----:R-:W-:Y:S02]  /*8a10*/  SEL R3, R0.reuse, R24, !P2 ;  /* 0x0000001800037207 */ /* 0x041fe40005000000 */
[----:B-----5:R-:W-:-:S03]  /*8a20*/  SEL R24, R0, R27, !P2 ;  /* 0x0000001b00187207 */ /* 0x020fc60005000000 */
[----:B------:R0:W-:Y:S04]  /*8a30*/  STL [R1+0xe4], R3 ;  /* 0x0000e40301007387 */ /* 0x0001e80000100800 */
[----:B------:R-:W-:Y:S01]  /*8a40*/  STL [R1+0xe8], R26 ;  /* 0x0000e81a01007387 */ /* 0x000fe20000100800 */
[----:B0-----:R-:W-:-:S03]  /*8a50*/  SEL R3, R0, R23, !P2 ;  /* 0x0000001700037207 */ /* 0x001fc60005000000 */
[----:B------:R-:W-:Y:S01]  /*8a60*/  STL [R1+0x100], R24 ;  /* 0x0001001801007387 */ /* 0x000fe20000100800 */
[----:B------:R-:W-:-:S03]  /*8a70*/  SEL R23, R0, R25, !P2 ;  /* 0x0000001900177207 */ /* 0x000fc60005000000 */
[----:B------:R0:W-:Y:S04]  /*8a80*/  STL [R1+0x104], R3 ;  /* 0x0001040301007387 */ /* 0x0001e80000100800 */
[----:B------:R-:W-:Y:S01]  /*8a90*/  STL [R1+0x108], R23 ;  /* 0x0001081701007387 */ /* 0x000fe20000100800 */
[----:B0-----:R-:W-:-:S03]  /*8aa0*/  SEL R3, R0, R22, !P2 ;  /* 0x0000001600037207 */ /* 0x001fc60005000000 */
[----:B------:R0:W-:Y:S04]  /*8ab0*/  STL [R1+0x10c], R2 ;  /* 0x00010c0201007387 */ /* 0x0001e80000100800 */
[----:B------:R1:W-:Y:S01]  /*8ac0*/  STL [R1+0x11c], R3 ;  /* 0x00011c0301007387 */ /* 0x0003e20000100800 */
[----:B0-----:R-:W-:-:S03]  /*8ad0*/  SEL R2, R0, R20, !P2 ;  /* 0x0000001400027207 */ /* 0x001fc60005000000 */
[----:B------:R-:W-:Y:S01]  /*8ae0*/  STL [R1+0x120], R21 ;  /* 0x0001201501007387 */ /* 0x000fe20000100800 */
[----:B-1----:R-:W-:-:S03]  /*8af0*/  SEL R3, R0, R19, !P2 ;  /* 0x0000001300037207 */ /* 0x002fc60005000000 */
        /* <DEDUP_REMOVED lines=173> */
[C---:B---3--:R-:W-:Y:S02]  /*95d0*/  SEL R24, R0.reuse, R24, !P2 ;  /* 0x0000001800187207 */ /* 0x048fe40005000000 */
[C---:B----4-:R-:W-:Y:S02]  /*95e0*/  SEL R26, R0.reuse, R26, !P2 ;  /* 0x0000001a001a7207 */ /* 0x050fe40005000000 */
[C---:B-----5:R-:W-:Y:S02]  /*95f0*/  SEL R27, R0.reuse, R27, !P2 ;  /* 0x0000001b001b7207 */ /* 0x060fe40005000000 */
[----:B------:R-:W-:-:S02]  /*9600*/  SEL R23, R0, R23, !P2 ;  /* 0x0000001700177207 */ /* 0x000fc40005000000 */
[C---:B------:R-:W-:Y:S02]  /*9610*/  SEL R2, R0.reuse, R2, !P2 ;  /* 0x0000000200027207 */ /* 0x040fe40005000000 */
[C---:B------:R-:W-:Y:S02]  /*9620*/  SEL R22, R0.reuse, R22, !P2 ;  /* 0x0000001600167207 */ /* 0x040fe40005000000 */
[C---:B------:R-:W-:Y:S02]  /*9630*/  SEL R21, R0.reuse, R21, !P2 ;  /* 0x0000001500157207 */ /* 0x040fe40005000000 */
[C---:B------:R-:W-:Y:S02]  /*9640*/  SEL R20, R0.reuse, R20, !P2 ;  /* 0x0000001400147207 */ /* 0x040fe40005000000 */
[C---:B------:R-:W-:Y:S02]  /*9650*/  SEL R19, R0.reuse, R19, !P2 ;  /* 0x0000001300137207 */ /* 0x040fe40005000000 */
        /* <DEDUP_REMOVED lines=17> */
[----:B--2---:R-:W-:-:S05]  /*9770*/  SEL R3, R0, R3, !P2 ;  /* 0x0000000300037207 */ /* 0x004fca0005000000 */
[----:B------:R0:W-:Y:S04]  /*9780*/  STL [R1+0xf8], R3 ;  /* 0x0000f80301007387 */ /* 0x0001e80000100800 */
[----:B0-----:R-:W2:Y:S04]  /*9790*/  LDL.LU R3, [R1+0x10bc] ;  /* 0x0010bc0001037983 */ /* 0x001ea80000300800 */
[----:B------:R0:W-:Y:S04]  /*97a0*/  STL [R1+0xf4], R24 ;  /* 0x0000f41801007387 */ /* 0x0001e80000100800 */
[----:B0-----:R-:W3:Y:S04]  /*97b0*/  LDL.LU R24, [R1+0x10b8] ;  /* 0x0010b80001187983 */ /* 0x001ee80000300800 */
[----:B------:R0:W-:Y:S04]  /*97c0*/  STL [R1+0xf0], R26 ;  /* 0x0000f01a01007387 */ /* 0x0001e80000100800 */
[----:B0-----:R-:W4:Y:S04]  /*97d0*/  LDL.LU R26, [R1+0x10b4] ;  /* 0x0010b400011a7983 */ /* 0x001f280000300800 */
[----:B------:R0:W-:Y:S04]  /*97e0*/  STL [R1+0xec], R27 ;  /* 0x0000ec1b01007387 */ /* 0x0001e80000100800 */
[----:B0-----:R-:W5:Y:S04]  /*97f0*/  LDL.LU R27, [R1+0x10b0] ;  /* 0x0010b000011b7983 */ /* 0x001f680000300800 */
[----:B------:R0:W-:Y:S04]  /*9800*/  STL [R1+0xdc], R23 ;  /* 0x0000dc1701007387 */ /* 0x0001e80000100800 */
[----:B0-----:R-:W2:Y:S04]  /*9810*/  LDL.LU R23, [R1+0x10ac] ;  /* 0x0010ac0001177983 */ /* 0x001ea80000300800 */
        /* <DEDUP_REMOVED lines=41> */
[----:B0-----:R-:W3:Y:S04]  /*9ab0*/  LDL.LU R28, [R1+0x1058] ;  /* 0x00105800011c7983 */ /* 0x001ee80000300800 */
[----:B------:R0:W-:Y:S04]  /*9ac0*/  STL [R1+0x44], R29 ;  /* 0x0000441d01007387 */ /* 0x0001e80000100800 */
[----:B0-----:R-:W4:Y:S01]  /*9ad0*/  LDL.LU R29, [R1+0x1054] ;  /* 0x00105400011d7983 */ /* 0x001f220000300800 */
[----:B------:R-:W-:-:S05]  /*9ae0*/  SEL R25, R0, R25, !P2 ;  /* 0x0000001900197207 */ /* 0x000fca0005000000 */
[----:B------:R2:W-:Y:S02]  /*9af0*/  STL [R1+0x40], R25 ;  /* 0x0000401901007387 */ /* 0x0005e40000100800 */
[C---:B--2---:R-:W-:Y:S02]  /*9b00*/  SEL R25, R0.reuse, R4, !P2 ;  /* 0x0000000400197207 */ /* 0x044fe40005000000 */
[C---:B---3--:R-:W-:Y:S02]  /*9b10*/  SEL R28, R0.reuse, R28, !P2 ;  /* 0x0000001c001c7207 */ /* 0x048fe40005000000 */
[----:B----4-:R-:W-:-:S05]  /*9b20*/  SEL R29, R0, R29, !P2 ;  /* 0x0000001d001d7207 */ /* 0x010fca0005000000 */
[----:B------:R-:W-:Y:S04]  /*9b30*/  STL [R1+0x38], R29 ;  /* 0x0000381d01007387 */ /* 0x000fe80000100800 */
[----:B------:R-:W2:Y:S04]  /*9b40*/  LDL.LU R4, [R1+0x2c4] ;  /* 0x0002c40001047983 */ /* 0x000ea80000300800 */
[----:B------:R0:W-:Y:S04]  /*9b50*/  STL [R1+0x34], R28 ;  /* 0x0000341c01007387 */ /* 0x0001e80000100800 */
[----:B------:R1:W-:Y:S01]  /*9b60*/  STL [R1+0x30], R25 ;  /* 0x0000301901007387 */ /* 0x0003e20000100800 */
[----:B0-----:R-:W-:-:S03]  /*9b70*/  SEL R28, R0, R5, !P2 ;  /* 0x00000005001c7207 */ /* 0x001fc60005000000 */
[----:B------:R-:W3:Y:S01]  /*9b80*/  LDL.LU R5, [R1+0x2c0] ;  /* 0x0002c00001057983 */ /* 0x000ee20000300800 */
[C---:B-1----:R-:W-:Y:S02]  /*9b90*/  SEL R25, R0.reuse, R6, !P2 ;  /* 0x0000000600197207 */ /* 0x042fe40005000000 */
[C---:B------:R-:W-:Y:S02]  /*9ba0*/  SEL R6, R0.reuse, R7, !P2 ;  /* 0x0000000700067207 */ /* 0x040fe40005000000 */
[C---:B------:R-:W-:Y:S01]  /*9bb0*/  SEL R8, R0.reuse, R8, !P2 ;  /* 0x0000000800087207 */ /* 0x040fe20005000000 */
[----:B------:R-:W-:Y:S01]  /*9bc0*/  STL [R1+0x2c], R28 ;  /* 0x00002c1c01007387 */ /* 0x000fe20000100800 */
[----:B------:R-:W-:-:S03]  /*9bd0*/  SEL R7, R0, R9, !P2 ;  /* 0x0000000900077207 */ /* 0x000fc60005000000 */
[----:B------:R-:W-:Y:S04]  /*9be0*/  STL [R1+0x28], R25 ;  /* 0x0000281901007387 */ /* 0x000fe80000100800 */
[----:B------:R0:W-:Y:S04]  /*9bf0*/  STL [R1+0x24], R6 ;  /* 0x0000240601007387 */ /* 0x0001e80000100800 */
[----:B------:R1:W-:Y:S01]  /*9c00*/  STL [R1+0x20], R8 ;  /* 0x0000200801007387 */ /* 0x0003e20000100800 */
[----:B0-----:R-:W-:-:S03]  /*9c10*/  SEL R6, R0, R10, !P2 ;  /* 0x0000000a00067207 */ /* 0x001fc60005000000 */
[----:B------:R0:W-:Y:S01]  /*9c20*/  STL [R1+0x1c], R7 ;  /* 0x00001c0701007387 */ /* 0x0001e20000100800 */
[----:B-1----:R-:W-:-:S03]  /*9c30*/  SEL R8, R0, R11, !P2 ;  /* 0x0000000b00087207 */ /* 0x002fc60005000000 */
[----:B------:R1:W-:Y:S04]  /*9c40*/  STL [R1+0x18], R6 ;  /* 0x0000180601007387 */ /* 0x0003e80000100800 */
[----:B------:R4:W-:Y:S01]  /*9c50*/  STL [R1+0x14], R8 ;  /* 0x0000140801007387 */ /* 0x0009e20000100800 */
[C---:B0-----:R-:W-:Y:S02]  /*9c60*/  SEL R7, R0.reuse, R12, !P2 ;  /* 0x0000000c00077207 */ /* 0x041fe40005000000 */
[----:B-1----:R-:W-:-:S03]  /*9c70*/  SEL R6, R0, R13, !P2 ;  /* 0x0000000d00067207 */ /* 0x002fc60005000000 */
[----:B------:R0:W-:Y:S01]  /*9c80*/  STL [R1+0x10], R7 ;  /* 0x0000100701007387 */ /* 0x0001e20000100800 */
[----:B----4-:R-:W-:-:S03]  /*9c90*/  SEL R8, R0, R14, !P2 ;  /* 0x0000000e00087207 */ /* 0x010fc60005000000 */
[----:B------:R-:W-:Y:S04]  /*9ca0*/  STL [R1+0xc], R6 ;  /* 0x00000c0601007387 */ /* 0x000fe80000100800 */
[----:B------:R1:W-:Y:S01]  /*9cb0*/  STL [R1+0x8], R8 ;  /* 0x0000080801007387 */ /* 0x0003e20000100800 */
[C---:B0-----:R-:W-:Y:S02]  /*9cc0*/  SEL R7, R0.reuse, R15, !P2 ;  /* 0x0000000f00077207 */ /* 0x041fe40005000000 */
[C---:B------:R-:W-:Y:S01]  /*9cd0*/  SEL R29, R0.reuse, R17, !P2 ;  /* 0x00000011001d7207 */ /* 0x040fe20005000000 */
[----:B------:R-:W4:Y:S01]  /*9ce0*/  LDL.LU R10, [R1+0x3c] ;  /* 0x00003c00010a7983 */ /* 0x000f220000300800 */
[----:B-1----:R-:W0:Y:S01]  /*9cf0*/  S2R R8, SR_TID.X ;  /* 0x0000000000087919 */ /* 0x002e220000002100 */
[----:B------:R-:W-:-:S02]  /*9d00*/  SEL R6, R0, R16, !P2 ;  /* 0x0000001000067207 */ /* 0x000fc40005000000 */
[C---:B------:R-:W-:Y:S01]  /*9d10*/  SEL R28, R0.reuse, R18, !P2 ;  /* 0x00000012001c7207 */ /* 0x040fe20005000000 */
[----:B------:R-:W-:Y:S01]  /*9d20*/  STL [R1+0x4], R7 ;  /* 0x0000040701007387 */ /* 0x000fe20000100800 */
[C---:B------:R-:W-:Y:S02]  /*9d30*/  SEL R25, R0.reuse, R19, !P2 ;  /* 0x0000001300197207 */ /* 0x040fe40005000000 */
[C---:B------:R-:W-:Y:S01]  /*9d40*/  SEL R20, R0.reuse, R20, !P2 ;  /* 0x0000001400147207 */ /* 0x040fe20005000000 */
[----:B------:R1:W-:Y:S01]  /*9d50*/  STL [R1], R6 ;  /* 0x0000000601007387 */ /* 0x0003e20000100800 */
[C---:B------:R-:W-:Y:S02]  /*9d60*/  SEL R21, R0.reuse, R21, !P2 ;  /* 0x0000001500157207 */ /* 0x040fe40005000000 */
[C---:B------:R-:W-:Y:S01]  /*9d70*/  SEL R22, R0.reuse, R22, !P2 ;  /* 0x0000001600167207 */ /* 0x040fe20005000000 */
[----:B------:R-:W-:Y:S01]  /*9d80*/  STL [R1+0xfc8], R29 ;  /* 0x000fc81d01007387 */ /* 0x000fe20000100800 */
[----:B------:R-:W-:-:S03]  /*9d90*/  SEL R23, R0, R23, !P2 ;  /* 0x0000001700177207 */ /* 0x000fc60005000000 */
[----:B------:R-:W-:Y:S01]  /*9da0*/  STL [R1+0xfcc], R28 ;  /* 0x000fcc1c01007387 */ /* 0x000fe20000100800 */
[----:B-----5:R-:W-:-:S03]  /*9db0*/  SEL R27, R0, R27, !P2 ;  /* 0x0000001b001b7207 */ /* 0x020fc60005000000 */
[----:B------:R-:W-:Y:S01]  /*9dc0*/  STL [R1+0xfd0], R25 ;  /* 0x000fd01901007387 */ /* 0x000fe20000100800 */
[----:B------:R-:W-:-:S03]  /*9dd0*/  SEL R26, R0, R26, !P2 ;  /* 0x0000001a001a7207 */ /* 0x000fc60005000000 */
[----:B------:R-:W-:Y:S01]  /*9de0*/  STL [R1+0xfd4], R20 ;  /* 0x000fd41401007387 */ /* 0x000fe20000100800 */
[----:B------:R-:W-:-:S03]  /*9df0*/  SEL R24, R0, R24, !P2 ;  /* 0x0000001800187207 */ /* 0x000fc60005000000 */
[----:B------:R-:W-:Y:S01]  /*9e00*/  STL [R1+0xfd8], R21 ;  /* 0x000fd81501007387 */ /* 0x000fe20000100800 */
[----:B0-----:R-:W-:-:S03]  /*9e10*/  LOP3.LUT R8, R8, 0x3f, RZ, 0xc0, !PT ;  /* 0x0000003f08087812 */ /* 0x001fc600078ec0ff */
[----:B------:R-:W-:Y:S01]  /*9e20*/  STL [R1+0xfdc], R22 ;  /* 0x000fdc1601007387 */ /* 0x000fe20000100800 */
[----:B------:R-:W-:Y:S01]  /*9e30*/  SEL R0, R0, R3, !P2 ;  /* 0x0000000300007207 */ /* 0x000fe20005000000 */
[----:B------:R-:W-:Y:S02]  /*9e40*/  IMAD R8, R8, UR6, RZ ;  /* 0x0000000608087c24 */ /* 0x000fe4000f8e02ff */
[----:B------:R-:W-:Y:S04]  /*9e50*/  STL [R1+0xfe0], R23 ;  /* 0x000fe01701007387 */ /* 0x000fe80000100800 */
[----:B------:R-:W5:Y:S01]  /*9e60*/  LDL.LU R14, [R1+0x70] ;  /* 0x00007000010e7983 */ /* 0x000f620000300800 */
[----:B------:R-:W-:-:S03]  /*9e70*/  LEA.HI.X.SX32 R3, R8, UR15, 0x1, P5 ;  /* 0x0000000f08037c11 */ /* 0x000fc6000a8f0eff */
[----:B-1----:R-:W5:Y:S04]  /*9e80*/  LDL.LU R6, [R1+0x7c] ;  /* 0x00007c0001067983 */ /* 0x002f680000300800 */
[----:B------:R-:W5:Y:S04]  /*9e90*/  LDL.LU R7, [R1+0x80] ;  /* 0x0000800001077983 */ /* 0x000f680000300800 */
[----:B------:R-:W-:Y:S04]  /*9ea0*/  STL.64 [R1+0xfc0], R26 ;  /* 0x000fc01a01007387 */ /* 0x000fe80000100a00 */
[----:B------:R-:W-:Y:S04]  /*9eb0*/  STL [R1+0xfe4], R24 ;  /* 0x000fe41801007387 */ /* 0x000fe80000100800 */
[----:B------:R-:W-:Y:S01]  /*9ec0*/  STL [R1+0xfe8], R0 ;  /* 0x000fe80001007387 */ /* 0x000fe20000100800 */
[----:B---3--:R-:W-:-:S05]  /*9ed0*/  IMAD R5, R5, UR7, RZ ;  /* 0x0000000705057c24 */ /* 0x008fca000f8e02ff */
[----:B------:R-:W-:-:S05]  /*9ee0*/  LEA R12, P1, R5, UR12, 0x1 ;  /* 0x0000000c050c7c11 */ /* 0x000fca000f8208ff */
[----:B------:R-:W-:Y:S04]  /*9ef0*/  STL [R1+0x498], R12 ;  /* 0x0004980c01007387 */ /* 0x000fe80000100800 */
[----:B------:R-:W3:Y:S04]  /*9f00*/  LDL.LU R8, [R1+0x88] ;  /* 0x0000880001087983 */ /* 0x000ee80000300800 */
[----:B------:R0:W-:Y:S04]  /*9f10*/  STL.64 [R1+0xfb8], R2 ;  /* 0x000fb80201007387 */ /* 0x0001e80000100a00 */
[----:B0-----:R0:W3:Y:S01]  /*9f20*/  LDL.64 R2, [R1+0x498] ;  /* 0x0004980001027983 */ /* 0x0010e20000100a00 */
[----:B--2---:R-:W-:-:S05]  /*9f30*/  IMAD R4, R4, UR7, RZ ;  /* 0x0000000704047c24 */ /* 0x004fca000f8e02ff */
[----:B------:R-:W-:-:S04]  /*9f40*/  LEA R26, P0, R4, UR12, 0x1 ;  /* 0x0000000c041a7c11 */ /* 0x000fc8000f8008ff */
[----:B------:R-:W-:Y:S01]  /*9f50*/  LEA.HI.X.SX32 R27, R4, UR13, 0x1, P0 ;  /* 0x0000000d041b7c11 */ /* 0x000fe200080f0eff */
[----:B----4-:R-:W-:Y:S02]  /*9f60*/  IMAD R4, R10, UR10, RZ ;  /* 0x0000000a0a047c24 */ /* 0x010fe4000f8e02ff */
[----:B-----5:R-:W-:Y:S02]  /*9f70*/  IMAD R6, R6, UR10, RZ ;  /* 0x0000000a06067c24 */ /* 0x020fe4000f8e02ff */
[----:B------:R-:W-:Y:S02]  /*9f80*/  IMAD R7, R7, UR10, RZ ;  /* 0x0000000a07077c24 */ /* 0x000fe4000f8e02ff */
[----:B---3--:R-:W-:-:S05]  /*9f90*/  IMAD.MOV.U32 R2, RZ, RZ, R12 ;  /* 0x000000ffff027224 */ /* 0x008fca00078e000c */
[----:B------:R1:W-:Y:S04]  /*9fa0*/  STL [R1+0xfec], R2 ;  /* 0x000fec0201007387 */ /* 0x0003e80000100800 */
[----:B------:R-:W-:Y:S01]  /*9fb0*/  STL.64 [R1+0x620], R26 ;  /* 0x0006201a01007387 */ /* 0x000fe20000100a00 */
[----:B------:R-:W-:-:S03]  /*9fc0*/  LEA.HI.X.SX32 R3, R5, UR13, 0x1, P1 ;  /* 0x0000000d05037c11 */ /* 0x000fc600088f0eff */
[----:B------:R-:W-:Y:S04]  /*9fd0*/  STL [R1+0xff4], R26 ;  /* 0x000ff41a01007387 */ /* 0x000fe80000100800 */
[----:B------:R-:W-:Y:S04]  /*9fe0*/  STL [R1+0xff0], R27 ;  /* 0x000ff01b01007387 */ /* 0x000fe80000100800 */
[----:B------:R-:W2:Y:S04]  /*9ff0*/  LDL.LU R9, [R1+0x90] ;  /* 0x0000900001097983 */ /* 0x000ea80000300800 */
[----:B------:R-:W3:Y:S01]  /*a000*/  LDL.LU R10, [R1+0x98] ;  /* 0x00009800010a7983 */ /* 0x000ee20000300800 */
[----:B------:R-:W-:-:S03]  /*a010*/  IMAD R5, R14, UR10, RZ ;  /* 0x0000000a0e057c24 */ /* 0x000fc6000f8e02ff */
[----:B------:R-:W4:Y:S04]  /*a020*/  LDL.LU R11, [R1+0xbc] ;  /* 0x0000bc00010b7983 */ /* 0x000f280000300800 */
[----:B------:R-:W5:Y:S04]  /*a030*/  LDL.LU R12, [R1+0xc0] ;  /* 0x0000c000010c7983 */ /* 0x000f680000300800 */
[----:B------:R-:W5:Y:S04]  /*a040*/  LDL.LU R13, [R1+0xc8] ;  /* 0x0000c800010d7983 */ /* 0x000f680000300800 */
[----:B------:R-:W-:Y:S04]  /*a050*/  STL [R1+0xff8], R4 ;  /* 0x000ff80401007387 */ /* 0x000fe80000100800 */
[----:B------:R-:W-:Y:S04]  /*a060*/  STL [R1+0x49c], R3 ;  /* 0x00049c0301007387 */ /* 0x000fe80000100800 */
[----:B------:R0:W-:Y:S04]  /*a070*/  STL [R1+0xffc], R3 ;  /* 0x000ffc0301007387 */ /* 0x0001e80000100800 */
[----:B------:R-:W5:Y:S04]  /*a080*/  LDL.LU R14, [R1+0xcc] ;  /* 0x0000cc00010e7983 */ /* 0x000f680000300800 */
[----:B------:R-:W5:Y:S04]  /*a090*/  LDL.LU R15, [R1+0xd8] ;  /* 0x0000d800010f7983 */ /* 0x000f680000300800 */
[----:B------:R-:W-:Y:S04]  /*a0a0*/  STL [R1+0x1000], R5 ;  /* 0x0010000501007387 */ /* 0x000fe80000100800 */
[----:B------:R-:W5:Y:S04]  /*a0b0*/  LDL.LU R16, [R1+0xe0] ;  /* 0x0000e00001107983 */ /* 0x000f680000300800 */
[----:B------:R-:W5:Y:S04]  /*a0c0*/  LDL.LU R17, [R1+0xe4] ;  /* 0x0000e40001117983 */ /* 0x000f680000300800 */
[----:B------:R-:W-:Y:S04]  /*a0d0*/  STL [R1+0x1004], R6 ;  /* 0x0010040601007387 */ /* 0x000fe80000100800 */
[----:B------:R-:W5:Y:S04]  /*a0e0*/  LDL.LU R18, [R1+0xe8] ;  /* 0x0000e80001127983 */ /* 0x000f680000300800 */
[----:B------:R-:W5:Y:S04]  /*a0f0*/  LDL.LU R19, [R1+0x100] ;  /* 0x0001000001137983 */ /* 0x000f680000300800 */
[----:B------:R-:W-:Y:S04]  /*a100*/  STL [R1+0x1008], R7 ;  /* 0x0010080701007387 */ /* 0x000fe80000100800 */
[----:B------:R-:W1:Y:S04]  /*a110*/  LDL.LU R24, [R1+0x104] ;  /* 0x0001040001187983 */ /* 0x000e680000300800 */
[----:B------:R-:W5:Y:S04]  /*a120*/  LDL.LU R23, [R1+0x108] ;  /* 0x0001080001177983 */ /* 0x000f680000300800 */
[----:B------:R-:W0:Y:S04]  /*a130*/  LDL.LU R22, [R1+0x10c] ;  /* 0x00010c0001167983 */ /* 0x000e280000300800 */
[----:B------:R-:W5:Y:S04]  /*a140*/  LDL.LU R21, [R1+0x11c] ;  /* 0x00011c0001157983 */ /* 0x000f680000300800 */
[----:B------:R-:W5:Y:S04]  /*a150*/  LDL.LU R20, [R1+0x120] ;  /* 0x0001200001147983 */ /* 0x000f680000300800 */
[----:B------:R-:W5:Y:S01]  /*a160*/  LDL.LU R25, [R1+0x12c] ;  /* 0x00012c0001197983 */ /* 0x000f620000300800 */
[----:B------:R-:W-:-:S03]  /*a170*/  IMAD R8, R8, UR10, RZ ;  /* 0x0000000a08087c24 */ /* 0x000fc6000f8e02ff */
[----:B------:R-:W5:Y:S04]  /*a180*/  LDL.LU R28, [R1+0x130] ;  /* 0x00013000011c7983 */ /* 0x000f680000300800 */
[----:B------:R-:W5:Y:S04]  /*a190*/  LDL.LU R29, [R1+0x138] ;  /* 0x00013800011d7983 */ /* 0x000f680000300800 */
[----:B------:R-:W-:Y:S01]  /*a1a0*/  STL [R1+0x100c], R8 ;  /* 0x00100c0801007387 */ /* 0x000fe20000100800 */
[----:B--2---:R-:W-:Y:S02]  /*a1b0*/  IMAD R9, R9, UR10, RZ ;  /* 0x0000000a09097c24 */ /* 0x004fe4000f8e02ff */
[----:B---3--:R-:W-:-:S03]  /*a1c0*/  IMAD R10, R10, UR10, RZ ;  /* 0x0000000a0a0a7c24 */ /* 0x008fc6000f8e02ff */
[----:B------:R-:W-:Y:S01]  /*a1d0*/  STL [R1+0x1010], R9 ;  /* 0x0010100901007387 */ /* 0x000fe20000100800 */
[----:B----4-:R-:W-:-:S03]  /*a1e0*/  IMAD R11, R11, UR10, RZ ;  /* 0x0000000a0b0b7c24 */ /* 0x010fc6000f8e02ff */
[----:B------:R-:W-:Y:S01]  /*a1f0*/  STL [R1+0x1014], R10 ;  /* 0x0010140a01007387 */ /* 0x000fe20000100800 */
[----:B-----5:R-:W-:-:S03]  /*a200*/  IMAD R12, R12, UR10, RZ ;  /* 0x0000000a0c0c7c24 */ /* 0x020fc6000f8e02ff */
[----:B------:R-:W-:Y:S01]  /*a210*/  STL [R1+0x1018], R11 ;  /* 0x0010180b01007387 */ /* 0x000fe20000100800 */
[----:B------:R-:W-:-:S03]  /*a220*/  IMAD R13, R13, UR10, RZ ;  /* 0x0000000a0d0d7c24 */ /* 0x000fc6000f8e02ff */
[----:B------:R-:W-:Y:S04]  /*a230*/  STL [R1+0x101c], R12 ;  /* 0x00101c0c01007387 */ /* 0x000fe80000100800 */
[----:B------:R-:W-:Y:S01]  /*a240*/  STL [R1+0x1020], R13 ;  /* 0x0010200d01007387 */ /* 0x000fe20000100800 */
[----:B------:R-:W-:Y:S02]  /*a250*/  IMAD R14, R14, UR10, RZ ;  /* 0x0000000a0e0e7c24 */ /* 0x000fe4000f8e02ff */
[----:B------:R-:W-:-:S03]  /*a260*/  IMAD R15, R15, UR10, RZ ;  /* 0x0000000a0f0f7c24 */ /* 0x000fc6000f8e02ff */
[----:B------:R-:W-:Y:S01]  /*a270*/  STL [R1+0x1024], R14 ;  /* 0x0010240e01007387 */ /* 0x000fe20000100800 */
        /* <DEDUP_REMOVED lines=8> */
[----:B-1----:R-:W-:-:S03]  /*a300*/  IMAD R2, R24, UR10, RZ ;  /* 0x0000000a18027c24 */ /* 0x002fc6000f8e02ff */
[----:B------:R-:W-:Y:S01]  /*a310*/  STL [R1+0x1038], R19 ;  /* 0x0010381301007387 */ /* 0x000fe20000100800 */
[----:B------:R-:W-:-:S03]  /*a320*/  IMAD R0, R23, UR10, RZ ;  /* 0x0000000a17007c24 */ /* 0x000fc6000f8e02ff */
[----:B------:R1:W-:Y:S01]  /*a330*/  STL [R1+0x3c], R2 ;  /* 0x00003c0201007387 */ /* 0x0003e20000100800 */
[----:B0-----:R-:W-:-:S03]  /*a340*/  IMAD R3, R22, UR10, RZ ;  /* 0x0000000a16037c24 */ /* 0x001fc6000f8e02ff */
[----:B------:R0:W-:Y:S04]  /*a350*/  STL [R1+0x54], R0 ;  /* 0x0000540001007387 */ /* 0x0001e80000100800 */
[----:B------:R2:W-:Y:S01]  /*a360*/  STL [R1+0x58], R3 ;  /* 0x0000580301007387 */ /* 0x0005e20000100800 */
[----:B-1----:R-:W-:Y:S02]  /*a370*/  IMAD R2, R21, UR10, RZ ;  /* 0x0000000a15027c24 */ /* 0x002fe4000f8e02ff */
[----:B0-----:R-:W-:-:S03]  /*a380*/  IMAD R0, R20, UR10, RZ ;  /* 0x0000000a14007c24 */ /* 0x001fc6000f8e02ff */
[----:B------:R0:W-:Y:S01]  /*a390*/  STL [R1+0x60], R2 ;  /* 0x0000600201007387 */ /* 0x0001e20000100800 */
[----:B--2---:R-:W-:-:S03]  /*a3a0*/  IMAD R3, R25, UR10, RZ ;  /* 0x0000000a19037c24 */ /* 0x004fc6000f8e02ff */
[----:B------:R1:W-:Y:S04]  /*a3b0*/  STL [R1+0x70], R0 ;  /* 0x0000700001007387 */ /* 0x0003e80000100800 */
[----:B------:R-:W-:Y:S04]  /*a3c0*/  STL [R1+0x78], R3 ;  /* 0x0000780301007387 */ /* 0x000fe80000100800 */
[----:B------:R-:W2:Y:S01]  /*a3d0*/  LDL.LU R19, [R1+0x158] ;  /* 0x0001580001137983 */ /* 0x000ea20000300800 */
[----:B0-----:R-:W-:Y:S02]  /*a3e0*/  IMAD R2, R28, UR10, RZ ;  /* 0x0000000a1c027c24 */ /* 0x001fe4000f8e02ff */
[----:B-1----:R-:W-:-:S03]  /*a3f0*/  IMAD R0, R29, UR10, RZ ;  /* 0x0000000a1d007c24 */ /* 0x002fc6000f8e02ff */
[----:B------:R-:W-:Y:S04]  /*a400*/  STL [R1+0x7c], R2 ;  /* 0x00007c0201007387 */ /* 0x000fe80000100800 */
[----:B--2---:R0:W-:Y:S04]  /*a410*/  STL [R1+0x104c], R19 ;  /* 0x00104c1301007387 */ /* 0x0041e80000100800 */
[----:B------:R-:W-:Y:S04]  /*a420*/  STL [R1+0x80], R0 ;  /* 0x0000800001007387 */ /* 0x000fe80000100800 */
        /* <DEDUP_REMOVED lines=31> */
[----:B--2---:R-:W-:-:S05]  /*a620*/  IMAD R19, R19, UR10, RZ ;  /* 0x0000000a13137c24 */ /* 0x004fca000f8e02ff */
[----:B------:R0:W-:Y:S04]  /*a630*/  STL [R1+0x88], R19 ;  /* 0x0000881301007387 */ /* 0x0001e80000100800 */
[----:B0-----:R-:W2:Y:S02]  /*a640*/  LDL.LU R19, [R1+0x1050] ;  /* 0x0010500001137983 */ /* 0x001ea40000300800 */
[----:B--2---:R-:W-:-:S05]  /*a650*/  IMAD R19, R19, UR10, RZ ;  /* 0x0000000a13137c24 */ /* 0x004fca000f8e02ff */
[----:B------:R0:W-:Y:S04]  /*a660*/  STL [R1+0x90], R19 ;  /* 0x0000901301007387 */ /* 0x0001e80000100800 */
[----:B0-----:R-:W2:Y:S01]  /*a670*/  LDL.LU R19, [R1+0x104c] ;  /* 0x00104c0001137983 */ /* 0x001ea20000300800 */
[----:B---3--:R-:W-:Y:S02]  /*a680*/  IMAD R4, R4, UR10, RZ ;  /* 0x0000000a04047c24 */ /* 0x008fe4000f8e02ff */
[----:B--2---:R-:W-:-:S05]  /*a690*/  IMAD R19, R19, UR10, RZ ;  /* 0x0000000a13137c24 */ /* 0x004fca000f8e02ff */
[----:B------:R0:W-:Y:S02]  /*a6a0*/  STL [R1+0x98], R19 ;  /* 0x0000981301007387 */ /* 0x0001e40000100800 */
[----:B0-----:R-:W-:Y:S02]  /*a6b0*/  IMAD R19, R18, UR10, RZ ;  /* 0x0000000a12137c24 */ /* 0x001fe4000f8e02ff */
[----:B----4-:R-:W-:Y:S02]  /*a6c0*/  IMAD R18, R17, UR10, RZ ;  /* 0x0000000a11127c24 */ /* 0x010fe4000f8e02ff */
[----:B-----5:R-:W-:Y:S02]  /*a6d0*/  IMAD R17, R16, UR10, RZ ;  /* 0x0000000a10117c24 */ /* 0x020fe4000f8e02ff */
[----:B------:R-:W-:Y:S01]  /*a6e0*/  IMAD R16, R15, UR10, RZ ;  /* 0x0000000a0f107c24 */ /* 0x000fe2000f8e02ff */
[----:B------:R-:W-:Y:S01]  /*a6f0*/  STL [R1+0xbc], R19 ;  /* 0x0000bc1301007387 */ /* 0x000fe20000100800 */
[----:B------:R-:W-:-:S02]  /*a700*/  IMAD R15, R14, UR10, RZ ;  /* 0x0000000a0e0f7c24 */ /* 0x000fc4000f8e02ff */
[----:B------:R-:W-:Y:S01]  /*a710*/  IMAD R14, R13, UR10, RZ ;  /* 0x0000000a0d0e7c24 */ /* 0x000fe2000f8e02ff */
[----:B------:R-:W-:Y:S01]  /*a720*/  STL [R1+0xc0], R18 ;  /* 0x0000c01201007387 */ /* 0x000fe20000100800 */
[----:B------:R-:W-:Y:S02]  /*a730*/  IMAD R13, R12, UR10, RZ ;  /* 0x0000000a0c0d7c24 */ /* 0x000fe4000f8e02ff */
[----:B------:R-:W-:Y:S01]  /*a740*/  IMAD R12, R11, UR10, RZ ;  /* 0x0000000a0b0c7c24 */ /* 0x000fe2000f8e02ff */
[----:B------:R-:W-:Y:S01]  /*a750*/  STL [R1+0xc4], R17 ;  /* 0x0000c41101007387 */ /* 0x000fe20000100800 */
[----:B------:R-:W-:Y:S02]  /*a760*/  IMAD R11, R10, UR10, RZ ;  /* 0x0000000a0a0b7c24 */ /* 0x000fe4000f8e02ff */
[----:B------:R-:W-:Y:S01]  /*a770*/  IMAD R10, R9, UR10, RZ ;  /* 0x0000000a090a7c24 */ /* 0x000fe2000f8e02ff */
        /* <DEDUP_REMOVED lines=12> */
[----:B------:R-:W-:Y:S04]  /*a840*/  STL [R1+0x100], R10 ;  /* 0x0001000a01007387 */ /* 0x000fe80000100800 */
[----:B------:R-:W-:Y:S04]  /*a850*/  STL [R1+0x104], R9 ;  /* 0x0001040901007387 */ /* 0x000fe80000100800 */
[----:B------:R-:W-:Y:S04]  /*a860*/  STL [R1+0x108], R8 ;  /* 0x0001080801007387 */ /* 0x000fe80000100800 */
[----:B------:R-:W-:Y:S04]  /*a870*/  STL [R1+0x10c], R7 ;  /* 0x00010c0701007387 */ /* 0x000fe80000100800 */
[----:B------:R-:W-:Y:S04]  /*a880*/  STL [R1+0x11c], R6 ;  /* 0x00011c0601007387 */ /* 0x000fe80000100800 */
[----:B------:R0:W-:Y:S04]  /*a890*/  STL [R1+0x120], R5 ;  /* 0x0001200501007387 */ /* 0x0001e80000100800 */
[----:B------:R1:W-:Y:S04]  /*a8a0*/  STL [R1+0x12c], R4 ;  /* 0x00012c0401007387 */ /* 0x0003e80000100800 */
[----:B------:R2:W-:Y:S01]  /*a8b0*/  STL [R1+0x130], R3 ;  /* 0x0001300301007387 */ /* 0x0005e20000100800 */
[----:B0-----:R-:W-:-:S02]  /*a8c0*/  IMAD R5, R26, UR10, RZ ;  /* 0x0000000a1a057c24 */ /* 0x001fc4000f8e02ff */
[----:B-1----:R-:W-:-:S03]  /*a8d0*/  IMAD R4, R2, UR10, RZ ;  /* 0x0000000a02047c24 */ /* 0x002fc6000f8e02ff */
[----:B------:R-:W-:Y:S01]  /*a8e0*/  STL [R1+0x138], R5 ;  /* 0x0001380501007387 */ /* 0x000fe20000100800 */
[----:B--2---:R-:W-:-:S03]  /*a8f0*/  IMAD R3, R0, UR10, RZ ;  /* 0x0000000a00037c24 */ /* 0x004fc6000f8e02ff */
[----:B------:R-:W-:Y:S01]  /*a900*/  STL [R1+0x148], R4 ;  /* 0x0001480401007387 */ /* 0x000fe20000100800 */
[----:B------:R-:W-:Y:S02]  /*a910*/  IMAD R2, R24, UR10, RZ ;  /* 0x0000000a18027c24 */ /* 0x000fe4000f8e02ff */
[----:B------:R-:W-:Y:S01]  /*a920*/  IMAD R0, R23, UR10, RZ ;  /* 0x0000000a17007c24 */ /* 0x000fe2000f8e02ff */
[----:B------:R0:W-:Y:S04]  /*a930*/  STL [R1+0x154], R3 ;  /* 0x0001540301007387 */ /* 0x0001e80000100800 */
[----:B------:R1:W-:Y:S01]  /*a940*/  STL [R1+0x158], R2 ;  /* 0x0001580201007387 */ /* 0x0003e20000100800 */
[----:B0-----:R-:W-:-:S03]  /*a950*/  IMAD R3, R22, UR10, RZ ;  /* 0x0000000a16037c24 */ /* 0x001fc6000f8e02ff */
[----:B------:R0:W-:Y:S01]  /*a960*/  STL [R1+0x164], R0 ;  /* 0x0001640001007387 */ /* 0x0001e20000100800 */
[----:B-1----:R-:W-:-:S03]  /*a970*/  IMAD R2, R21, UR10, RZ ;  /* 0x0000000a15027c24 */ /* 0x002fc6000f8e02ff */
[----:B------:R1:W-:Y:S01]  /*a980*/  STL [R1+0x16c], R3 ;  /* 0x00016c0301007387 */ /* 0x0003e20000100800 */
[----:B0-----:R-:W-:-:S03]  /*a990*/  IMAD R0, R20, UR10, RZ ;  /* 0x0000000a14007c24 */ /* 0x001fc6000f8e02ff */
[----:B------:R0:W-:Y:S01]  /*a9a0*/  STL [R1+0x170], R2 ;  /* 0x0001700201007387 */ /* 0x0001e20000100800 */
[----:B-1----:R-:W-:-:S03]  /*a9b0*/  IMAD R3, R25, UR10, RZ ;  /* 0x0000000a19037c24 */ /* 0x002fc6000f8e02ff */
        /* <DEDUP_REMOVED lines=135> */
[----:B------:R-:W3:Y:S01]  /*b230*/  LDL.LU R29, [R1] ;  /* 0x00000000011d7983 */ /* 0x000ee20000300800 */
[----:B--2---:R-:W-:-:S05]  /*b240*/  IMAD R19, R19, UR10, RZ ;  /* 0x0000000a13137c24 */ /* 0x004fca000f8e02ff */
[----:B------:R0:W-:Y:S04]  /*b250*/  STL [R1+0xa4], R19 ;  /* 0x0000a41301007387 */ /* 0x0001e80000100800 */
[----:B0-----:R-:W2:Y:S02]  /*b260*/  LDL.LU R19, [R1+0x1040] ;  /* 0x0010400001137983 */ /* 0x001ea40000300800 */
[----:B--2---:R-:W-:-:S05]  /*b270*/  IMAD R19, R19, UR10, RZ ;  /* 0x0000000a13137c24 */ /* 0x004fca000f8e02ff */
[----:B------:R0:W-:Y:S04]  /*b280*/  STL [R1+0xa0], R19 ;  /* 0x0000a01301007387 */ /* 0x0001e80000100800 */
[----:B0-----:R-:W2:Y:S01]  /*b290*/  LDL.LU R19, [R1+0x103c] ;  /* 0x00103c0001137983 */ /* 0x001ea20000300800 */
[----:B---3--:R-:W-:Y:S02]  /*b2a0*/  IMAD R18, R18, UR10, RZ ;  /* 0x0000000a12127c24 */ /* 0x008fe4000f8e02ff */
[----:B----4-:R-:W-:Y:S02]  /*b2b0*/  IMAD R17, R17, UR10, RZ ;  /* 0x0000000a11117c24 */ /* 0x010fe4000f8e02ff */
[----:B-----5:R-:W-:Y:S02]  /*b2c0*/  IMAD R16, R16, UR10, RZ ;  /* 0x0000000a10107c24 */ /* 0x020fe4000f8e02ff */
[----:B------:R-:W-:-:S02]  /*b2d0*/  IMAD R15, R15, UR10, RZ ;  /* 0x0000000a0f0f7c24 */ /* 0x000fc4000f8e02ff */
[----:B------:R-:W-:Y:S02]  /*b2e0*/  IMAD R14, R14, UR10, RZ ;  /* 0x0000000a0e0e7c24 */ /* 0x000fe4000f8e02ff */
[----:B------:R-:W-:Y:S02]  /*b2f0*/  IMAD R13, R13, UR10, RZ ;  /* 0x0000000a0d0d7c24 */ /* 0x000fe4000f8e02ff */
[----:B------:R-:W-:Y:S02]  /*b300*/  IMAD R12, R12, UR10, RZ ;  /* 0x0000000a0c0c7c24 */ /* 0x000fe4000f8e02ff */
[----:B------:R-:W-:Y:S02]  /*b310*/  IMAD R11, R11, UR10, RZ ;  /* 0x0000000a0b0b7c24 */ /* 0x000fe4000f8e02ff */
[----:B------:R-:W-:Y:S02]  /*b320*/  IMAD R10, R10, UR10, RZ ;  /* 0x0000000a0a0a7c24 */ /* 0x000fe4000f8e02ff */
        /* <DEDUP_REMOVED lines=19> */
[----:B--2---:R-:W-:-:S05]  /*b460*/  IMAD R19, R19, UR10, RZ ;  /* 0x0000000a13137c24 */ /* 0x004fca000f8e02ff */
        /* <DEDUP_REMOVED lines=56> */
[----:B------:R0:W-:Y:S04]  /*b7f0*/  STL [R1], R29 ;  /* 0x0000001d01007387 */ /* 0x0001e80000100800 */
[----:B0-----:R-:W5:Y:S01]  /*b800*/  LDL.LU R29, [R1+0xfc8] ;  /* 0x000fc800011d7983 */ /* 0x001f620000300800 */
[----:B--2---:R-:W-:-:S02]  /*b810*/  IMAD R21, R21, UR10, RZ ;  /* 0x0000000a15157c24 */ /* 0x004fc4000f8e02ff */
[----:B---3--:R-:W-:Y:S02]  /*b820*/  IMAD R20, R20, UR10, RZ ;  /* 0x0000000a14147c24 */ /* 0x008fe4000f8e02ff */
[----:B----4-:R-:W-:Y:S02]  /*b830*/  IMAD R25, R25, UR10, RZ ;  /* 0x0000000a19197c24 */ /* 0x010fe4000f8e02ff */
[----:B-----5:R-:W-:Y:S02]  /*b840*/  IMAD R28, R28, UR10, RZ ;  /* 0x0000000a1c1c7c24 */ /* 0x020fe4000f8e02ff */
[----:B------:R-:W-:-:S05]  /*b850*/  IMAD R29, R29, UR10, RZ ;  /* 0x0000000a1d1d7c24 */ /* 0x000fca000f8e02ff */
[----:B------:R0:W-:Y:S04]  /*b860*/  STL [R1+0xf90], R29 ;  /* 0x000f901d01007387 */ /* 0x0001e80000100800 */
[----:B------:R1:W-:Y:S01]  /*b870*/  STL [R1+0xf94], R28 ;  /* 0x000f941c01007387 */ /* 0x0003e20000100800 */
[----:B0-----:R-:W-:Y:S02]  /*b880*/  IMAD.MOV.U32 R29, RZ, RZ, R27 ;  /* 0x000000ffff1d7224 */ /* 0x001fe400078e001b */
[----:B-1----:R-:W-:Y:S02]  /*b890*/  IMAD.MOV.U32 R28, RZ, RZ, R26 ;  /* 0x000000ffff1c7224 */ /* 0x002fe400078e001a */
[----:B------:R-:W2:Y:S04]  /*b8a0*/  LDL.LU.64 R26, [R1+0xfc0] ;  /* 0x000fc000011a7983 */ /* 0x000ea80000300a00 */
[----:B------:R-:W-:Y:S04]  /*b8b0*/  STL [R1+0xf98], R25 ;  /* 0x000f981901007387 */ /* 0x000fe80000100800 */
[----:B------:R0:W-:Y:S04]  /*b8c0*/  STL [R1+0xf9c], R20 ;  /* 0x000f9c1401007387 */ /* 0x0001e80000100800 */
[----:B------:R1:W-:Y:S01]  /*b8d0*/  STL [R1+0xfa0], R21 ;  /* 0x000fa01501007387 */ /* 0x0003e20000100800 */
[----:B0-----:R-:W-:-:S02]  /*b8e0*/  IMAD.MOV.U32 R20, RZ, RZ, R2 ;  /* 0x000000ffff147224 */ /* 0x001fc400078e0002 */
[----:B-1----:R-:W-:Y:S02]  /*b8f0*/  IMAD.MOV.U32 R21, RZ, RZ, R3 ;  /* 0x000000ffff157224 */ /* 0x002fe400078e0003 */
[----:B------:R-:W3:Y:S01]  /*b900*/  LDL.LU.64 R2, [R1+0xfb8] ;  /* 0x000fb80001027983 */ /* 0x000ee20000300a00 */
[----:B------:R-:W-:Y:S02]  /*b910*/  IMAD R22, R22, UR10, RZ ;  /* 0x0000000a16167c24 */ /* 0x000fe4000f8e02ff */
[----:B------:R-:W-:Y:S02]  /*b920*/  IMAD R23, R23, UR10, RZ ;  /* 0x0000000a17177c24 */ /* 0x000fe4000f8e02ff */
[----:B------:R-:W-:Y:S01]  /*b930*/  IMAD R24, R24, UR10, RZ ;  /* 0x0000000a18187c24 */ /* 0x000fe2000f8e02ff */
[----:B------:R-:W-:Y:S04]  /*b940*/  STL [R1+0xfa4], R22 ;  /* 0x000fa41601007387 */ /* 0x000fe80000100800 */
[----:B------:R3:W-:Y:S01]  /*b950*/  STL [R1+0xfa8], R23 ;  /* 0x000fa81701007387 */ /* 0x0007e20000100800 */
[----:B--2---:R-:W-:-:S02]  /*b960*/  IMAD R27, R27, UR10, RZ ;  /* 0x0000000a1b1b7c24 */ /* 0x004fc4000f8e02ff */
[----:B------:R-:W-:-:S03]  /*b970*/  IMAD R26, R26, UR10, RZ ;  /* 0x0000000a1a1a7c24 */ /* 0x000fc6000f8e02ff */
[----:B------:R-:W-:Y:S04]  /*b980*/  STL [R1+0xfac], R27 ;  /* 0x000fac1b01007387 */ /* 0x000fe80000100800 */
[----:B------:R-:W-:Y:S04]  /*b990*/  STL [R1+0xfb0], R26 ;  /* 0x000fb01a01007387 */ /* 0x000fe80000100800 */
[----:B------:R0:W-:Y:S01]  /*b9a0*/  STL [R1+0xfb4], R24 ;  /* 0x000fb41801007387 */ /* 0x0001e20000100800 */
[-C--:B---3--:R-:W-:Y:S02]  /*b9b0*/  LEA R23, P1, R4, R2.reuse, 0x1 ;  /* 0x0000000204177211 */ /* 0x088fe400078208ff */
[----:B------:R-:W-:-:S02]  /*b9c0*/  LEA R22, P3, R5, R2, 0x1 ;  /* 0x0000000205167211 */ /* 0x000fc400078608ff */
[----:B0-----:R-:W-:Y:S01]  /*b9d0*/  LEA R24, P4, R6, R2, 0x1 ;  /* 0x0000000206187211 */ /* 0x001fe200078808ff */
[----:B------:R0:W-:Y:S01]  /*b9e0*/  STL [R1+0xf60], R23 ;  /* 0x000f601701007387 */ /* 0x0001e20000100800 */
[----:B------:R-:W-:-:S03]  /*b9f0*/  IMAD.MOV.U32 R26, RZ, RZ, R20 ;  /* 0x000000ffff1a7224 */ /* 0x000fc600078e0014 */
[----:B------:R1:W-:Y:S01]  /*ba00*/  STL [R1+0xf4c], R22 ;  /* 0x000f4c1601007387 */ /* 0x0003e20000100800 */
[----:B0-----:R-:W-:-:S03]  /*ba10*/  LEA R23, P5, R7, R2, 0x1 ;  /* 0x0000000207177211 */ /* 0x001fc600078a08ff */
[----:B------:R0:W-:Y:S04]  /*ba20*/  STL [R1+0xf50], R24 ;  /* 0x000f501801007387 */ /* 0x0001e80000100800 */
[----:B------:R-:W-:Y:S04]  /*ba30*/  STL [R1+0xf54], R23 ;  /* 0x000f541701007387 */ /* 0x000fe80000100800 */
[----:B------:R-:W2:Y:S01]  /*ba40*/  LDL.LU R20, [R1+0x3c] ;  /* 0x00003c0001147983 */ /* 0x000ea20000300800 */
[-C--:B-1----:R-:W-:Y:S01]  /*ba50*/  LEA R22, P6, R8, R2.reuse, 0x1 ;  /* 0x0000000208167211 */ /* 0x082fe200078c08ff */
[----:B------:R-:W-:Y:S01]  /*ba60*/  IMAD.MOV.U32 R27, RZ, RZ, R21 ;  /* 0x000000ffff1b7224 */ /* 0x000fe200078e0015 */
[----:B------:R-:W-:-:S02]  /*ba70*/  LEA R21, P0, R9, R2, 0x1 ;  /* 0x0000000209157211 */ /* 0x000fc400078008ff */
[----:B0-----:R-:W-:Y:S01]  /*ba80*/  LEA.HI.X.SX32 R24, R4, R3, 0x1, P1 ;  /* 0x0000000304187211 */ /* 0x001fe200008f0eff */
[----:B------:R-:W-:Y:S01]  /*ba90*/  STL [R1+0xf58], R22 ;  /* 0x000f581601007387 */ /* 0x000fe20000100800 */
[----:B------:R-:W-:-:S03]  /*baa0*/  LEA R4, P2, R11, R2, 0x1 ;  /* 0x000000020b047211 */ /* 0x000fc600078408ff */
[----:B------:R0:W-:Y:S04]  /*bab0*/  STL [R1+0xf5c], R21 ;  /* 0x000f5c1501007387 */ /* 0x0001e80000100800 */
[----:B------:R-:W-:Y:S04]  /*bac0*/  STL [R1+0xf48], R24 ;  /* 0x000f481801007387 */ /* 0x000fe80000100800 */
[----:B------:R-:W3:Y:S01]  /*bad0*/  LDL.LU R25, [R1+0x54] ;  /* 0x0000540001197983 */ /* 0x000ee20000300800 */
[----:B0-----:R-:W-:Y:S01]  /*bae0*/  LEA R21, P1, R10, R2, 0x1 ;  /* 0x000000020a157211 */ /* 0x001fe200078208ff */
[----:B------:R-:W-:-:S04]  /*baf0*/  IMAD.MOV.U32 R22, RZ, RZ, R28 ;  /* 0x000000ffff167224 */ /* 0x000fc800078e001c */
[----:B------:R-:W-:Y:S04]  /*bb00*/  STL [R1+0xf40], R21 ;  /* 0x000f401501007387 */ /* 0x000fe80000100800 */
[----:B------:R0:W-:Y:S04]  /*bb10*/  STL [R1+0xf44], R4 ;  /* 0x000f440401007387 */ /* 0x0001e80000100800 */
[----:B------:R-:W4:Y:S01]  /*bb20*/  LDL.LU R28, [R1+0x58] ;  /* 0x00005800011c7983 */ /* 0x000f220000300800 */
[----:B------:R-:W-:Y:S02]  /*bb30*/  LEA.HI.X.SX32 R5, R5, R3, 0x1, P3 ;  /* 0x0000000305057211 */ /* 0x000fe400018f0eff */
[----:B0-----:R-:W-:-:S03]  /*bb40*/  LEA R4, P3, R12, R2, 0x1 ;  /* 0x000000020c047211 */ /* 0x001fc600078608ff */
[----:B------:R0:W-:Y:S01]  /*bb50*/  STL [R1+0xf38], R5 ;  /* 0x000f380501007387 */ /* 0x0001e20000100800 */
[----:B------:R-:W-:-:S03]  /*bb60*/  IMAD.MOV.U32 R23, RZ, RZ, R29 ;  /* 0x000000ffff177224 */ /* 0x000fc600078e001d */
[----:B------:R1:W-:Y:S04]  /*bb70*/  STL [R1+0xf3c], R4 ;  /* 0x000f3c0401007387 */ /* 0x0003e80000100800 */
[----:B------:R-:W5:Y:S01]  /*bb80*/  LDL.LU R29, [R1+0x60] ;  /* 0x00006000011d7983 */ /* 0x000f620000300800 */
[----:B0-----:R-:W-:Y:S02]  /*bb90*/  LEA.HI.X.SX32 R5, R6, R3, 0x1, P4 ;  /* 0x0000000306057211 */ /* 0x001fe400020f0eff */
[----:B-1----:R-:W-:-:S03]  /*bba0*/  LEA R4, P4, R13, R2, 0x1 ;  /* 0x000000020d047211 */ /* 0x002fc600078808ff */
[----:B------:R0:W-:Y:S01]  /*bbb0*/  STL [R1+0xf30], R5 ;  /* 0x000f300501007387 */ /* 0x0001e20000100800 */
[----:B------:R-:W-:-:S03]  /*bbc0*/  LEA.HI.X.SX32 R6, R7, R3, 0x1, P5 ;  /* 0x0000000307067211 */ /* 0x000fc600028f0eff */
[----:B------:R1:W-:Y:S01]  /*bbd0*/  STL [R1+0xf34], R4 ;  /* 0x000f340401007387 */ /* 0x0003e20000100800 */
[----:B0-----:R-:W-:-:S03]  /*bbe0*/  LEA R5, P5, R14, R2, 0x1 ;  /* 0x000000020e057211 */ /* 0x001fc600078a08ff */
[----:B------:R0:W-:Y:S01]  /*bbf0*/  STL [R1+0xf28], R6 ;  /* 0x000f280601007387 */ /* 0x0001e20000100800 */
[----:B-1----:R-:W-:-:S03]  /*bc00*/  LEA.HI.X.SX32 R4, R8, R3, 0x1, P6 ;  /* 0x0000000308047211 */ /* 0x002fc600030f0eff */
[----:B------:R-:W5:Y:S04]  /*bc10*/  LDL.LU R7, [R1+0x78] ;  /* 0x0000780001077983 */ /* 0x000f680000300800 */
[----:B------:R1:W-:Y:S04]  /*bc20*/  STL [R1+0xf2c], R5 ;  /* 0x000f2c0501007387 */ /* 0x0003e80000100800 */
[----:B------:R1:W-:Y:S04]  /*bc30*/  STL [R1+0xf20], R4 ;  /* 0x000f200401007387 */ /* 0x0003e80000100800 */
[----:B0-----:R-:W5:Y:S01]  /*bc40*/  LDL.LU R6, [R1+0x7c] ;  /* 0x00007c0001067983 */ /* 0x001f620000300800 */
[----:B-1----:R-:W-:-:S02]  /*bc50*/  LEA R5, P6, R15, R2, 0x1 ;  /* 0x000000020f057211 */ /* 0x002fc400078c08ff */
[-C--:B------:R-:W-:Y:S02]  /*bc60*/  LEA.HI.X.SX32 R4, R9, R3.reuse, 0x1, P0 ;  /* 0x0000000309047211 */ /* 0x080fe400000f0eff */
[----:B------:R-:W-:Y:S01]  /*bc70*/  LEA R8, P0, R16, R2, 0x1 ;  /* 0x0000000210087211 */ /* 0x000fe200078008ff */
[----:B------:R0:W-:Y:S04]  /*bc80*/  STL [R1+0xf24], R5 ;  /* 0x000f240501007387 */ /* 0x0001e80000100800 */
[----:B------:R1:W-:Y:S04]  /*bc90*/  STL [R1+0xf18], R4 ;  /* 0x000f180401007387 */ /* 0x0003e80000100800 */
[----:B0-----:R-:W5:Y:S01]  /*bca0*/  LDL.LU R5, [R1+0x80] ;  /* 0x0000800001057983 */ /* 0x001f620000300800 */
[----:B-1----:R-:W-:-:S03]  /*bcb0*/  LEA.HI.X.SX32 R4, R10, R3, 0x1, P1 ;  /* 0x000000030a047211 */ /* 0x002fc600008f0eff */
[----:B------:R0:W-:Y:S01]  /*bcc0*/  STL [R1+0xf1c], R8 ;  /* 0x000f1c0801007387 */ /* 0x0001e20000100800 */
[----:B------:R-:W-:-:S03]  /*bcd0*/  LEA.HI.X.SX32 R9, R11, R3, 0x1, P2 ;  /* 0x000000030b097211 */ /* 0x000fc600010f0eff */
[----:B------:R1:W-:Y:S01]  /*bce0*/  STL [R1+0xf10], R4 ;  /* 0x000f100401007387 */ /* 0x0003e20000100800 */
[----:B0-----:R-:W-:-:S03]  /*bcf0*/  LEA R8, P1, R17, R2, 0x1 ;  /* 0x0000000211087211 */ /* 0x001fc600078208ff */
[----:B-1----:R-:W5:Y:S04]  /*bd00*/  LDL.LU R4, [R1+0x88] ;  /* 0x0000880001047983 */ /* 0x002f680000300800 */
[----:B------:R0:W-:Y:S01]  /*bd10*/  STL [R1+0xf14], R8 ;  /* 0x000f140801007387 */ /* 0x0001e20000100800 */
[----:B------:R-:W-:-:S03]  /*bd20*/  LEA.HI.X.SX32 R10, R12, R3, 0x1, P3 ;  /* 0x000000030c0a7211 */ /* 0x000fc600018f0eff */
[----:B------:R1:W-:Y:S04]  /*bd30*/  STL [R1+0xf08], R9 ;  /* 0x000f080901007387 */ /* 0x0003e80000100800 */
[----:B------:R-:W5:Y:S01]  /*bd40*/  LDL.LU R24, [R1+0x90] ;  /* 0x0000900001187983 */ /* 0x000f620000300800 */
[----:B0-----:R-:W-:-:S05]  /*bd50*/  LEA R8, P2, R18, R2, 0x1 ;  /* 0x0000000212087211 */ /* 0x001fca00078408ff */
[----:B------:R0:W-:Y:S01]  /*bd60*/  STL [R1+0xf0c], R8 ;  /* 0x000f0c0801007387 */ /* 0x0001e20000100800 */
[----:B-1----:R-:W-:-:S03]  /*bd70*/  LEA.HI.X.SX32 R9, R13, R3, 0x1, P4 ;  /* 0x000000030d097211 */ /* 0x002fc600020f0eff */
[----:B------:R-:W-:Y:S01]  /*bd80*/  STL [R1+0xf00], R10 ;  /* 0x000f000a01007387 */ /* 0x000fe20000100800 */
[----:B0-----:R-:W-:-:S05]  /*bd90*/  LEA R8, P3, R19, R2, 0x1 ;  /* 0x0000000213087211 */ /* 0x001fca00078608ff */
[----:B------:R-:W-:Y:S04]  /*bda0*/  STL [R1+0xf04], R8 ;  /* 0x000f040801007387 */ /* 0x000fe80000100800 */
[----:B------:R0:W-:Y:S04]  /*bdb0*/  STL [R1+0xef8], R9 ;  /* 0x000ef80901007387 */ /* 0x0001e80000100800 */
[----:B------:R-:W5:Y:S01]  /*bdc0*/  LDL.LU R11, [R1+0x98] ;  /* 0x00009800010b7983 */ /* 0x000f620000300800 */
[-C--:B0-----:R-:W-:Y:S01]  /*bdd0*/  LEA.HI.X.SX32 R9, R14, R3.reuse, 0x1, P5 ;  /* 0x000000030e097211 */ /* 0x081fe200028f0eff */
[----:B------:R-:W-:Y:S01]  /*bde0*/  IMAD.MOV.U32 R12, RZ, RZ, R26 ;  /* 0x000000ffff0c7224 */ /* 0x000fe200078e001a */
[----:B------:R-:W-:Y:S01]  /*bdf0*/  LEA.HI.X.SX32 R10, R15, R3, 0x1, P6 ;  /* 0x000000030f0a7211 */ /* 0x000fe200030f0eff */
[----:B------:R-:W-:Y:S01]  /*be00*/  IMAD.MOV.U32 R13, RZ, RZ, R27 ;  /* 0x000000ffff0d7224 */ /* 0x000fe200078e001b */
[----:B--2---:R-:W-:-:S05]  /*be10*/  LEA R8, P4, R20, R2, 0x1 ;  /* 0x0000000214087211 */ /* 0x004fca00078808ff */
[----:B------:R3:W-:Y:S04]  /*be20*/  STL [R1+0xefc], R8 ;  /* 0x000efc0801007387 */ /* 0x0007e80000100800 */
[----:B------:R-:W2:Y:S04]  /*be30*/  LDL.LU R14, [R1+0x70] ;  /* 0x00007000010e7983 */ /* 0x000ea80000300800 */
[----:B------:R4:W-:Y:S04]  /*be40*/  STL [R1+0xef0], R9 ;  /* 0x000ef00901007387 */ /* 0x0009e80000100800 */
[----:B------:R-:W2:Y:S01]  /*be50*/  LDL.LU R26, [R1+0xbc] ;  /* 0x0000bc00011a7983 */ /* 0x000ea20000300800 */
[----:B---3--:R-:W-:-:S05]  /*be60*/  LEA R8, P5, R25, R2, 0x1 ;  /* 0x0000000219087211 */ /* 0x008fca00078a08ff */
[----:B------:R-:W-:Y:S04]  /*be70*/  STL [R1+0xef4], R8 ;  /* 0x000ef40801007387 */ /* 0x000fe80000100800 */
[----:B------:R0:W-:Y:S04]  /*be80*/  STL [R1+0xee8], R10 ;  /* 0x000ee80a01007387 */ /* 0x0001e80000100800 */
[----:B------:R-:W3:Y:S01]  /*be90*/  LDL.LU R27, [R1+0xc0] ;  /* 0x0000c000011b7983 */ /* 0x000ee20000300800 */
[----:B----4-:R-:W-:-:S05]  /*bea0*/  LEA R9, P6, R28, R2, 0x1 ;  /* 0x000000021c097211 */ /* 0x010fca00078c08ff */
[----:B------:R1:W-:Y:S04]  /*beb0*/  STL [R1+0xeec], R9 ;  /* 0x000eec0901007387 */ /* 0x0003e80000100800 */
[----:B0-----:R-:W4:Y:S01]  /*bec0*/  LDL.LU R10, [R1+0xc4] ;  /* 0x0000c400010a7983 */ /* 0x001f220000300800 */
[----:B------:R-:W-:-:S05]  /*bed0*/  LEA.HI.X.SX32 R8, R16, R3, 0x1, P0 ;  /* 0x0000000310087211 */ /* 0x000fca00000f0eff */
[----:B------:R0:W-:Y:S01]  /*bee0*/  STL [R1+0xee0], R8 ;  /* 0x000ee00801007387 */ /* 0x0001e20000100800 */
[----:B-----5:R-:W-:-:S03]  /*bef0*/  LEA R15, P0, R29, R2, 0x1 ;  /* 0x000000021d0f7211 */ /* 0x020fc600078008ff */
[----:B-1----:R-:W5:Y:S01]  /*bf00*/  LDL.LU R9, [R1+0xc8] ;  /* 0x0000c80001097983 */ /* 0x002f620000300800 */
[----:B0-----:R-:W-:-:S03]  /*bf10*/  LEA.HI.X.SX32 R8, R17, R3, 0x1, P1 ;  /* 0x0000000311087211 */ /* 0x001fc600008f0eff */
[----:B------:R0:W-:Y:S04]  /*bf20*/  STL [R1+0xee4], R15 ;  /* 0x000ee40f01007387 */ /* 0x0001e80000100800 */
[----:B------:R1:W-:Y:S01]  /*bf30*/  STL [R1+0xed8], R8 ;  /* 0x000ed80801007387 */ /* 0x0003e20000100800 */
[----:B0-----:R-:W-:-:S03]  /*bf40*/  LEA.HI.X.SX32 R15, R18, R3, 0x1, P2 ;  /* 0x00000003120f7211 */ /* 0x001fc600010f0eff */
[----:B-1----:R-:W3:Y:S01]  /*bf50*/  LDL.LU R8, [R1+0xcc] ;  /* 0x0000cc0001087983 */ /* 0x002ee20000300800 */
[----:B--2---:R-:W-:-:S05]  /*bf60*/  LEA R16, P1, R14, R2, 0x1 ;  /* 0x000000020e107211 */ /* 0x004fca00078208ff */
[----:B------:R0:W-:Y:S04]  /*bf70*/  STL [R1+0xedc], R16 ;  /* 0x000edc1001007387 */ /* 0x0001e80000100800 */
[----:B------:R1:W-:Y:S04]  /*bf80*/  STL [R1+0xed0], R15 ;  /* 0x000ed00f01007387 */ /* 0x0003e80000100800 */
[----:B------:R-:W2:Y:S01]  /*bf90*/  LDL.LU R21, [R1+0xd8] ;  /* 0x0000d80001157983 */ /* 0x000ea20000300800 */
[----:B0-----:R-:W-:Y:S02]  /*bfa0*/  LEA R16, P2, R7, R2, 0x1 ;  /* 0x0000000207107211 */ /* 0x001fe400078408ff */
[----:B-1----:R-:W-:-:S03]  /*bfb0*/  LEA.HI.X.SX32 R15, R19, R3, 0x1, P3 ;  /* 0x00000003130f7211 */ /* 0x002fc600018f0eff */
[----:B------:R0:W-:Y:S04]  /*bfc0*/  STL [R1+0xed4], R16 ;  /* 0x000ed41001007387 */ /* 0x0001e80000100800 */
[----:B------:R1:W-:Y:S01]  /*bfd0*/  STL [R1+0xb84], R15 ;  /* 0x000b840f01007387 */ /* 0x0003e20000100800 */
[-C--:B0-----:R-:W-:Y:S02]  /*bfe0*/  LEA R16, P3, R6, R2.reuse, 0x1 ;  /* 0x0000000206107211 */ /* 0x081fe400078608ff */
[----:B-1----:R-:W-:Y:S02]  /*bff0*/  LEA.HI.X.SX32 R15, R20, R3, 0x1, P4 ;  /* 0x00000003140f7211 */ /* 0x002fe400020f0eff */
[----:B------:R-:W2:Y:S04]  /*c000*/  LDL.LU R20, [R1+0xe0] ;  /* 0x0000e00001147983 */ /* 0x000ea80000300800 */
[----:B------:R0:W-:Y:S04]  /*c010*/  STL [R1+0xba4], R16 ;  /* 0x000ba41001007387 */ /* 0x0001e80000100800 */
[----:B------:R1:W-:Y:S01]  /*c020*/  STL [R1+0xb88], R15 ;  /* 0x000b880f01007387 */ /* 0x0003e20000100800 */
[----:B0-----:R-:W-:-:S02]  /*c030*/  LEA R16, P4, R5, R2, 0x1 ;  /* 0x0000000205107211 */ /* 0x001fc400078808ff */
[----:B-1----:R-:W-:Y:S02]  /*c040*/  LEA.HI.X.SX32 R15, R25, R3, 0x1, P5 ;  /* 0x00000003190f7211 */ /* 0x002fe400028f0eff */
[----:B------:R-:W2:Y:S01]  /*c050*/  LDL.LU R25, [R1+0xe4] ;  /* 0x0000e40001197983 */ /* 0x000ea20000300800 */
[----:B------:R-:W-:-:S03]  /*c060*/  LEA R17, P5, R4, R2, 0x1 ;  /* 0x0000000204117211 */ /* 0x000fc600078a08ff */
[----:B------:R0:W-:Y:S04]  /*c070*/  STL [R1+0xbac], R16 ;  /* 0x000bac1001007387 */ /* 0x0001e80000100800 */
[----:B------:R1:W-:Y:S01]  /*c080*/  STL [R1+0xb8c], R15 ;  /* 0x000b8c0f01007387 */ /* 0x0003e20000100800 */
[----:B0-----:R-:W-:-:S03]  /*c090*/  LEA.HI.X.SX32 R16, R28, R3, 0x1, P6 ;  /* 0x000000031c107211 */ /* 0x001fc600030f0eff */
[----:B------:R-:W-:Y:S04]  /*c0a0*/  STL [R1+0xbb4], R17 ;  /* 0x000bb41101007387 */ /* 0x000fe80000100800 */
[----:B------:R0:W-:Y:S04]  /*c0b0*/  STL [R1+0xb90], R16 ;  /* 0x000b901001007387 */ /* 0x0001e80000100800 */
[----:B------:R-:W2:Y:S01]  /*c0c0*/  LDL.LU R28, [R1+0xe8] ;  /* 0x0000e800011c7983 */ /* 0x000ea20000300800 */
[----:B-1----:R-:W-:Y:S02]  /*c0d0*/  LEA R15, P6, R24, R2, 0x1 ;  /* 0x00000002180f7211 */ /* 0x002fe400078c08ff */
[----:B0-----:R-:W-:-:S03]  /*c0e0*/  LEA.HI.X.SX32 R16, R29, R3, 0x1, P0 ;  /* 0x000000031d107211 */ /* 0x001fc600000f0eff */
[----:B------:R0:W-:Y:S04]  /*c0f0*/  STL [R1+0xbbc], R15 ;  /* 0x000bbc0f01007387 */ /* 0x0001e80000100800 */
[----:B------:R1:W-:Y:S04]  /*c100*/  STL [R1+0xb94], R16 ;  /* 0x000b941001007387 */ /* 0x0003e80000100800 */
[----:B------:R-:W2:Y:S01]  /*c110*/  LDL.LU R29, [R1+0x100] ;  /* 0x00010000011d7983 */ /* 0x000ea20000300800 */
[----:B0-----:R-:W-:Y:S02]  /*c120*/  LEA R15, P0, R11, R2, 0x1 ;  /* 0x000000020b0f7211 */ /* 0x001fe400078008ff */
[----:B------:R-:W-:-:S02]  /*c130*/  LEA.HI.X.SX32 R14, R14, R3, 0x1, P1 ;  /* 0x000000030e0e7211 */ /* 0x000fc400008f0eff */
[----:B-1----:R-:W-:Y:S01]  /*c140*/  LEA R16, P1, R26, R2, 0x1 ;  /* 0x000000021a107211 */ /* 0x002fe200078208ff */
[----:B------:R0:W-:Y:S04]  /*c150*/  STL [R1+0xbc4], R15 ;  /* 0x000bc40f01007387 */ /* 0x0001e80000100800 */
[----:B0-----:R-:W2:Y:S04]  /*c160*/  LDL.LU R15, [R1+0x104] ;  /* 0x00010400010f7983 */ /* 0x001ea80000300800 */
[----:B------:R0:W-:Y:S04]  /*c170*/  STL [R1+0xb98], R14 ;  /* 0x000b980e01007387 */ /* 0x0001e80000100800 */
[----:B------:R3:W-:Y:S01]  /*c180*/  STL [R1+0xbcc], R16 ;  /* 0x000bcc1001007387 */ /* 0x0007e20000100800 */
[----:B0-----:R-:W-:-:S03]  /*c190*/  LEA.HI.X.SX32 R14, R7, R3, 0x1, P2 ;  /* 0x00000003070e7211 */ /* 0x001fc600010f0eff */
[----:B------:R-:W2:Y:S01]  /*c1a0*/  LDL.LU R7, [R1+0x108] ;  /* 0x0001080001077983 */ /* 0x000ea20000300800 */
[----:B---3--:R-:W-:-:S03]  /*c1b0*/  LEA R16, P2, R27, R2, 0x1 ;  /* 0x000000021b107211 */ /* 0x008fc600078408ff */
[----:B------:R0:W-:Y:S02]  /*c1c0*/  STL [R1+0xb9c], R14 ;  /* 0x000b9c0e01007387 */ /* 0x0001e40000100800 */
[----:B0-----:R-:W-:Y:S02]  /*c1d0*/  LEA.HI.X.SX32 R14, R6, R3, 0x1, P3 ;  /* 0x00000003060e7211 */ /* 0x001fe400018f0eff */
[----:B------:R-:W3:Y:S04]  /*c1e0*/  LDL.LU R6, [R1+0x10c] ;  /* 0x00010c0001067983 */ /* 0x000ee80000300800 */
[----:B------:R4:W-:Y:S04]  /*c1f0*/  STL [R1+0xbd4], R16 ;  /* 0x000bd41001007387 */ /* 0x0009e80000100800 */
[----:B------:R0:W-:Y:S01]  /*c200*/  STL [R1+0xba0], R14 ;  /* 0x000ba00e01007387 */ /* 0x0001e20000100800 */
[----:B----4-:R-:W-:-:S02]  /*c210*/  LEA R16, P3, R10, R2, 0x1 ;  /* 0x000000020a107211 */ /* 0x010fc400078608ff */
[-C--:B0-----:R-:W-:Y:S02]  /*c220*/  LEA.HI.X.SX32 R14, R5, R3.reuse, 0x1, P4 ;  /* 0x00000003050e7211 */ /* 0x081fe400020f0eff */
[----:B------:R-:W4:Y:S04]  /*c230*/  LDL.LU R5, [R1+0x11c] ;  /* 0x00011c0001057983 */ /* 0x000f280000300800 */
[----:B------:R-:W-:Y:S04]  /*c240*/  STL [R1+0xbdc], R16 ;  /* 0x000bdc1001007387 */ /* 0x000fe80000100800 */
[----:B------:R0:W-:Y:S02]  /*c250*/  STL [R1+0xba8], R14 ;  /* 0x000ba80e01007387 */ /* 0x0001e40000100800 */
[----:B0-----:R-:W-:-:S02]  /*c260*/  LEA.HI.X.SX32 R14, R4, R3, 0x1, P5 ;  /* 0x00000003040e7211 */ /* 0x001fc400028f0eff */
[----:B------:R-:W4:Y:S01]  /*c270*/  LDL.LU R4, [R1+0x120] ;  /* 0x0001200001047983 */ /* 0x000f220000300800 */
[----:B-----5:R-:W-:-:S05]  /*c280*/  LEA R16, P4, R9, R2, 0x1 ;  /* 0x0000000209107211 */ /* 0x020fca00078808ff */
[----:B------:R0:W-:Y:S04]  /*c290*/  STL [R1+0xbe4], R16 ;  /* 0x000be41001007387 */ /* 0x0001e80000100800 */
[----:B------:R1:W-:Y:S01]  /*c2a0*/  STL [R1+0xbb0], R14 ;  /* 0x000bb00e01007387 */ /* 0x0003e20000100800 */
[----:B0-----:R-:W-:Y:S02]  /*c2b0*/  LEA R16, P5, R8, R2, 0x1 ;  /* 0x0000000208107211 */ /* 0x001fe400078a08ff */
[-C--:B-1----:R-:W-:Y:S02]  /*c2c0*/  LEA.HI.X.SX32 R14, R24, R3.reuse, 0x1, P6 ;  /* 0x00000003180e7211 */ /* 0x082fe400030f0eff */
[----:B------:R-:W5:Y:S01]  /*c2d0*/  LDL.LU R24, [R1+0x12c] ;  /* 0x00012c0001187983 */ /* 0x000f620000300800 */
[----:B------:R-:W-:-:S03]  /*c2e0*/  LEA.HI.X.SX32 R11, R11, R3, 0x1, P0 ;  /* 0x000000030b0b7211 */ /* 0x000fc600000f0eff */
[----:B------:R-:W-:Y:S04]  /*c2f0*/  STL [R1+0xbec], R16 ;  /* 0x000bec1001007387 */ /* 0x000fe80000100800 */
[----:B------:R0:W-:Y:S04]  /*c300*/  STL [R1+0xbb8], R14 ;  /* 0x000bb80e01007387 */ /* 0x0001e80000100800 */
[----:B0-----:R-:W5:Y:S01]  /*c310*/  LDL.LU R14, [R1+0x130] ;  /* 0x00013000010e7983 */ /* 0x001f620000300800 */
[----:B------:R-:W-:Y:S02]  /*c320*/  LEA.HI.X.SX32 R8, R8, R3, 0x1, P5 ;  /* 0x0000000308087211 */ /* 0x000fe400028f0eff */
[----:B--2---:R-:W-:-:S05]  /*c330*/  LEA R16, P6, R21, R2, 0x1 ;  /* 0x0000000215107211 */ /* 0x004fca00078c08ff */
[----:B------:R-:W-:Y:S04]  /*c340*/  STL [R1+0xbf4], R16 ;  /* 0x000bf41001007387 */ /* 0x000fe80000100800 */
[----:B------:R0:W-:Y:S02]  /*c350*/  STL [R1+0xbc0], R11 ;  /* 0x000bc00b01007387 */ /* 0x0001e40000100800 */
[----:B0-----:R-:W-:Y:S02]  /*c360*/  LEA.HI.X.SX32 R11, R26, R3, 0x1, P1 ;  /* 0x000000031a0b7211 */ /* 0x001fe400008f0eff */
[----:B------:R-:W2:Y:S01]  /*c370*/  LDL.LU R26, [R1+0x138] ;  /* 0x00013800011a7983 */ /* 0x000ea20000300800 */
[----:B------:R-:W-:-:S05]  /*c380*/  LEA R16, P0, R20, R2, 0x1 ;  /* 0x0000000214107211 */ /* 0x000fca00078008ff */
[----:B------:R0:W-:Y:S04]  /*c390*/  STL [R1+0xbfc], R16 ;  /* 0x000bfc1001007387 */ /* 0x0001e80000100800 */
[----:B------:R1:W-:Y:S01]  /*c3a0*/  STL [R1+0xbc8], R11 ;  /* 0x000bc80b01007387 */ /* 0x0003e20000100800 */
[----:B0-----:R-:W-:Y:S02]  /*c3b0*/  LEA R16, P1, R25, R2, 0x1 ;  /* 0x0000000219107211 */ /* 0x001fe400078208ff */
[----:B-1----:R-:W-:-:S03]  /*c3c0*/  LEA.HI.X.SX32 R11, R27, R3, 0x1, P2 ;  /* 0x000000031b0b7211 */ /* 0x002fc600010f0eff */
[----:B------:R-:W-:Y:S04]  /*c3d0*/  STL [R1+0xc04], R16 ;  /* 0x000c041001007387 */ /* 0x000fe80000100800 */
[----:B------:R-:W2:Y:S04]  /*c3e0*/  LDL.LU R27, [R1+0x148] ;  /* 0x00014800011b7983 */ /* 0x000ea80000300800 */
[----:B------:R0:W-:Y:S02]  /*c3f0*/  STL [R1+0xbd0], R11 ;  /* 0x000bd00b01007387 */ /* 0x0001e40000100800 */
[----:B0-----:R-:W-:-:S05]  /*c400*/  LEA R11, P2, R28, R2, 0x1 ;  /* 0x000000021c0b7211 */ /* 0x001fca00078408ff */
[----:B------:R0:W-:Y:S01]  /*c410*/  STL [R1+0xc0c], R11 ;  /* 0x000c0c0b01007387 */ /* 0x0001e20000100800 */
[----:B------:R-:W-:-:S03]  /*c420*/  LEA.HI.X.SX32 R16, R10, R3, 0x1, P3 ;  /* 0x000000030a107211 */ /* 0x000fc600018f0eff */
[----:B0-----:R-:W2:Y:S01]  /*c430*/  LDL.LU R11, [R1+0x154] ;  /* 0x00015400010b7983 */ /* 0x001ea20000300800 */
[----:B------:R-:W-:-:S03]  /*c440*/  LEA R10, P3, R29, R2, 0x1 ;  /* 0x000000021d0a7211 */ /* 0x000fc600078608ff */
[----:B------:R0:W-:Y:S04]  /*c450*/  STL [R1+0xbd8], R16 ;  /* 0x000bd81001007387 */ /* 0x0001e80000100800 */
[----:B------:R1:W-:Y:S01]  /*c460*/  STL [R1+0xc14], R10 ;  /* 0x000c140a01007387 */ /* 0x0003e20000100800 */
[----:B0-----:R-:W-:-:S03]  /*c470*/  LEA.HI.X.SX32 R16, R9, R3, 0x1, P4 ;  /* 0x0000000309107211 */ /* 0x001fc600020f0eff */
[----:B------:R-:W2:Y:S01]  /*c480*/  LDL.LU R9, [R1+0x158] ;  /* 0x0001580001097983 */ /* 0x000ea20000300800 */
[----:B-1----:R-:W-:-:S03]  /*c490*/  LEA R10, P4, R15, R2, 0x1 ;  /* 0x000000020f0a7211 */ /* 0x002fc600078808ff */
[----:B------:R0:W-:Y:S04]  /*c4a0*/  STL [R1+0xbe0], R16 ;  /* 0x000be01001007387 */ /* 0x0001e80000100800 */
[----:B------:R1:W-:Y:S01]  /*c4b0*/  STL [R1+0xc1c], R10 ;  /* 0x000c1c0a01007387 */ /* 0x0003e20000100800 */
[----:B0-----:R-:W-:-:S03]  /*c4c0*/  LEA R16, P5, R7, R2, 0x1 ;  /* 0x0000000207107211 */ /* 0x001fc600078a08ff */
[----:B-1----:R-:W2:Y:S04]  /*c4d0*/  LDL.LU R10, [R1+0x164] ;  /* 0x00016400010a7983 */ /* 0x002ea80000300800 */
        /* <DEDUP_REMOVED lines=11> */
[----:B0-----:R-:W-:Y:S02]  /*c590*/  LEA.HI.X.SX32 R8, R25, R3, 0x1, P1 ;  /* 0x0000000319087211 */ /* 0x001fe400008f0eff */
[----:B------:R-:W4:Y:S04]  /*c5a0*/  LDL.LU R25, [R1+0x174] ;  /* 0x0001740001197983 */ /* 0x000f280000300800 */
[----:B------:R0:W-:Y:S04]  /*c5b0*/  STL [R1+0xc34], R16 ;  /* 0x000c341001007387 */ /* 0x0001e80000100800 */
[----:B------:R1:W-:Y:S01]  /*c5c0*/  STL [R1+0xc00], R8 ;  /* 0x000c000801007387 */ /* 0x0003e20000100800 */
[----:B0-----:R-:W-:-:S02]  /*c5d0*/  LEA R16, P1, R4, R2, 0x1 ;  /* 0x0000000204107211 */ /* 0x001fc400078208ff */
[-C--:B-1----:R-:W-:Y:S02]  /*c5e0*/  LEA.HI.X.SX32 R8, R28, R3.reuse, 0x1, P2 ;  /* 0x000000031c087211 */ /* 0x082fe400010f0eff */
[----:B------:R-:W4:Y:S04]  /*c5f0*/  LDL.LU R28, [R1+0x17c] ;  /* 0x00017c00011c7983 */ /* 0x000f280000300800 */
[----:B------:R-:W-:Y:S04]  /*c600*/  STL [R1+0xc3c], R16 ;  /* 0x000c3c1001007387 */ /* 0x000fe80000100800 */
[----:B------:R0:W-:Y:S02]  /*c610*/  STL [R1+0xc08], R8 ;  /* 0x000c080801007387 */ /* 0x0001e40000100800 */
[----:B0-----:R-:W-:-:S02]  /*c620*/  LEA.HI.X.SX32 R8, R29, R3, 0x1, P3 ;  /* 0x000000031d087211 */ /* 0x001fc400018f0eff */
[----:B------:R-:W4:Y:S01]  /*c630*/  LDL.LU R29, [R1+0x184] ;  /* 0x00018400011d7983 */ /* 0x000f220000300800 */
[-C--:B-----5:R-:W-:Y:S02]  /*c640*/  LEA R16, P2, R24, R2.reuse, 0x1 ;  /* 0x0000000218107211 */ /* 0x0a0fe400078408ff */
[----:B------:R-:W-:-:S03]  /*c650*/  LEA R17, P3, R14, R2, 0x1 ;  /* 0x000000020e117211 */ /* 0x000fc600078608ff */
[----:B------:R0:W-:Y:S01]  /*c660*/  STL [R1+0xc44], R16 ;  /* 0x000c441001007387 */ /* 0x0001e20000100800 */
[----:B------:R-:W-:-:S03]  /*c670*/  LEA.HI.X.SX32 R7, R7, R3, 0x1, P5 ;  /* 0x0000000307077211 */ /* 0x000fc600028f0eff */
[----:B------:R1:W-:Y:S01]  /*c680*/  STL [R1+0xc10], R8 ;  /* 0x000c100801007387 */ /* 0x0003e20000100800 */
[----:B0-----:R-:W-:-:S03]  /*c690*/  LEA.HI.X.SX32 R16, R15, R3, 0x1, P4 ;  /* 0x000000030f107211 */ /* 0x001fc600020f0eff */
[----:B-1----:R-:W5:Y:S04]  /*c6a0*/  LDL.LU R8, [R1+0x188] ;  /* 0x0001880001087983 */ /* 0x002f680000300800 */
[----:B------:R-:W-:Y:S04]  /*c6b0*/  STL [R1+0xc4c], R17 ;  /* 0x000c4c1101007387 */ /* 0x000fe80000100800 */
[----:B------:R-:W-:Y:S01]  /*c6c0*/  STL [R1+0xc18], R16 ;  /* 0x000c181001007387 */ /* 0x000fe20000100800 */
[----:B------:R-:W-:Y:S02]  /*c6d0*/  LEA.HI.X.SX32 R14, R14, R3, 0x1, P3 ;  /* 0x000000030e0e7211 */ /* 0x000fe400018f0eff */
[----:B--2---:R-:W-:-:S05]  /*c6e0*/  LEA R15, P4, R26, R2, 0x1 ;  /* 0x000000021a0f7211 */ /* 0x004fca00078808ff */
[----:B------:R-:W-:Y:S04]  /*c6f0*/  STL [R1+0xc54], R15 ;  /* 0x000c540f01007387 */ /* 0x000fe80000100800 */
[----:B------:R0:W-:Y:S04]  /*c700*/  STL [R1+0xc20], R7 ;  /* 0x000c200701007387 */ /* 0x0001e80000100800 */
[----:B0-----:R-:W2:Y:S01]  /*c710*/  LDL.LU R7, [R1+0x18c] ;  /* 0x00018c0001077983 */ /* 0x001ea20000300800 */
[----:B------:R-:W-:-:S05]  /*c720*/  LEA R15, P5, R27, R2, 0x1 ;  /* 0x000000021b0f7211 */ /* 0x000fca00078a08ff */
[----:B------:R0:W-:Y:S02]  /*c730*/  STL [R1+0xc5c], R15 ;  /* 0x000c5c0f01007387 */ /* 0x0001e40000100800 */
[-C--:B0-----:R-:W-:Y:S02]  /*c740*/  LEA.HI.X.SX32 R15, R6, R3.reuse, 0x1, P6 ;  /* 0x00000003060f7211 */ /* 0x081fe400030f0eff */
[----:B------:R-:W2:Y:S04]  /*c750*/  LDL.LU R6, [R1+0x190] ;  /* 0x0001900001067983 */ /* 0x000ea80000300800 */
[----:B------:R0:W-:Y:S01]  /*c760*/  STL [R1+0xc28], R15 ;  /* 0x000c280f01007387 */ /* 0x0001e20000100800 */
[----:B------:R-:W-:Y:S02]  /*c770*/  LEA R16, P6, R11, R2, 0x1 ;  /* 0x000000020b107211 */ /* 0x000fe400078c08ff */
[----:B0-----:R-:W-:-:S03]  /*c780*/  LEA.HI.X.SX32 R15, R5, R3, 0x1, P0 ;  /* 0x00000003050f7211 */ /* 0x001fc600000f0eff */
[----:B------:R0:W-:Y:S04]  /*c790*/  STL [R1+0xc64], R16 ;  /* 0x000c641001007387 */ /* 0x0001e80000100800 */
[----:B------:R-:W2:Y:S01]  /*c7a0*/  LDL.LU R5, [R1+0x180] ;  /* 0x0001800001057983 */ /* 0x000ea20000300800 */
[----:B0-----:R-:W-:-:S03]  /*c7b0*/  LEA R16, P0, R9, R2, 0x1 ;  /* 0x0000000209107211 */ /* 0x001fc600078008ff */
[----:B------:R0:W-:Y:S04]  /*c7c0*/  STL [R1+0xc30], R15 ;  /* 0x000c300f01007387 */ /* 0x0001e80000100800 */
[----:B------:R1:W-:Y:S01]  /*c7d0*/  STL [R1+0xc6c], R16 ;  /* 0x000c6c1001007387 */ /* 0x0003e20000100800 */
[----:B0-----:R-:W-:-:S03]  /*c7e0*/  LEA.HI.X.SX32 R15, R4, R3, 0x1, P1 ;  /* 0x00000003040f7211 */ /* 0x001fc600008f0eff */
[----:B------:R-:W2:Y:S04]  /*c7f0*/  LDL.LU R4, [R1+0x178] ;  /* 0x0001780001047983 */ /* 0x000ea80000300800 */
[----:B------:R0:W-:Y:S01]  /*c800*/  STL [R1+0xc38], R15 ;  /* 0x000c380f01007387 */ /* 0x0001e20000100800 */
[-C--:B-1----:R-:W-:Y:S02]  /*c810*/  LEA R16, P1, R10, R2.reuse, 0x1 ;  /* 0x000000020a107211 */ /* 0x082fe400078208ff */
[----:B0-----:R-:W-:Y:S02]  /*c820*/  LEA.HI.X.SX32 R15, R24, R3, 0x1, P2 ;  /* 0x00000003180f7211 */ /* 0x001fe400010f0eff */
[----:B------:R-:W2:Y:S04]  /*c830*/  LDL.LU R24, [R1+0x168] ;  /* 0x0001680001187983 */ /* 0x000ea80000300800 */
[----:B------:R0:W-:Y:S04]  /*c840*/  STL [R1+0xc74], R16 ;  /* 0x000c741001007387 */ /* 0x0001e80000100800 */
[----:B------:R1:W-:Y:S01]  /*c850*/  STL [R1+0xc40], R15 ;  /* 0x000c400f01007387 */ /* 0x0003e20000100800 */
[----:B0-----:R-:W-:-:S03]  /*c860*/  LEA R16, P2, R21, R2, 0x1 ;  /* 0x0000000215107211 */ /* 0x001fc600078408ff */
[----:B-1----:R-:W2:Y:S04]  /*c870*/  LDL.LU R15, [R1+0x160] ;  /* 0x00016000010f7983 */ /* 0x002ea80000300800 */
[----:B------:R-:W-:Y:S04]  /*c880*/  STL [R1+0xc7c], R16 ;  /* 0x000c7c1001007387 */ /* 0x000fe80000100800 */
[----:B------:R0:W-:Y:S02]  /*c890*/  STL [R1+0xc48], R14 ;  /* 0x000c480e01007387 */ /* 0x0001e40000100800 */
[----:B0-----:R-:W-:-:S02]  /*c8a0*/  LEA.HI.X.SX32 R14, R26, R3, 0x1, P4 ;  /* 0x000000031a0e7211 */ /* 0x001fc400020f0eff */
[----:B------:R-:W2:Y:S01]  /*c8b0*/  LDL.LU R26, [R1+0x15c] ;  /* 0x00015c00011a7983 */ /* 0x000ea20000300800 */
[----:B---3--:R-:W-:-:S05]  /*c8c0*/  LEA R16, P3, R20, R2, 0x1 ;  /* 0x0000000214107211 */ /* 0x008fca00078608ff */
[----:B------:R4:W-:Y:S04]  /*c8d0*/  STL [R1+0xc84], R16 ;  /* 0x000c841001007387 */ /* 0x0009e80000100800 */
[----:B------:R0:W-:Y:S01]  /*c8e0*/  STL [R1+0xc50], R14 ;  /* 0x000c500e01007387 */ /* 0x0001e20000100800 */
[----:B----4-:R-:W-:Y:S02]  /*c8f0*/  LEA R16, P4, R25, R2, 0x1 ;  /* 0x0000000219107211 */ /* 0x010fe400078808ff */
[-C--:B0-----:R-:W-:Y:S02]  /*c900*/  LEA.HI.X.SX32 R14, R27, R3.reuse, 0x1, P5 ;  /* 0x000000031b0e7211 */ /* 0x081fe400028f0eff */
[----:B------:R-:W3:Y:S04]  /*c910*/  LDL.LU R27, [R1+0x150] ;  /* 0x00015000011b7983 */ /* 0x000ee80000300800 */
[----:B------:R0:W-:Y:S01]  /*c920*/  STL [R1+0xc8c], R16 ;  /* 0x000c8c1001007387 */ /* 0x0001e20000100800 */
[----:B------:R-:W-:-:S03]  /*c930*/  LEA.HI.X.SX32 R11, R11, R3, 0x1, P6 ;  /* 0x000000030b0b7211 */ /* 0x000fc600030f0eff */
[----:B------:R1:W-:Y:S01]  /*c940*/  STL [R1+0xc58], R14 ;  /* 0x000c580e01007387 */ /* 0x0003e20000100800 */
[----:B0-----:R-:W-:-:S03]  /*c950*/  LEA R16, P5, R28, R2, 0x1 ;  /* 0x000000021c107211 */ /* 0x001fc600078a08ff */
[----:B-1----:R-:W4:Y:S01]  /*c960*/  LDL.LU R14, [R1+0x14c] ;  /* 0x00014c00010e7983 */ /* 0x002f220000300800 */
[----:B------:R-:W-:-:S03]  /*c970*/  LEA.HI.X.SX32 R9, R9, R3, 0x1, P0 ;  /* 0x0000000309097211 */ /* 0x000fc600000f0eff */
[----:B------:R0:W-:Y:S04]  /*c980*/  STL [R1+0xc94], R16 ;  /* 0x000c941001007387 */ /* 0x0001e80000100800 */
[----:B------:R-:W-:Y:S01]  /*c990*/  STL [R1+0xc60], R11 ;  /* 0x000c600b01007387 */ /* 0x000fe20000100800 */
[----:B0-----:R-:W-:-:S05]  /*c9a0*/  LEA R16, P6, R29, R2, 0x1 ;  /* 0x000000021d107211 */ /* 0x001fca00078c08ff */
[----:B------:R-:W-:Y:S04]  /*c9b0*/  STL [R1+0xc9c], R16 ;  /* 0x000c9c1001007387 */ /* 0x000fe80000100800 */
[----:B------:R0:W-:Y:S04]  /*c9c0*/  STL [R1+0xc68], R9 ;  /* 0x000c680901007387 */ /* 0x0001e80000100800 */
[----:B0-----:R-:W4:Y:S01]  /*c9d0*/  LDL.LU R9, [R1+0x144] ;  /* 0x0001440001097983 */ /* 0x001f220000300800 */
[----:B-----5:R-:W-:Y:S02]  /*c9e0*/  LEA R11, P0, R8, R2, 0x1 ;  /* 0x00000002080b7211 */ /* 0x020fe400078008ff */
[----:B------:R-:W-:-:S03]  /*c9f0*/  LEA.HI.X.SX32 R16, R10, R3, 0x1, P1 ;  /* 0x000000030a107211 */ /* 0x000fc600008f0eff */
[----:B------:R0:W-:Y:S04]  /*ca00*/  STL [R1+0xca4], R11 ;  /* 0x000ca40b01007387 */ /* 0x0001e80000100800 */
[----:B------:R1:W-:Y:S01]  /*ca10*/  STL [R1+0xc70], R16 ;  /* 0x000c701001007387 */ /* 0x0003e20000100800 */
[----:B0-----:R-:W-:-:S03]  /*ca20*/  IMAD.MOV.U32 R11, RZ, RZ, R23 ;  /* 0x000000ffff0b7224 */ /* 0x001fc600078e0017 */
[----:B------:R-:W5:Y:S01]  /*ca30*/  LDL.LU R23, [R1+0x140] ;  /* 0x0001400001177983 */ /* 0x000f620000300800 */
[----:B-1----:R-:W-:Y:S01]  /*ca40*/  LEA.HI.X.SX32 R16, R21, R3, 0x1, P2 ;  /* 0x0000000315107211 */ /* 0x002fe200010f0eff */
[----:B------:R-:W-:Y:S01]  /*ca50*/  IMAD.MOV.U32 R10, RZ, RZ, R22 ;  /* 0x000000ffff0a7224 */ /* 0x000fe200078e0016 */
[----:B--2---:R-:W-:-:S05]  /*ca60*/  LEA R17, P1, R7, R2, 0x1 ;  /* 0x0000000207117211 */ /* 0x004fca00078208ff */
[----:B------:R-:W-:Y:S04]  /*ca70*/  STL [R1+0xcac], R17 ;  /* 0x000cac1101007387 */ /* 0x000fe80000100800 */
[----:B------:R0:W-:Y:S04]  /*ca80*/  STL [R1+0xc78], R16 ;  /* 0x000c781001007387 */ /* 0x0001e80000100800 */
[----:B------:R-:W2:Y:S01]  /*ca90*/  LDL.LU R22, [R1+0x13c] ;  /* 0x00013c0001167983 */ /* 0x000ea20000300800 */
[----:B0-----:R-:W-:Y:S02]  /*caa0*/  LEA.HI.X.SX32 R16, R20, R3, 0x1, P3 ;  /* 0x0000000314107211 */ /* 0x001fe400018f0eff */
[----:B------:R-:W-:-:S05]  /*cab0*/  LEA R17, P2, R6, R2, 0x1 ;  /* 0x0000000206117211 */ /* 0x000fca00078408ff */
[----:B------:R0:W-:Y:S04]  /*cac0*/  STL [R1+0xcb4], R17 ;  /* 0x000cb41101007387 */ /* 0x0001e80000100800 */
[----:B------:R1:W-:Y:S04]  /*cad0*/  STL [R1+0xc80], R16 ;  /* 0x000c801001007387 */ /* 0x0003e80000100800 */
[----:B------:R-:W2:Y:S01]  /*cae0*/  LDL.LU R21, [R1+0x134] ;  /* 0x0001340001157983 */ /* 0x000ea20000300800 */
[----:B0-----:R-:W-:Y:S02]  /*caf0*/  LEA R17, P3, R5, R2, 0x1 ;  /* 0x0000000205117211 */ /* 0x001fe400078608ff */
[----:B-1----:R-:W-:-:S03]  /*cb00*/  LEA.HI.X.SX32 R16, R25, R3, 0x1, P4 ;  /* 0x0000000319107211 */ /* 0x002fc600020f0eff */
[----:B------:R0:W-:Y:S04]  /*cb10*/  STL [R1+0xcbc], R17 ;  /* 0x000cbc1101007387 */ /* 0x0001e80000100800 */
[----:B------:R-:W2:Y:S04]  /*cb20*/  LDL.LU R20, [R1+0x128] ;  /* 0x0001280001147983 */ /* 0x000ea80000300800 */
[----:B------:R1:W-:Y:S04]  /*cb30*/  STL [R1+0xc88], R16 ;  /* 0x000c881001007387 */ /* 0x0003e80000100800 */
[----:B------:R-:W2:Y:S01]  /*cb40*/  LDL.LU R25, [R1+0x124] ;  /* 0x0001240001197983 */ /* 0x000ea20000300800 */
[----:B0-----:R-:W-:-:S02]  /*cb50*/  LEA R17, P4, R4, R2, 0x1 ;  /* 0x0000000204117211 */ /* 0x001fc400078808ff */
[----:B-1----:R-:W-:-:S03]  /*cb60*/  LEA.HI.X.SX32 R16, R28, R3, 0x1, P5 ;  /* 0x000000031c107211 */ /* 0x002fc600028f0eff */
[----:B------:R0:W-:Y:S04]  /*cb70*/  STL [R1+0xcc4], R17 ;  /* 0x000cc41101007387 */ /* 0x0001e80000100800 */
[----:B------:R-:W2:Y:S01]  /*cb80*/  LDL.LU R28, [R1+0x118] ;  /* 0x00011800011c7983 */ /* 0x000ea20000300800 */
[----:B0-----:R-:W-:-:S03]  /*cb90*/  LEA R17, P5, R24, R2, 0x1 ;  /* 0x0000000218117211 */ /* 0x001fc600078a08ff */
[----:B------:R0:W-:Y:S04]  /*cba0*/  STL [R1+0xc90], R16 ;  /* 0x000c901001007387 */ /* 0x0001e80000100800 */
[----:B------:R1:W-:Y:S01]  /*cbb0*/  STL [R1+0xccc], R17 ;  /* 0x000ccc1101007387 */ /* 0x0003e20000100800 */
[----:B0-----:R-:W-:-:S03]  /*cbc0*/  LEA.HI.X.SX32 R16, R29, R3, 0x1, P6 ;  /* 0x000000031d107211 */ /* 0x001fc600030f0eff */
[----:B------:R-:W2:Y:S01]  /*cbd0*/  LDL.LU R29, [R1+0x114] ;  /* 0x00011400011d7983 */ /* 0x000ea20000300800 */
[----:B-1----:R-:W-:-:S03]  /*cbe0*/  LEA R17, P6, R15, R2, 0x1 ;  /* 0x000000020f117211 */ /* 0x002fc600078c08ff */
        /* <DEDUP_REMOVED lines=8> */
[----:B------:R-:W2:Y:S04]  /*cc70*/  LDL.LU R7, [R1+0xfc] ;  /* 0x0000fc0001077983 */ /* 0x000ea80000300800 */
[----:B------:R0:W-:Y:S01]  /*cc80*/  STL [R1+0xca8], R16 ;  /* 0x000ca81001007387 */ /* 0x0001e20000100800 */
[-C--:B------:R-:W-:Y:S02]  /*cc90*/  LEA.HI.X.SX32 R5, R5, R3.reuse, 0x1, P3 ;  /* 0x0000000305057211 */ /* 0x080fe400018f0eff */
[----:B---3--:R-:W-:Y:S02]  /*cca0*/  LEA R17, P1, R27, R2, 0x1 ;  /* 0x000000021b117211 */ /* 0x008fe400078208ff */
[----:B0-----:R-:W-:-:S03]  /*ccb0*/  LEA.HI.X.SX32 R16, R6, R3, 0x1, P2 ;  /* 0x0000000306107211 */ /* 0x001fc600010f0eff */
[----:B------:R-:W-:Y:S04]  /*ccc0*/  STL [R1+0xce4], R17 ;  /* 0x000ce41101007387 */ /* 0x000fe80000100800 */
[----:B------:R-:W-:Y:S01]  /*ccd0*/  STL [R1+0xcb0], R16 ;  /* 0x000cb01001007387 */ /* 0x000fe20000100800 */
[----:B----4-:R-:W-:-:S05]  /*cce0*/  LEA R6, P2, R14, R2, 0x1 ;  /* 0x000000020e067211 */ /* 0x010fca00078408ff */
[----:B------:R0:W-:Y:S04]  /*ccf0*/  STL [R1+0xcec], R6 ;  /* 0x000cec0601007387 */ /* 0x0001e80000100800 */
[----:B0-----:R-:W3:Y:S04]  /*cd00*/  LDL.LU R6, [R1+0xf8] ;  /* 0x0000f80001067983 */ /* 0x001ee80000300800 */
[----:B------:R0:W-:Y:S02]  /*cd10*/  STL [R1+0xcb8], R5 ;  /* 0x000cb80501007387 */ /* 0x0001e40000100800 */
[----:B0-----:R-:W-:-:S05]  /*cd20*/  LEA R5, P3, R9, R2, 0x1 ;  /* 0x0000000209057211 */ /* 0x001fca00078608ff */
[----:B------:R0:W-:Y:S04]  /*cd30*/  STL [R1+0xcf4], R5 ;  /* 0x000cf40501007387 */ /* 0x0001e80000100800 */
[----:B0-----:R-:W4:Y:S01]  /*cd40*/  LDL.LU R5, [R1+0xf4] ;  /* 0x0000f40001057983 */ /* 0x001f220000300800 */
[----:B------:R-:W-:Y:S02]  /*cd50*/  LEA.HI.X.SX32 R4, R4, R3, 0x1, P4 ;  /* 0x0000000304047211 */ /* 0x000fe400020f0eff */
[----:B-----5:R-:W-:-:S03]  /*cd60*/  LEA R16, P4, R23, R2, 0x1 ;  /* 0x0000000217107211 */ /* 0x020fc600078808ff */
[----:B------:R0:W-:Y:S01]  /*cd70*/  STL [R1+0xcc0], R4 ;  /* 0x000cc00401007387 */ /* 0x0001e20000100800 */
[----:B------:R-:W-:-:S03]  /*cd80*/  LEA.HI.X.SX32 R17, R24, R3, 0x1, P5 ;  /* 0x0000000318117211 */ /* 0x000fc600028f0eff */
[----:B0-----:R-:W5:Y:S04]  /*cd90*/  LDL.LU R4, [R1+0xf0] ;  /* 0x0000f00001047983 */ /* 0x001f680000300800 */
[----:B------:R-:W-:Y:S04]  /*cda0*/  STL [R1+0xcfc], R16 ;  /* 0x000cfc1001007387 */ /* 0x000fe80000100800 */
[----:B------:R0:W-:Y:S04]  /*cdb0*/  STL [R1+0xcc8], R17 ;  /* 0x000cc81101007387 */ /* 0x0001e80000100800 */
[----:B------:R-:W5:Y:S01]  /*cdc0*/  LDL.LU R24, [R1+0xec] ;  /* 0x0000ec0001187983 */ /* 0x000f620000300800 */
[----:B0-----:R-:W-:-:S02]  /*cdd0*/  LEA.HI.X.SX32 R17, R15, R3, 0x1, P6 ;  /* 0x000000030f117211 */ /* 0x001fc400030f0eff */
[----:B------:R-:W-:Y:S02]  /*cde0*/  LEA.HI.X.SX32 R15, R26, R3, 0x1, P0 ;  /* 0x000000031a0f7211 */ /* 0x000fe400000f0eff */
[----:B--2---:R-:W-:-:S05]  /*cdf0*/  LEA R16, P5, R22, R2, 0x1 ;  /* 0x0000000216107211 */ /* 0x004fca00078a08ff */
[----:B------:R0:W-:Y:S04]  /*ce00*/  STL [R1+0xd04], R16 ;  /* 0x000d041001007387 */ /* 0x0001e80000100800 */
[----:B------:R1:W-:Y:S04]  /*ce10*/  STL [R1+0xcd0], R17 ;  /* 0x000cd01101007387 */ /* 0x0003e80000100800 */
[----:B------:R-:W2:Y:S01]  /*ce20*/  LDL.LU R26, [R1+0xdc] ;  /* 0x0000dc00011a7983 */ /* 0x000ea20000300800 */
[----:B0-----:R-:W-:-:S05]  /*ce30*/  LEA R16, P6, R21, R2, 0x1 ;  /* 0x0000000215107211 */ /* 0x001fca00078c08ff */
[----:B------:R0:W-:Y:S04]  /*ce40*/  STL [R1+0xd0c], R16 ;  /* 0x000d0c1001007387 */ /* 0x0001e80000100800 */
[----:B------:R0:W-:Y:S01]  /*ce50*/  STL [R1+0xcd8], R15 ;  /* 0x000cd80f01007387 */ /* 0x0001e20000100800 */
[----:B-1----:R-:W-:Y:S02]  /*ce60*/  LEA R17, P0, R20, R2, 0x1 ;  /* 0x0000000214117211 */ /* 0x002fe400078008ff */
[----:B0-----:R-:W-:-:S03]  /*ce70*/  LEA.HI.X.SX32 R16, R27, R3, 0x1, P1 ;  /* 0x000000031b107211 */ /* 0x001fc600008f0eff */
[----:B------:R-:W-:Y:S01]  /*ce80*/  STL [R1+0xd14], R17 ;  /* 0x000d141101007387 */ /* 0x000fe20000100800 */
[----:B------:R-:W-:-:S03]  /*ce90*/  LEA R15, P1, R25, R2, 0x1 ;  /* 0x00000002190f7211 */ /* 0x000fc600078208ff */
[----:B------:R-:W2:Y:S04]  /*cea0*/  LDL.LU R27, [R1+0xd4] ;  /* 0x0000d400011b7983 */ /* 0x000ea80000300800 */
[----:B------:R0:W-:Y:S04]  /*ceb0*/  STL [R1+0xce0], R16 ;  /* 0x000ce01001007387 */ /* 0x0001e80000100800 */
[----:B------:R1:W-:Y:S01]  /*cec0*/  STL [R1+0xd1c], R15 ;  /* 0x000d1c0f01007387 */ /* 0x0003e20000100800 */
[-C--:B0-----:R-:W-:Y:S02]  /*ced0*/  LEA.HI.X.SX32 R16, R14, R3.reuse, 0x1, P2 ;  /* 0x000000030e107211 */ /* 0x081fe400010f0eff */
[----:B------:R-:W-:Y:S01]  /*cee0*/  LEA R14, P2, R28, R2, 0x1 ;  /* 0x000000021c0e7211 */ /* 0x000fe200078408ff */
[----:B-1----:R-:W2:Y:S04]  /*cef0*/  LDL.LU R15, [R1+0xd0] ;  /* 0x0000d000010f7983 */ /* 0x002ea80000300800 */
[----:B------:R0:W-:Y:S04]  /*cf00*/  STL [R1+0xce8], R16 ;  /* 0x000ce81001007387 */ /* 0x0001e80000100800 */
[----:B------:R1:W-:Y:S01]  /*cf10*/  STL [R1+0xd24], R14 ;  /* 0x000d240e01007387 */ /* 0x0003e20000100800 */
[----:B0-----:R-:W-:-:S02]  /*cf20*/  LEA.HI.X.SX32 R16, R9, R3, 0x1, P3 ;  /* 0x0000000309107211 */ /* 0x001fc400018f0eff */
[----:B------:R-:W-:Y:S01]  /*cf30*/  LEA R9, P3, R29, R2, 0x1 ;  /* 0x000000021d097211 */ /* 0x000fe200078608ff */
[----:B-1----:R-:W2:Y:S04]  /*cf40*/  LDL.LU R14, [R1+0xb8] ;  /* 0x0000b800010e7983 */ /* 0x002ea80000300800 */
[----:B------:R0:W-:Y:S04]  /*cf50*/  STL [R1+0xcf0], R16 ;  /* 0x000cf01001007387 */ /* 0x0001e80000100800 */
[----:B------:R1:W-:Y:S01]  /*cf60*/  STL [R1+0xd2c], R9 ;  /* 0x000d2c0901007387 */ /* 0x0003e20000100800 */
[----:B0-----:R-:W-:-:S03]  /*cf70*/  LEA.HI.X.SX32 R16, R23, R3, 0x1, P4 ;  /* 0x0000000317107211 */ /* 0x001fc600020f0eff */
[----:B------:R-:W2:Y:S01]  /*cf80*/  LDL.LU R23, [R1+0xb4] ;  /* 0x0000b40001177983 */ /* 0x000ea20000300800 */
[----:B------:R-:W-:Y:S02]  /*cf90*/  LEA.HI.X.SX32 R17, R22, R3, 0x1, P5 ;  /* 0x0000000316117211 */ /* 0x000fe400028f0eff */
[-C--:B-1----:R-:W-:Y:S01]  /*cfa0*/  LEA R9, P4, R8, R2.reuse, 0x1 ;  /* 0x0000000208097211 */ /* 0x082fe200078808ff */
[----:B------:R0:W-:Y:S04]  /*cfb0*/  STL [R1+0xcf8], R16 ;  /* 0x000cf81001007387 */ /* 0x0001e80000100800 */
[----:B------:R1:W-:Y:S04]  /*cfc0*/  STL [R1+0xd34], R9 ;  /* 0x000d340901007387 */ /* 0x0003e80000100800 */
[----:B------:R1:W-:Y:S01]  /*cfd0*/  STL [R1+0xd00], R17 ;  /* 0x000d001101007387 */ /* 0x0003e20000100800 */
[----:B0-----:R-:W-:-:S05]  /*cfe0*/  LEA R16, P5, R7, R2, 0x1 ;  /* 0x0000000207107211 */ /* 0x001fca00078a08ff */
[----:B------:R-:W-:Y:S04]  /*cff0*/  STL [R1+0xd3c], R16 ;  /* 0x000d3c1001007387 */ /* 0x000fe80000100800 */
[----:B------:R-:W2:Y:S01]  /*d000*/  LDL.LU R22, [R1+0xb0] ;  /* 0x0000b00001167983 */ /* 0x000ea20000300800 */
[-C--:B-1----:R-:W-:Y:S02]  /*d010*/  LEA.HI.X.SX32 R9, R21, R3.reuse, 0x1, P6 ;  /* 0x0000000315097211 */ /* 0x082fe400030f0eff */
[----:B------:R-:W-:-:S03]  /*d020*/  LEA.HI.X.SX32 R17, R20, R3, 0x1, P0 ;  /* 0x0000000314117211 */ /* 0x000fc600000f0eff */
[----:B------:R3:W-:Y:S02]  /*d030*/  STL [R1+0xd08], R9 ;  /* 0x000d080901007387 */ /* 0x0007e40000100800 */
[----:B---3--:R-:W-:-:S05]  /*d040*/  LEA R9, P6, R6, R2, 0x1 ;  /* 0x0000000206097211 */ /* 0x008fca00078c08ff */
[----:B------:R0:W-:Y:S04]  /*d050*/  STL [R1+0xd44], R9 ;  /* 0x000d440901007387 */ /* 0x0001e80000100800 */
[----:B0-----:R-:W3:Y:S04]  /*d060*/  LDL.LU R9, [R1+0xac] ;  /* 0x0000ac0001097983 */ /* 0x001ee80000300800 */
[----:B------:R0:W-:Y:S01]  /*d070*/  STL [R1+0xd10], R17 ;  /* 0x000d101101007387 */ /* 0x0001e20000100800 */
[----:B----4-:R-:W-:-:S05]  /*d080*/  LEA R16, P0, R5, R2, 0x1 ;  /* 0x0000000205107211 */ /* 0x010fca00078008ff */
[----:B------:R5:W-:Y:S04]  /*d090*/  STL [R1+0xd4c], R16 ;  /* 0x000d4c1001007387 */ /* 0x000be80000100800 */
[----:B------:R-:W4:Y:S01]  /*d0a0*/  LDL.LU R21, [R1+0xa8] ;  /* 0x0000a80001157983 */ /* 0x000f220000300800 */
[----:B0-----:R-:W-:Y:S02]  /*d0b0*/  LEA.HI.X.SX32 R17, R25, R3, 0x1, P1 ;  /* 0x0000000319117211 */ /* 0x001fe400008f0eff */
[----:B-----5:R-:W-:-:S03]  /*d0c0*/  LEA R16, P1, R4, R2, 0x1 ;  /* 0x0000000204107211 */ /* 0x020fc600078208ff */
[----:B------:R0:W-:Y:S04]  /*d0d0*/  STL [R1+0xd18], R17 ;  /* 0x000d181101007387 */ /* 0x0001e80000100800 */
[----:B------:R1:W-:Y:S04]  /*d0e0*/  STL [R1+0xd54], R16 ;  /* 0x000d541001007387 */ /* 0x0003e80000100800 */
[----:B------:R-:W5:Y:S01]  /*d0f0*/  LDL.LU R20, [R1+0xa4] ;  /* 0x0000a40001147983 */ /* 0x000f620000300800 */
[----:B0-----:R-:W-:Y:S02]  /*d100*/  LEA.HI.X.SX32 R17, R28, R3, 0x1, P2 ;  /* 0x000000031c117211 */ /* 0x001fe400010f0eff */
[----:B-1----:R-:W-:-:S03]  /*d110*/  LEA R16, P2, R24, R2, 0x1 ;  /* 0x0000000218107211 */ /* 0x002fc600078408ff */
[----:B------:R-:W-:Y:S04]  /*d120*/  STL [R1+0xd20], R17 ;  /* 0x000d201101007387 */ /* 0x000fe80000100800 */
[----:B------:R-:W5:Y:S04]  /*d130*/  LDL.LU R25, [R1+0xa0] ;  /* 0x0000a00001197983 */ /* 0x000f680000300800 */
[----:B------:R-:W5:Y:S04]  /*d140*/  LDL.LU R28, [R1+0x9c] ;  /* 0x00009c00011c7983 */ /* 0x000f680000300800 */
[----:B------:R0:W-:Y:S02]  /*d150*/  STL [R1+0xd5c], R16 ;  /* 0x000d5c1001007387 */ /* 0x0001e40000100800 */
[----:B0-----:R-:W-:-:S02]  /*d160*/  LEA.HI.X.SX32 R16, R29, R3, 0x1, P3 ;  /* 0x000000031d107211 */ /* 0x001fc400018f0eff */
[----:B------:R-:W5:Y:S04]  /*d170*/  LDL.LU R29, [R1+0x94] ;  /* 0x00009400011d7983 */ /* 0x000f680000300800 */
[----:B------:R0:W-:Y:S02]  /*d180*/  STL [R1+0xd28], R16 ;  /* 0x000d281001007387 */ /* 0x0001e40000100800 */
[----:B0-----:R-:W-:Y:S02]  /*d190*/  LEA.HI.X.SX32 R16, R8, R3, 0x1, P4 ;  /* 0x0000000308107211 */ /* 0x001fe400020f0eff */
[----:B--2---:R-:W-:-:S05]  /*d1a0*/  LEA R17, P3, R26, R2, 0x1 ;  /* 0x000000021a117211 */ /* 0x004fca00078608ff */
[----:B------:R-:W-:Y:S04]  /*d1b0*/  STL [R1+0xd64], R17 ;  /* 0x000d641101007387 */ /* 0x000fe80000100800 */
[----:B------:R-:W2:Y:S04]  /*d1c0*/  LDL.LU R8, [R1+0x8c] ;  /* 0x00008c0001087983 */ /* 0x000ea80000300800 */
[----:B------:R0:W-:Y:S02]  /*d1d0*/  STL [R1+0xd30], R16 ;  /* 0x000d301001007387 */ /* 0x0001e40000100800 */
[----:B0-----:R-:W-:-:S02]  /*d1e0*/  LEA.HI.X.SX32 R16, R7, R3, 0x1, P5 ;  /* 0x0000000307107211 */ /* 0x001fc400028f0eff */
[----:B------:R-:W2:Y:S01]  /*d1f0*/  LDL.LU R7, [R1+0x84] ;  /* 0x0000840001077983 */ /* 0x000ea20000300800 */
[----:B------:R-:W-:-:S05]  /*d200*/  LEA R17, P4, R27, R2, 0x1 ;  /* 0x000000021b117211 */ /* 0x000fca00078808ff */
        /* <DEDUP_REMOVED lines=9> */
[----:B------:R-:W2:Y:S04]  /*d2a0*/  LDL.LU R5, [R1+0x6c] ;  /* 0x00006c0001057983 */ /* 0x000ea80000300800 */
[----:B------:R0:W-:Y:S04]  /*d2b0*/  STL [R1+0xd7c], R17 ;  /* 0x000d7c1101007387 */ /* 0x0001e80000100800 */
[----:B------:R1:W-:Y:S01]  /*d2c0*/  STL [R1+0xd48], R16 ;  /* 0x000d481001007387 */ /* 0x0003e20000100800 */
[----:B0-----:R-:W-:-:S02]  /*d2d0*/  LEA R17, P0, R23, R2, 0x1 ;  /* 0x0000000217117211 */ /* 0x001fc400078008ff */
[----:B-1----:R-:W-:-:S03]  /*d2e0*/  LEA.HI.X.SX32 R16, R4, R3, 0x1, P1 ;  /* 0x0000000304107211 */ /* 0x002fc600008f0eff */
[----:B------:R0:W-:Y:S04]  /*d2f0*/  STL [R1+0xd84], R17 ;  /* 0x000d841101007387 */ /* 0x0001e80000100800 */
[----:B------:R-:W2:Y:S04]  /*d300*/  LDL.LU R4, [R1+0x68] ;  /* 0x0000680001047983 */ /* 0x000ea80000300800 */
[----:B------:R1:W-:Y:S01]  /*d310*/  STL [R1+0xd50], R16 ;  /* 0x000d501001007387 */ /* 0x0003e20000100800 */
[----:B0-----:R-:W-:Y:S02]  /*d320*/  LEA R17, P1, R22, R2, 0x1 ;  /* 0x0000000216117211 */ /* 0x001fe400078208ff */
[----:B-1----:R-:W-:-:S03]  /*d330*/  LEA.HI.X.SX32 R16, R24, R3, 0x1, P2 ;  /* 0x0000000318107211 */ /* 0x002fc600010f0eff */
[----:B------:R-:W-:Y:S04]  /*d340*/  STL [R1+0xd8c], R17 ;  /* 0x000d8c1101007387 */ /* 0x000fe80000100800 */
[----:B------:R-:W2:Y:S04]  /*d350*/  LDL.LU R24, [R1+0x64] ;  /* 0x0000640001187983 */ /* 0x000ea80000300800 */
[----:B------:R0:W-:Y:S02]  /*d360*/  STL [R1+0xd58], R16 ;  /* 0x000d581001007387 */ /* 0x0001e40000100800 */
[----:B0-----:R-:W-:-:S02]  /*d370*/  LEA.HI.X.SX32 R16, R26, R3, 0x1, P3 ;  /* 0x000000031a107211 */ /* 0x001fc400018f0eff */
[----:B------:R-:W2:Y:S01]  /*d380*/  LDL.LU R26, [R1+0x5c] ;  /* 0x00005c00011a7983 */ /* 0x000ea20000300800 */
[----:B---3--:R-:W-:-:S05]  /*d390*/  LEA R17, P2, R9, R2, 0x1 ;  /* 0x0000000209117211 */ /* 0x008fca00078408ff */
[----:B------:R0:W-:Y:S04]  /*d3a0*/  STL [R1+0xd94], R17 ;  /* 0x000d941101007387 */ /* 0x0001e80000100800 */
[----:B------:R5:W-:Y:S01]  /*d3b0*/  STL [R1+0xd60], R16 ;  /* 0x000d601001007387 */ /* 0x000be20000100800 */
[----:B0-----:R-:W-:Y:S02]  /*d3c0*/  LEA.HI.X.SX32 R17, R27, R3, 0x1, P4 ;  /* 0x000000031b117211 */ /* 0x001fe400020f0eff */
[----:B----4-:R-:W-:-:S05]  /*d3d0*/  LEA R18, P3, R21, R2, 0x1 ;  /* 0x0000000215127211 */ /* 0x010fca00078608ff */
[----:B------:R-:W-:Y:S04]  /*d3e0*/  STL [R1+0xd9c], R18 ;  /* 0x000d9c1201007387 */ /* 0x000fe80000100800 */
[----:B------:R-:W3:Y:S01]  /*d3f0*/  LDL.LU R27, [R1+0x50] ;  /* 0x00005000011b7983 */ /* 0x000ee20000300800 */
[----:B------:R-:W-:Y:S02]  /*d400*/  LEA.HI.X.SX32 R15, R15, R3, 0x1, P5 ;  /* 0x000000030f0f7211 */ /* 0x000fe400028f0eff */
[-C--:B-----5:R-:W-:Y:S01]  /*d410*/  LEA R16, P4, R20, R2.reuse, 0x1 ;  /* 0x0000000214107211 */ /* 0x0a0fe200078808ff */
[----:B------:R0:W-:Y:S04]  /*d420*/  STL [R1+0xd68], R17 ;  /* 0x000d681101007387 */ /* 0x0001e80000100800 */
[----:B------:R1:W-:Y:S04]  /*d430*/  STL [R1+0xda4], R16 ;  /* 0x000da41001007387 */ /* 0x0003e80000100800 */
[----:B------:R4:W-:Y:S01]  /*d440*/  STL [R1+0xd70], R15 ;  /* 0x000d700f01007387 */ /* 0x0009e20000100800 */
[----:B0-----:R-:W-:-:S02]  /*d450*/  LEA R17, P5, R25, R2, 0x1 ;  /* 0x0000000219117211 */ /* 0x001fc400078a08ff */
[----:B-1----:R-:W-:-:S03]  /*d460*/  LEA.HI.X.SX32 R16, R14, R3, 0x1, P6 ;  /* 0x000000030e107211 */ /* 0x002fc600030f0eff */
[----:B------:R-:W-:Y:S01]  /*d470*/  STL [R1+0xdac], R17 ;  /* 0x000dac1101007387 */ /* 0x000fe20000100800 */
[----:B------:R-:W-:Y:S02]  /*d480*/  LEA.HI.X.SX32 R14, R23, R3, 0x1, P0 ;  /* 0x00000003170e7211 */ /* 0x000fe400000f0eff */
[-C--:B----4-:R-:W-:Y:S01]  /*d490*/  LEA R15, P6, R28, R2.reuse, 0x1 ;  /* 0x000000021c0f7211 */ /* 0x090fe200078c08ff */
[----:B------:R0:W-:Y:S04]  /*d4a0*/  STL [R1+0xd78], R16 ;  /* 0x000d781001007387 */ /* 0x0001e80000100800 */
[----:B------:R-:W4:Y:S04]  /*d4b0*/  LDL.LU R23, [R1+0x4c] ;  /* 0x00004c0001177983 */ /* 0x000f280000300800 */
[----:B------:R1:W-:Y:S01]  /*d4c0*/  STL [R1+0xdb4], R15 ;  /* 0x000db40f01007387 */ /* 0x0003e20000100800 */
[----:B0-----:R-:W-:-:S03]  /*d4d0*/  LEA R16, P0, R29, R2, 0x1 ;  /* 0x000000021d107211 */ /* 0x001fc600078008ff */
[----:B------:R-:W-:Y:S01]  /*d4e0*/  STL [R1+0xd80], R14 ;  /* 0x000d800e01007387 */ /* 0x000fe20000100800 */
[----:B-1----:R-:W-:-:S03]  /*d4f0*/  LEA.HI.X.SX32 R15, R22, R3, 0x1, P1 ;  /* 0x00000003160f7211 */ /* 0x002fc600008f0eff */
[----:B------:R-:W-:Y:S04]  /*d500*/  STL [R1+0xdbc], R16 ;  /* 0x000dbc1001007387 */ /* 0x000fe80000100800 */
[----:B------:R-:W5:Y:S04]  /*d510*/  LDL.LU R22, [R1+0x48] ;  /* 0x0000480001167983 */ /* 0x000f680000300800 */
[----:B------:R0:W-:Y:S02]  /*d520*/  STL [R1+0xd88], R15 ;  /* 0x000d880f01007387 */ /* 0x0001e40000100800 */
[----:B0-----:R-:W-:-:S02]  /*d530*/  LEA.HI.X.SX32 R15, R9, R3, 0x1, P2 ;  /* 0x00000003090f7211 */ /* 0x001fc400010f0eff */
[----:B------:R-:W-:Y:S02]  /*d540*/  LEA.HI.X.SX32 R9, R21, R3, 0x1, P3 ;  /* 0x0000000315097211 */ /* 0x000fe400018f0eff */
[----:B--2---:R-:W-:-:S05]  /*d550*/  LEA R14, P1, R8, R2, 0x1 ;  /* 0x00000002080e7211 */ /* 0x004fca00078208ff */
[----:B------:R0:W-:Y:S04]  /*d560*/  STL [R1+0xdc4], R14 ;  /* 0x000dc40e01007387 */ /* 0x0001e80000100800 */
[----:B------:R-:W-:Y:S04]  /*d570*/  STL [R1+0xd90], R15 ;  /* 0x000d900f01007387 */ /* 0x000fe80000100800 */
[----:B------:R-:W2:Y:S01]  /*d580*/  LDL.LU R21, [R1+0x44] ;  /* 0x0000440001157983 */ /* 0x000ea20000300800 */
[----:B0-----:R-:W-:-:S05]  /*d590*/  LEA R14, P2, R7, R2, 0x1 ;  /* 0x00000002070e7211 */ /* 0x001fca00078408ff */
        /* <DEDUP_REMOVED lines=9> */
[----:B------:R0:W-:Y:S04]  /*d630*/  STL [R1+0xddc], R14 ;  /* 0x000ddc0e01007387 */ /* 0x0001e80000100800 */
[----:B------:R1:W-:Y:S01]  /*d640*/  STL [R1+0xda8], R9 ;  /* 0x000da80901007387 */ /* 0x0003e20000100800 */
        /* <DEDUP_REMOVED lines=9> */
[----:B------:R-:W2:Y:S04]  /*d6e0*/  LDL.LU R29, [R1+0x30] ;  /* 0x00003000011d7983 */ /* 0x000ea80000300800 */
[----:B------:R1:W-:Y:S04]  /*d6f0*/  STL [R1+0xdb8], R9 ;  /* 0x000db80901007387 */ /* 0x0003e80000100800 */
[----:B------:R-:W2:Y:S01]  /*d700*/  LDL.LU R19, [R1+0x2c] ;  /* 0x00002c0001137983 */ /* 0x000ea20000300800 */
[----:B0-----:R-:W-:-:S05]  /*d710*/  LEA R14, P0, R26, R2, 0x1 ;  /* 0x000000021a0e7211 */ /* 0x001fca00078008ff */
[----:B------:R0:W-:Y:S01]  /*d720*/  STL [R1+0xdf4], R14 ;  /* 0x000df40e01007387 */ /* 0x0001e20000100800 */
[----:B-1----:R-:W-:-:S03]  /*d730*/  LEA.HI.X.SX32 R9, R8, R3, 0x1, P1 ;  /* 0x0000000308097211 */ /* 0x002fc600008f0eff */
[----:B------:R-:W2:Y:S04]  /*d740*/  LDL.LU R18, [R1+0x28] ;  /* 0x0000280001127983 */ /* 0x000ea80000300800 */
[----:B------:R1:W-:Y:S04]  /*d750*/  STL [R1+0xdc0], R9 ;  /* 0x000dc00901007387 */ /* 0x0003e80000100800 */
[----:B------:R-:W2:Y:S01]  /*d760*/  LDL.LU R17, [R1+0x24] ;  /* 0x0000240001117983 */ /* 0x000ea20000300800 */
[----:B------:R-:W-:Y:S02]  /*d770*/  LEA.HI.X.SX32 R7, R7, R3, 0x1, P2 ;  /* 0x0000000307077211 */ /* 0x000fe400010f0eff */
[----:B---3--:R-:W-:-:S05]  /*d780*/  LEA R8, P1, R27, R2, 0x1 ;  /* 0x000000021b087211 */ /* 0x008fca00078208ff */
[----:B------:R-:W-:Y:S04]  /*d790*/  STL [R1+0xdfc], R8 ;  /* 0x000dfc0801007387 */ /* 0x000fe80000100800 */
[----:B------:R-:W3:Y:S04]  /*d7a0*/  LDL.LU R16, [R1+0x20] ;  /* 0x0000200001107983 */ /* 0x000ee80000300800 */
[----:B------:R-:W3:Y:S04]  /*d7b0*/  LDL.LU R15, [R1+0x1c] ;  /* 0x00001c00010f7983 */ /* 0x000ee80000300800 */
[----:B------:R1:W-:Y:S04]  /*d7c0*/  STL [R1+0xdc8], R7 ;  /* 0x000dc80701007387 */ /* 0x0003e80000100800 */
[----:B0-----:R-:W3:Y:S04]  /*d7d0*/  LDL.LU R14, [R1+0x18] ;  /* 0x00001800010e7983 */ /* 0x001ee80000300800 */
[----:B-1----:R-:W3:Y:S01]  /*d7e0*/  LDL.LU R9, [R1+0x14] ;  /* 0x0000140001097983 */ /* 0x002ee20000300800 */
[----:B------:R-:W-:-:S02]  /*d7f0*/  LEA.HI.X.SX32 R7, R6, R3, 0x1, P3 ;  /* 0x0000000306077211 */ /* 0x000fc400018f0eff */
[----:B----4-:R-:W-:Y:S02]  /*d800*/  LEA R8, P2, R23, R2, 0x1 ;  /* 0x0000000217087211 */ /* 0x010fe400078408ff */
[----:B------:R-:W-:-:S03]  /*d810*/  LEA.HI.X.SX32 R5, R5, R3, 0x1, P4 ;  /* 0x0000000305057211 */ /* 0x000fc600020f0eff */
[----:B------:R0:W-:Y:S01]  /*d820*/  STL [R1+0xe04], R8 ;  /* 0x000e040801007387 */ /* 0x0001e20000100800 */
[----:B------:R-:W-:-:S03]  /*d830*/  LEA.HI.X.SX32 R4, R4, R3, 0x1, P5 ;  /* 0x0000000304047211 */ /* 0x000fc600028f0eff */
[----:B0-----:R-:W4:Y:S01]  /*d840*/  LDL.LU R8, [R1+0x10] ;  /* 0x0000100001087983 */ /* 0x001f220000300800 */
[----:B-----5:R-:W-:-:S03]  /*d850*/  LEA R6, P3, R22, R2, 0x1 ;  /* 0x0000000216067211 */ /* 0x020fc600078608ff */
[----:B------:R0:W-:Y:S04]  /*d860*/  STL [R1+0xdd0], R7 ;  /* 0x000dd00701007387 */ /* 0x0001e80000100800 */
[----:B0-----:R-:W5:Y:S04]  /*d870*/  LDL.LU R7, [R1+0xc] ;  /* 0x00000c0001077983 */ /* 0x001f680000300800 */
[----:B------:R0:W-:Y:S04]  /*d880*/  STL [R1+0xe0c], R6 ;  /* 0x000e0c0601007387 */ /* 0x0001e80000100800 */
[----:B0-----:R-:W3:Y:S04]  /*d890*/  LDL.LU R6, [R1+0x8] ;  /* 0x0000080001067983 */ /* 0x001ee80000300800 */
[----:B------:R2:W-:Y:S01]  /*d8a0*/  STL [R1+0xdd8], R5 ;  /* 0x000dd80501007387 */ /* 0x0005e20000100800 */
[----:B------:R-:W-:-:S02]  /*d8b0*/  LEA.HI.X.SX32 R24, R24, R3, 0x1, P6 ;  /* 0x0000000318187211 */ /* 0x000fc400030f0eff */
[-C--:B------:R-:W-:Y:S02]  /*d8c0*/  LEA.HI.X.SX32 R26, R26, R3.reuse, 0x1, P0 ;  /* 0x000000031a1a7211 */ /* 0x080fe400000f0eff */
[----:B------:R-:W-:Y:S02]  /*d8d0*/  LEA.HI.X.SX32 R27, R27, R3, 0x1, P1 ;  /* 0x000000031b1b7211 */ /* 0x000fe400008f0eff */
[----:B--2---:R-:W-:-:S05]  /*d8e0*/  LEA R5, P4, R21, R2, 0x1 ;  /* 0x0000000215057211 */ /* 0x004fca00078808ff */
[----:B------:R0:W-:Y:S04]  /*d8f0*/  STL [R1+0xe14], R5 ;  /* 0x000e140501007387 */ /* 0x0001e80000100800 */
[----:B0-----:R-:W2:Y:S04]  /*d900*/  LDL.LU R5, [R1+0x4] ;  /* 0x0000040001057983 */ /* 0x001ea80000300800 */
[----:B------:R0:W-:Y:S02]  /*d910*/  STL [R1+0xde0], R4 ;  /* 0x000de00401007387 */ /* 0x0001e40000100800 */
[----:B0-----:R-:W-:-:S05]  /*d920*/  LEA R4, P5, R20, R2, 0x1 ;  /* 0x0000000214047211 */ /* 0x001fca00078a08ff */
[----:B------:R0:W-:Y:S04]  /*d930*/  STL [R1+0xe1c], R4 ;  /* 0x000e1c0401007387 */ /* 0x0001e80000100800 */
[----:B0-----:R-:W2:Y:S04]  /*d940*/  LDL.LU R4, [R1] ;  /* 0x0000000001047983 */ /* 0x001ea80000300800 */
[----:B------:R0:W-:Y:S01]  /*d950*/  STL [R1+0xde8], R24 ;  /* 0x000de81801007387 */ /* 0x0001e20000100800 */
[-C--:B------:R-:W-:Y:S02]  /*d960*/  LEA.HI.X.SX32 R23, R23, R3.reuse, 0x1, P2 ;  /* 0x0000000317177211 */ /* 0x080fe400010f0eff */
[----:B------:R-:W-:-:S02]  /*d970*/  LEA.HI.X.SX32 R22, R22, R3, 0x1, P3 ;  /* 0x0000000316167211 */ /* 0x000fc400018f0eff */
[----:B------:R-:W-:Y:S02]  /*d980*/  LEA.HI.X.SX32 R21, R21, R3, 0x1, P4 ;  /* 0x0000000315157211 */ /* 0x000fe400020f0eff */
[----:B0-----:R-:W-:-:S05]  /*d990*/  LEA R24, P6, R25, R2, 0x1 ;  /* 0x0000000219187211 */ /* 0x001fca00078c08ff */
[----:B------:R0:W-:Y:S04]  /*d9a0*/  STL [R1+0xe24], R24 ;  /* 0x000e241801007387 */ /* 0x0001e80000100800 */
[----:B0-----:R-:W2:Y:S04]  /*d9b0*/  LDL.LU R24, [R1+0xfb4] ;  /* 0x000fb40001187983 */ /* 0x001ea80000300800 */
[----:B------:R0:W-:Y:S02]  /*d9c0*/  STL [R1+0xdf0], R26 ;  /* 0x000df01a01007387 */ /* 0x0001e40000100800 */
        /* <DEDUP_REMOVED lines=13> */
[----:B------:R0:W-:Y:S01]  /*daa0*/  STL [R1+0xe44], R22 ;  /* 0x000e441601007387 */ /* 0x0001e20000100800 */
[----:B------:R-:W-:-:S03]  /*dab0*/  LEA.HI.X.SX32 R20, R20, R3, 0x1, P5 ;  /* 0x0000000314147211 */ /* 0x000fc600028f0eff */
[----:B0-----:R-:W2:Y:S04]  /*dac0*/  LDL.LU R22, [R1+0xfa4] ;  /* 0x000fa40001167983 */ /* 0x001ea80000300800 */
[----:B------:R0:W-:Y:S02]  /*dad0*/  STL [R1+0xe10], R21 ;  /* 0x000e101501007387 */ /* 0x0001e40000100800 */
[----:B0-----:R-:W-:-:S05]  /*dae0*/  LEA R21, P4, R17, R2, 0x1 ;  /* 0x0000000211157211 */ /* 0x001fca00078808ff */
[----:B------:R0:W-:Y:S01]  /*daf0*/  STL [R1+0xe4c], R21 ;  /* 0x000e4c1501007387 */ /* 0x0001e20000100800 */
[----:B------:R-:W-:-:S03]  /*db00*/  LEA.HI.X.SX32 R25, R25, R3, 0x1, P6 ;  /* 0x0000000319197211 */ /* 0x000fc600030f0eff */
[----:B0-----:R-:W2:Y:S04]  /*db10*/  LDL.LU R21, [R1+0xfa0] ;  /* 0x000fa00001157983 */ /* 0x001ea80000300800 */
[----:B------:R3:W-:Y:S02]  /*db20*/  STL [R1+0xe18], R20 ;  /* 0x000e181401007387 */ /* 0x0007e40000100800 */
[----:B---3--:R-:W-:-:S05]  /*db30*/  LEA R20, P5, R16, R2, 0x1 ;  /* 0x0000000210147211 */ /* 0x008fca00078a08ff */
[----:B------:R0:W-:Y:S01]  /*db40*/  STL [R1+0xe54], R20 ;  /* 0x000e541401007387 */ /* 0x0001e20000100800 */
[----:B------:R-:W-:-:S03]  /*db50*/  LEA.HI.X.SX32 R28, R28, R3, 0x1, P0 ;  /* 0x000000031c1c7211 */ /* 0x000fc600000f0eff */
[----:B0-----:R-:W3:Y:S04]  /*db60*/  LDL.LU R20, [R1+0xf9c] ;  /* 0x000f9c0001147983 */ /* 0x001ee80000300800 */
[----:B------:R0:W-:Y:S02]  /*db70*/  STL [R1+0xe20], R25 ;  /* 0x000e201901007387 */ /* 0x0001e40000100800 */
[----:B0-----:R-:W-:-:S05]  /*db80*/  LEA R25, P6, R15, R2, 0x1 ;  /* 0x000000020f197211 */ /* 0x001fca00078c08ff */
[----:B------:R0:W-:Y:S01]  /*db90*/  STL [R1+0xe5c], R25 ;  /* 0x000e5c1901007387 */ /* 0x0001e20000100800 */
[----:B------:R-:W-:-:S03]  /*dba0*/  LEA.HI.X.SX32 R29, R29, R3, 0x1, P1 ;  /* 0x000000031d1d7211 */ /* 0x000fc600008f0eff */
[----:B0-----:R-:W3:Y:S04]  /*dbb0*/  LDL.LU R25, [R1+0xf98] ;  /* 0x000f980001197983 */ /* 0x001ee80000300800 */
[----:B------:R0:W-:Y:S02]  /*dbc0*/  STL [R1+0xe28], R28 ;  /* 0x000e281c01007387 */ /* 0x0001e40000100800 */
[----:B0-----:R-:W-:-:S05]  /*dbd0*/  LEA R28, P0, R14, R2, 0x1 ;  /* 0x000000020e1c7211 */ /* 0x001fca00078008ff */
[----:B------:R0:W-:Y:S04]  /*dbe0*/  STL [R1+0xe64], R28 ;  /* 0x000e641c01007387 */ /* 0x0001e80000100800 */
[----:B0-----:R-:W3:Y:S04]  /*dbf0*/  LDL.LU R28, [R1+0xf94] ;  /* 0x000f9400011c7983 */ /* 0x001ee80000300800 */
[----:B------:R0:W-:Y:S02]  /*dc00*/  STL [R1+0xe30], R29 ;  /* 0x000e301d01007387 */ /* 0x0001e40000100800 */
[----:B0-----:R-:W-:-:S05]  /*dc10*/  LEA R29, P1, R9, R2, 0x1 ;  /* 0x00000002091d7211 */ /* 0x001fca00078208ff */
[----:B------:R0:W-:Y:S04]  /*dc20*/  STL [R1+0xe6c], R29 ;  /* 0x000e6c1d01007387 */ /* 0x0001e80000100800 */
[----:B0-----:R-:W3:Y:S01]  /*dc30*/  LDL.LU R29, [R1+0xf90] ;  /* 0x000f9000011d7983 */ /* 0x001ee20000300800 */
[-C--:B------:R-:W-:Y:S02]  /*dc40*/  LEA.HI.X.SX32 R19, R19, R3.reuse, 0x1, P2 ;  /* 0x0000000313137211 */ /* 0x080fe400010f0eff */
[----:B------:R-:W-:-:S03]  /*dc50*/  LEA.HI.X.SX32 R18, R18, R3, 0x1, P3 ;  /* 0x0000000312127211 */ /* 0x000fc600018f0eff */
[----:B------:R4:W-:Y:S01]  /*dc60*/  STL [R1+0xe38], R19 ;  /* 0x000e381301007387 */ /* 0x0009e20000100800 */
[----:B------:R-:W-:Y:S02]  /*dc70*/  LEA.HI.X.SX32 R17, R17, R3, 0x1, P4 ;  /* 0x0000000311117211 */ /* 0x000fe400020f0eff */
[----:B----4-:R-:W-:-:S05]  /*dc80*/  LEA R19, P2, R8, R2, 0x1 ;  /* 0x0000000208137211 */ /* 0x010fca00078408ff */
[----:B------:R5:W-:Y:S01]  /*dc90*/  STL [R1+0xe74], R19 ;  /* 0x000e741301007387 */ /* 0x000be20000100800 */
[----:B------:R-:W-:-:S03]  /*dca0*/  LEA.HI.X.SX32 R16, R16, R3, 0x1, P5 ;  /* 0x0000000310107211 */ /* 0x000fc600028f0eff */
[----:B------:R0:W-:Y:S01]  /*dcb0*/  STL [R1+0xe40], R18 ;  /* 0x000e401201007387 */ /* 0x0001e20000100800 */
[-C--:B-----5:R-:W-:Y:S02]  /*dcc0*/  LEA R19, P3, R7, R2.reuse, 0x1 ;  /* 0x0000000207137211 */ /* 0x0a0fe400078608ff */
[----:B0-----:R-:W-:-:S03]  /*dcd0*/  LEA R18, P4, R6, R2, 0x1 ;  /* 0x0000000206127211 */ /* 0x001fc600078808ff */
[----:B------:R-:W-:Y:S04]  /*dce0*/  STL [R1+0xe7c], R19 ;  /* 0x000e7c1301007387 */ /* 0x000fe80000100800 */
[----:B------:R2:W-:Y:S04]  /*dcf0*/  STL [R1+0xe48], R17 ;  /* 0x000e481101007387 */ /* 0x0005e80000100800 */
[----:B------:R-:W-:Y:S01]  /*dd00*/  STL [R1+0xe84], R18 ;  /* 0x000e841201007387 */ /* 0x000fe20000100800 */
[----:B------:R-:W-:-:S03]  /*dd10*/  LEA.HI.X.SX32 R14, R14, R3, 0x1, P0 ;  /* 0x000000030e0e7211 */ /* 0x000fc600000f0eff */
[----:B------:R0:W-:Y:S01]  /*dd20*/  STL [R1+0xe50], R16 ;  /* 0x000e501001007387 */ /* 0x0001e20000100800 */
[-C--:B--2---:R-:W-:Y:S02]  /*dd30*/  LEA R17, P5, R5, R2.reuse, 0x1 ;  /* 0x0000000205117211 */ /* 0x084fe400078a08ff */
[-C--:B0-----:R-:W-:Y:S02]  /*dd40*/  LEA.HI.X.SX32 R16, R15, R3.reuse, 0x1, P6 ;  /* 0x000000030f107211 */ /* 0x081fe400030f0eff */
[----:B------:R-:W-:Y:S01]  /*dd50*/  LEA R15, P6, R4, R2, 0x1 ;  /* 0x00000002040f7211 */ /* 0x000fe200078c08ff */
[----:B------:R-:W-:Y:S04]  /*dd60*/  STL [R1+0xe8c], R17 ;  /* 0x000e8c1101007387 */ /* 0x000fe80000100800 */
[----:B------:R-:W-:Y:S04]  /*dd70*/  STL [R1+0xe58], R16 ;  /* 0x000e581001007387 */ /* 0x000fe80000100800 */
[----:B------:R0:W-:Y:S04]  /*dd80*/  STL [R1+0xe94], R15 ;  /* 0x000e940f01007387 */ /* 0x0001e80000100800 */
[----:B------:R1:W-:Y:S01]  /*dd90*/  STL [R1+0xe60], R14 ;  /* 0x000e600e01007387 */ /* 0x0003e20000100800 */
[----:B------:R-:W-:-:S02]  /*dda0*/  LEA.HI.X.SX32 R7, R7, R3, 0x1, P3 ;  /* 0x0000000307077211 */ /* 0x000fc400018f0eff */
[-C--:B0-----:R-:W-:Y:S02]  /*ddb0*/  LEA.HI.X.SX32 R15, R9, R3.reuse, 0x1, P1 ;  /* 0x00000003090f7211 */ /* 0x081fe400008f0eff */
[-C--:B------:R-:W-:Y:S02]  /*ddc0*/  LEA.HI.X.SX32 R9, R8, R3.reuse, 0x1, P2 ;  /* 0x0000000308097211 */ /* 0x080fe400010f0eff */
[----:B------:R-:W-:Y:S01]  /*ddd0*/  LEA.HI.X.SX32 R4, R4, R3, 0x1, P6 ;  /* 0x0000000304047211 */ /* 0x000fe200030f0eff */
[----:B------:R-:W-:Y:S01]  /*dde0*/  IMAD R0, R0, UR10, RZ ;  /* 0x0000000a00007c24 */ /* 0x000fe2000f8e02ff */
[-C--:B---3--:R-:W-:Y:S02]  /*ddf0*/  LEA R8, P2, R25, R2.reuse, 0x1 ;  /* 0x0000000219087211 */ /* 0x088fe400078408ff */
[-C--:B-1----:R-:W-:Y:S02]  /*de00*/  LEA R14, P1, R28, R2.reuse, 0x1 ;  /* 0x000000021c0e7211 */ /* 0x082fe400078208ff */
[----:B------:R-:W-:-:S05]  /*de10*/  LEA R16, P0, R29, R2, 0x1 ;  /* 0x000000021d107211 */ /* 0x000fca00078008ff */
[----:B------:R-:W-:Y:S04]  /*de20*/  STL [R1+0xe9c], R16 ;  /* 0x000e9c1001007387 */ /* 0x000fe80000100800 */
[----:B------:R-:W-:Y:S04]  /*de30*/  STL [R1+0xe68], R15 ;  /* 0x000e680f01007387 */ /* 0x000fe80000100800 */
[----:B------:R-:W-:Y:S04]  /*de40*/  STL [R1+0xea4], R14 ;  /* 0x000ea40e01007387 */ /* 0x000fe80000100800 */
[----:B------:R0:W-:Y:S04]  /*de50*/  STL [R1+0xe70], R9 ;  /* 0x000e700901007387 */ /* 0x0001e80000100800 */
[----:B------:R1:W-:Y:S04]  /*de60*/  STL [R1+0xeac], R8 ;  /* 0x000eac0801007387 */ /* 0x0003e80000100800 */
[----:B------:R2:W-:Y:S01]  /*de70*/  STL [R1+0xe78], R7 ;  /* 0x000e780701007387 */ /* 0x0005e20000100800 */
[----:B0-----:R-:W-:-:S02]  /*de80*/  LEA R9, P3, R20, R2, 0x1 ;  /* 0x0000000214097211 */ /* 0x001fc400078608ff */
[-C--:B-1----:R-:W-:Y:S02]  /*de90*/  LEA.HI.X.SX32 R8, R6, R3.reuse, 0x1, P4 ;  /* 0x0000000306087211 */ /* 0x082fe400020f0eff */
[----:B------:R-:W-:Y:S02]  /*dea0*/  LEA.HI.X.SX32 R6, R5, R3, 0x1, P5 ;  /* 0x0000000305067211 */ /* 0x000fe400028f0eff */
[-C--:B--2---:R-:W-:Y:S01]  /*deb0*/  LEA R7, P4, R21, R2.reuse, 0x1 ;  /* 0x0000000215077211 */ /* 0x084fe200078808ff */
[----:B------:R-:W-:Y:S01]  /*dec0*/  STL [R1+0xeb4], R9 ;  /* 0x000eb40901007387 */ /* 0x000fe20000100800 */
[----:B------:R-:W-:-:S03]  /*ded0*/  LEA R5, P5, R22, R2, 0x1 ;  /* 0x0000000216057211 */ /* 0x000fc600078a08ff */
[----:B------:R0:W-:Y:S04]  /*dee0*/  STL [R1+0xe80], R8 ;  /* 0x000e800801007387 */ /* 0x0001e80000100800 */
[----:B------:R-:W-:Y:S04]  /*def0*/  STL [R1+0xeb8], R7 ;  /* 0x000eb80701007387 */ /* 0x000fe80000100800 */
[----:B------:R1:W-:Y:S01]  /*df00*/  STL [R1+0xe88], R6 ;  /* 0x000e880601007387 */ /* 0x0003e20000100800 */
[----:B0-----:R-:W0:Y:S03]  /*df10*/  LDC R8, c[0x0][0x3a8] ;  /* 0x0000ea00ff087b82 */ /* 0x001e260000000800 */
[----:B------:R2:W-:Y:S04]  /*df20*/  STL [R1+0xebc], R5 ;  /* 0x000ebc0501007387 */ /* 0x0005e80000100800 */
[----:B------:R3:W-:Y:S01]  /*df30*/  STL [R1+0xe90], R4 ;  /* 0x000e900401007387 */ /* 0x0007e20000100800 */
[----:B-1----:R-:W-:-:S02]  /*df40*/  LEA R6, P6, R23, R2, 0x1 ;  /* 0x0000000217067211 */ /* 0x002fc400078c08ff */
[----:B--2---:R-:W-:-:S03]  /*df50*/  LEA.HI.X.SX32 R5, R29, R3, 0x1, P0 ;  /* 0x000000031d057211 */ /* 0x004fc600000f0eff */
[----:B------:R1:W-:Y:S01]  /*df60*/  STL [R1+0xec0], R6 ;  /* 0x000ec00601007387 */ /* 0x0003e20000100800 */
[----:B---3--:R-:W-:-:S03]  /*df70*/  LEA R4, P0, R27, R2, 0x1 ;  /* 0x000000021b047211 */ /* 0x008fc600078008ff */
[----:B------:R2:W-:Y:S04]  /*df80*/  STL [R1+0xe98], R5 ;  /* 0x000e980501007387 */ /* 0x0005e80000100800 */
[----:B------:R3:W-:Y:S01]  /*df90*/  STL [R1+0xec4], R4 ;  /* 0x000ec40401007387 */ /* 0x0007e20000100800 */
[----:B-1----:R-:W-:Y:S02]  /*dfa0*/  LEA.HI.X.SX32 R6, R28, R3, 0x1, P1 ;  /* 0x000000031c067211 */ /* 0x002fe400008f0eff */
[----:B--2---:R-:W-:-:S03]  /*dfb0*/  LEA R5, P1, R26, R2, 0x1 ;  /* 0x000000021a057211 */ /* 0x004fc600078208ff */
[----:B------:R-:W-:Y:S01]  /*dfc0*/  STL [R1+0xea0], R6 ;  /* 0x000ea00601007387 */ /* 0x000fe20000100800 */
[----:B---3--:R-:W-:-:S03]  /*dfd0*/  LEA.HI.X.SX32 R4, R25, R3, 0x1, P2 ;  /* 0x0000000319047211 */ /* 0x008fc600010f0eff */
[----:B------:R-:W-:Y:S04]  /*dfe0*/  STL [R1+0xec8], R5 ;  /* 0x000ec80501007387 */ /* 0x000fe80000100800 */
[----:B------:R1:W-:Y:S02]  /*dff0*/  STL [R1+0xea8], R4 ;  /* 0x000ea80401007387 */ /* 0x0003e40000100800 */
[----:B-1----:R-:W1:Y:S01]  /*e000*/  LDC R4, c[0x0][0x3a8] ;  /* 0x0000ea00ff047b82 */ /* 0x002e620000000800 */
[----:B------:R-:W-:Y:S02]  /*e010*/  LEA R6, P2, R24, R2, 0x1 ;  /* 0x0000000218067211 */ /* 0x000fe400078408ff */
[----:B------:R-:W-:Y:S01]  /*e020*/  LEA.HI.X.SX32 R5, R20, R3, 0x1, P3 ;  /* 0x0000000314057211 */ /* 0x000fe200018f0eff */
[----:B0-----:R-:W-:-:S02]  /*e030*/  IMAD R9, R8, 0x3e, RZ ;  /* 0x0000003e08097824 */ /* 0x001fc400078e02ff */
[----:B------:R0:W-:Y:S02]  /*e040*/  STL [R1+0xecc], R6 ;  /* 0x000ecc0601007387 */ /* 0x0001e40000100800 */
[----:B------:R-:W2:Y:S02]  /*e050*/  LDC R8, c[0x0][0x3a8] ;  /* 0x0000ea00ff087b82 */ /* 0x000ea40000000800 */
[----:B------:R3:W-:Y:S01]  /*e060*/  STL [R1+0xeb0], R5 ;  /* 0x000eb00501007387 */ /* 0x0007e20000100800 */
[----:B0-----:R-:W-:Y:S02]  /*e070*/  LEA R6, P3, R0, R2, 0x1 ;  /* 0x0000000200067211 */ /* 0x001fe400078608ff */
[-C--:B------:R-:W-:Y:S02]  /*e080*/  LEA.HI.X.SX32 R2, R22, R3.reuse, 0x1, P5 ;  /* 0x0000000316027211 */ /* 0x080fe400028f0eff */
[-C--:B---3--:R-:W-:Y:S01]  /*e090*/  LEA.HI.X.SX32 R5, R21, R3.reuse, 0x1, P4 ;  /* 0x0000000315057211 */ /* 0x088fe200020f0eff */
[----:B------:R1:W-:Y:S01]  /*e0a0*/  STL [R1+0xb80], R6 ;  /* 0x000b800601007387 */ /* 0x0003e20000100800 */
[----:B------:R-:W-:-:S03]  /*e0b0*/  LEA.HI.X.SX32 R7, R27, R3, 0x1, P0 ;  /* 0x000000031b077211 */ /* 0x000fc600000f0eff */
[----:B------:R-:W-:Y:S04]  /*e0c0*/  STL [R1+0xb68], R5 ;  /* 0x000b680501007387 */ /* 0x000fe80000100800 */
[----:B------:R0:W-:Y:S01]  /*e0d0*/  STL [R1+0xb6c], R2 ;  /* 0x000b6c0201007387 */ /* 0x0001e20000100800 */
[----:B-1----:R-:W-:Y:S01]  /*e0e0*/  IMAD R6, R4, 0x3f, RZ ;  /* 0x0000003f04067824 */ /* 0x002fe200078e02ff */
[-C--:B------:R-:W-:Y:S02]  /*e0f0*/  LEA.HI.X.SX32 R4, R23, R3.reuse, 0x1, P6 ;  /* 0x0000000317047211 */ /* 0x080fe400030f0eff */
[----:B0-----:R-:W-:-:S03]  /*e100*/  LEA.HI.X.SX32 R2, R26, R3, 0x1, P1 ;  /* 0x000000031a027211 */ /* 0x001fc600008f0eff */
[----:B------:R0:W-:Y:S01]  /*e110*/  STL [R1+0xb70], R4 ;  /* 0x000b700401007387 */ /* 0x0001e20000100800 */
[----:B------:R-:W-:-:S03]  /*e120*/  LEA.HI.X.SX32 R0, R0, R3, 0x1, P3 ;  /* 0x0000000300007211 */ /* 0x000fc600018f0eff */
[----:B------:R1:W-:Y:S04]  /*e130*/  STL [R1+0xb74], R7 ;  /* 0x000b740701007387 */ /* 0x0003e80000100800 */
[----:B------:R3:W-:Y:S01]  /*e140*/  STL [R1+0xb78], R2 ;  /* 0x000b780201007387 */ /* 0x0007e20000100800 */
[----:B0-----:R-:W-:-:S04]  /*e150*/  IMAD.WIDE R4, R6, 0x2, R12 ;  /* 0x0000000206047825 */ /* 0x001fc800078e020c */
[----:B-1----:R-:W-:Y:S01]  /*e160*/  IMAD.WIDE R6, R6, 0x2, R10 ;  /* 0x0000000206067825 */ /* 0x002fe200078e020a */
[----:B---3--:R-:W-:-:S05]  /*e170*/  LEA.HI.X.SX32 R2, R24, R3, 0x1, P2 ;  /* 0x0000000318027211 */ /* 0x008fca00010f0eff */
[----:B------:R0:W-:Y:S04]  /*e180*/  STL [R1+0xb7c], R2 ;  /* 0x000b7c0201007387 */ /* 0x0001e80000100800 */
[----:B------:R-:W-:Y:S04]  /*e190*/  STL [R1+0x774], R0 ;  /* 0x0007740001007387 */ /* 0x000fe80000100800 */
[----:B------:R-:W-:Y:S01]  /*e1a0*/  STL [R1+0x77c], R4 ;  /* 0x00077c0401007387 */ /* 0x000fe20000100800 */
[----:B0-----:R-:W-:-:S03]  /*e1b0*/  IMAD.WIDE R2, R9, 0x2, R12 ;  /* 0x0000000209027825 */ /* 0x001fc600078e020c */
[----:B------:R0:W-:Y:S04]  /*e1c0*/  STL [R1+0x778], R5 ;  /* 0x0007780501007387 */ /* 0x0001e80000100800 */
[----:B------:R2:W-:Y:S04]  /*e1d0*/  STL [R1+0x784], R6 ;  /* 0x0007840601007387 */ /* 0x0005e80000100800 */
[----:B------:R-:W-:Y:S01]  /*e1e0*/  STL [R1+0x780], R7 ;  /* 0x0007800701007387 */ /* 0x000fe20000100800 */
[----:B0-----:R-:W-:-:S03]  /*e1f0*/  IMAD.WIDE R4, R9, 0x2, R10 ;  /* 0x0000000209047825 */ /* 0x001fc600078e020a */
[----:B------:R-:W-:Y:S01]  /*e200*/  STL [R1+0x78c], R2 ;  /* 0x00078c0201007387 */ /* 0x000fe20000100800 */
[----:B--2---:R-:W-:-:S03]  /*e210*/  IMAD R6, R8, 0x3d, RZ ;  /* 0x0000003d08067824 */ /* 0x004fc600078e02ff */
[----:B------:R0:W-:Y:S01]  /*e220*/  STL [R1+0x788], R3 ;  /* 0x0007880301007387 */ /* 0x0001e20000100800 */
[----:B------:R-:W-:-:S03]  /*e230*/  IMAD R0, R8, 0x3c, RZ ;  /* 0x0000003c08007824 */ /* 0x000fc600078e02ff */
[----:B------:R-:W-:Y:S01]  /*e240*/  STL [R1+0x794], R4 ;  /* 0x0007940401007387 */ /* 0x000fe20000100800 */
[----:B0-----:R-:W-:-:S03]  /*e250*/  IMAD.WIDE R2, R6, 0x2, R12 ;  /* 0x0000000206027825 */ /* 0x001fc600078e020c */
[----:B------:R0:W-:Y:S01]  /*e260*/  STL [R1+0x790], R5 ;  /* 0x0007900501007387 */ /* 0x0001e20000100800 */
[----:B------:R-:W-:-:S03]  /*e270*/  IMAD.WIDE R6, R6, 0x2, R10 ;  /* 0x0000000206067825 */ /* 0x000fc600078e020a */
[----:B------:R-:W-:Y:S04]  /*e280*/  STL [R1+0x79c], R2 ;  /* 0x00079c0201007387 */ /* 0x000fe80000100800 */
[----:B------:R1:W-:Y:S04]  /*e290*/  STL [R1+0x798], R3 ;  /* 0x0007980301007387 */ /* 0x0003e80000100800 */
[----:B------:R2:W-:Y:S01]  /*e2a0*/  STL [R1+0x7a4], R6 ;  /* 0x0007a40601007387 */ /* 0x0005e20000100800 */
[----:B0-----:R-:W-:-:S04]  /*e2b0*/  IMAD.WIDE R4, R0, 0x2, R10 ;  /* 0x0000000200047825 */ /* 0x001fc800078e020a */
[----:B-1----:R-:W-:Y:S01]  /*e2c0*/  IMAD.WIDE R2, R0, 0x2, R12 ;  /* 0x0000000200027825 */ /* 0x002fe200078e020c */
[----:B------:R-:W-:Y:S03]  /*e2d0*/  STL [R1+0x7a0], R7 ;  /* 0x0007a00701007387 */ /* 0x000fe60000100800 */
[C---:B--2---:R-:W-:Y:S01]  /*e2e0*/  IMAD R6, R8.reuse, 0x3b, RZ ;  /* 0x0000003b08067824 */ /* 0x044fe200078e02ff */
[----:B------:R-:W-:Y:S04]  /*e2f0*/  STL [R1+0x7ac], R2 ;  /* 0x0007ac0201007387 */ /* 0x000fe80000100800 */
        /* <DEDUP_REMOVED lines=183> */
[----:B------:R-:W-:-:S03]  /*ee70*/  IMAD.SHL.U32 R0, R8, 0x20, RZ ;  /* 0x0000002008007824 */ /* 0x000fc600078e00ff */
        /* <DEDUP_REMOVED lines=215> */
[----:B------:R1:W-:Y:S01]  /*fbf0*/  STL [R1+0xb38], R3 ;  /* 0x000b380301007387 */ /* 0x0003e20000100800 */
[----:B0-----:R-:W-:-:S03]  /*fc00*/  IMAD.WIDE R4, R0, 0x2, R10 ;  /* 0x0000000200047825 */ /* 0x001fc600078e020a */
[----:B------:R-:W-:Y:S01]  /*fc10*/  STL [R1+0xb44], R6 ;  /* 0x000b440601007387 */ /* 0x000fe20000100800 */
[----:B-1----:R-:W-:-:S03]  /*fc20*/  IMAD.WIDE R2, R0, 0x2, R12 ;  /* 0x0000000200027825 */ /* 0x002fc600078e020c */
[----:B------:R0:W-:Y:S04]  /*fc30*/  STL [R1+0xb40], R7 ;  /* 0x000b400701007387 */ /* 0x0001e80000100800 */
[----:B------:R-:W-:Y:S04]  /*fc40*/  STL [R1+0xb4c], R2 ;  /* 0x000b4c0201007387 */ /* 0x000fe80000100800 */
[----:B------:R1:W-:Y:S01]  /*fc50*/  STL [R1+0xb48], R3 ;  /* 0x000b480301007387 */ /* 0x0003e20000100800 */
[----:B0-----:R-:W-:-:S03]  /*fc60*/  IMAD.WIDE R6, R8, 0x2, R12 ;  /* 0x0000000208067825 */ /* 0x001fc600078e020c */
[----:B------:R0:W-:Y:S04]  /*fc70*/  STL [R1+0xb54], R4 ;  /* 0x000b540401007387 */ /* 0x0001e80000100800 */
[----:B------:R-:W-:Y:S01]  /*fc80*/  STL [R1+0xb50], R5 ;  /* 0x000b500501007387 */ /* 0x000fe20000100800 */
[----:B-1----:R-:W-:-:S03]  /*fc90*/  IMAD.WIDE R2, R8, 0x2, R10 ;  /* 0x0000000208027825 */ /* 0x002fc600078e020a */
[----:B------:R-:W-:Y:S04]  /*fca0*/  STL [R1+0xb5c], R6 ;  /* 0x000b5c0601007387 */ /* 0x000fe80000100800 */
[----:B------:R-:W-:Y:S04]  /*fcb0*/  STL [R1+0xb58], R7 ;  /* 0x000b580701007387 */ /* 0x000fe80000100800 */
[----:B------:R1:W-:Y:S04]  /*fcc0*/  STL [R1+0xb64], R2 ;  /* 0x000b640201007387 */ /* 0x0003e80000100800 */
[----:B------:R2:W-:Y:S04]  /*fcd0*/  STL [R1+0xb60], R3 ;  /* 0x000b600301007387 */ /* 0x0005e80000100800 */
[----:B------:R-:W-:Y:S04]  /*fce0*/  STL [R1+0x770], RZ ;  /* 0x000770ff01007387 */ /* 0x000fe80000100800 */
        /* <DEDUP_REMOVED lines=138> */
[----:B------:R-:W-:Y:S01]  /*10590*/  STL [R1+0x688], RZ ;  /* 0x000688ff01007387 */ /* 0x000fe20000100800 */
[----:B------:R-:W3:Y:S03]  /*105a0*/  S2R R10, SR_TID.X ;  /* 0x00000000000a7919 */ /* 0x000ee60000002100 */
        /* <DEDUP_REMOVED lines=29> */
[----:B---3--:R-:W-:-:S03]  /*10780*/  LOP3.LUT R10, R10, 0x3f, RZ, 0xc0, !PT ;  /* 0x0000003f0a0a7812 */ /* 0x008fc600078ec0ff */
[----:B------:R-:W-:Y:S04]  /*10790*/  STL [R1+0x610], RZ ;  /* 0x000610ff01007387 */ /* 0x000fe80000100800 */
[----:B------:R-:W-:Y:S04]  /*107a0*/  STL [R1+0x614], RZ ;  /* 0x000614ff01007387 */ /* 0x000fe80000100800 */
[----:B------:R-:W-:Y:S04]  /*107b0*/  STL [R1+0x618], RZ ;  /* 0x000618ff01007387 */ /* 0x000fe80000100800 */
[----:B------:R-:W-:Y:S04]  /*107c0*/  STL [R1+0x61c], RZ ;  /* 0x00061cff01007387 */ /* 0x000fe80000100800 */
[----:B------:R-:W-:Y:S01]  /*107d0*/  STL [R1+0x3f0], RZ ;  /* 0x0003f0ff01007387 */ /* 0x000fe20000100800 */
[----:B0-----:R-:W-:-:S03]  /*107e0*/  IMAD.SHL.U32 R4, R10, 0x2, RZ ;  /* 0x000000020a047824 */ /* 0x001fc600078e00ff */
[----:B------:R-:W-:Y:S04]  /*107f0*/  STL [R1+0x3f4], RZ ;  /* 0x0003f4ff01007387 */ /* 0x000fe80000100800 */
[----:B------:R-:W-:Y:S04]  /*10800*/  STL [R1+0x3f8], RZ ;  /* 0x0003f8ff01007387 */ /* 0x000fe80000100800 */
[----:B------:R-:W-:Y:S04]  /*10810*/  STL [R1+0x3fc], RZ ;  /* 0x0003fcff01007387 */ /* 0x000fe80000100800 */
[----:B------:R-:W-:Y:S04]  /*10820*/  STL [R1+0x350], RZ ;  /* 0x000350ff01007387 */ /* 0x000fe80000100800 */
[----:B------:R-:W-:Y:S01]  /*10830*/  STL [R1+0x354], RZ ;  /* 0x000354ff01007387 */ /* 0x000fe20000100800 */
[----:B------:R-:W0:Y:S03]  /*10840*/  S2R R10, SR_TID.X ;  /* 0x00000000000a7919 */ /* 0x000e260000002100 */
[----:B------:R-:W-:Y:S04]  /*10850*/  STL [R1+0x358], RZ ;  /* 0x000358ff01007387 */ /* 0x000fe80000100800 */
[----:B------:R-:W-:Y:S01]  /*10860*/  STL [R1+0x35c], RZ ;  /* 0x00035cff01007387 */ /* 0x000fe20000100800 */
[----:B------:R-:W2:Y:S03]  /*10870*/  S2R R9, SR_TID.X ;  /* 0x0000000000097919 */ /* 0x000ea60000002100 */
        /* <DEDUP_REMOVED lines=25> */
[----:B-1----:R-:W-:-:S03]  /*10a10*/  IMAD.SHL.U32 R2, R8, 0x40, RZ ;  /* 0x0000004008027824 */ /* 0x002fc600078e00ff */
[----:B------:R-:W-:Y:S01]  /*10a20*/  STL [R1+0x524], RZ ;  /* 0x000524ff01007387 */ /* 0x000fe20000100800 */
[----:B0-----:R-:W-:-:S03]  /*10a30*/  LOP3.LUT R8, R10, 0x7, RZ, 0xc0, !PT ;  /* 0x000000070a087812 */ /* 0x001fc600078ec0ff */
[----:B------:R-:W-:Y:S04]  /*10a40*/  STL [R1+0x528], RZ ;  /* 0x000528ff01007387 */ /* 0x000fe80000100800 */
[----:B------:R-:W-:Y:S04]  /*10a50*/  STL [R1+0x52c], RZ ;  /* 0x00052cff01007387 */ /* 0x000fe80000100800 */
[----:B------:R-:W-:Y:S01]  /*10a60*/  STL [R1+0x190], RZ ;  /* 0x000190ff01007387 */ /* 0x000fe20000100800 */
[----:B--2---:R-:W-:-:S03]  /*10a70*/  IMAD.SHL.U32 R3, R9, 0x20, RZ ;  /* 0x0000002009037824 */ /* 0x004fc600078e00ff */
[----:B------:R-:W-:Y:S04]  /*10a80*/  STL [R1+0x194], RZ ;  /* 0x000194ff01007387 */ /* 0x000fe80000100800 */
[----:B------:R-:W-:Y:S01]  /*10a90*/  STL [R1+0x198], RZ ;  /* 0x000198ff01007387 */ /* 0x000fe20000100800 */
[----:B------:R-:W-:-:S03]  /*10aa0*/  IMAD R8, R8, 0x90, RZ ;  /* 0x0000009008087824 */ /* 0x000fc600078e02ff */
[----:B------:R-:W-:Y:S01]  /*10ab0*/  STL [R1+0x19c], RZ ;  /* 0x00019cff01007387 */ /* 0x000fe20000100800 */
[----:B------:R-:W-:-:S03]  /*10ac0*/  IMAD.SHL.U32 R10, R10, 0x2, RZ ;  /* 0x000000020a0a7824 */ /* 0x000fc600078e00ff */
[----:B------:R-:W-:Y:S04]  /*10ad0*/  STL [R1+0x470], RZ ;  /* 0x000470ff01007387 */ /* 0x000fe80000100800 */
[----:B------:R-:W-:Y:S01]  /*10ae0*/  STL [R1+0x474], RZ ;  /* 0x000474ff01007387 */ /* 0x000fe20000100800 */
[----:B------:R-:W-:-:S03]  /*10af0*/  LOP3.LUT R3, R3, 0x400, RZ, 0xc0, !PT ;  /* 0x0000040003037812 */ /* 0x000fc600078ec0ff */
[----:B------:R-:W-:Y:S04]  /*10b00*/  STL [R1+0x478], RZ ;  /* 0x000478ff01007387 */ /* 0x000fe80000100800 */
[----:B------:R-:W-:Y:S01]  /*10b10*/  STL [R1+0x47c], RZ ;  /* 0x00047cff01007387 */ /* 0x000fe20000100800 */
[----:B------:R-:W-:-:S03]  /*10b20*/  LOP3.LUT R8, R8, 0x30, R10, 0x78, !PT ;  /* 0x0000003008087812 */ /* 0x000fc600078e780a */
[----:B------:R-:W-:Y:S04]  /*10b30*/  STL [R1+0x4c0], RZ ;  /* 0x0004c0ff01007387 */ /* 0x000fe80000100800 */
[----:B------:R-:W-:Y:S04]  /*10b40*/  STL [R1+0x4c4], RZ ;  /* 0x0004c4ff01007387 */ /* 0x000fe80000100800 */
[----:B------:R-:W-:Y:S04]  /*10b50*/  STL [R1+0x4c8], RZ ;  /* 0x0004c8ff01007387 */ /* 0x000fe80000100800 */
[----:B------:R-:W-:Y:S04]  /*10b60*/  STL [R1+0x4cc], RZ ;  /* 0x0004ccff01007387 */ /* 0x000fe80000100800 */
[----:B------:R-:W-:Y:S04]  /*10b70*/  STL [R1+0x4b0], RZ ;  /* 0x0004b0ff01007387 */ /* 0x000fe80000100800 */
[----:B------:R-:W-:Y:S04]  /*10b80*/  STL [R1+0x4b4], RZ ;  /* 0x0004b4ff01007387 */ /* 0x000fe80000100800 */
[----:B------:R0:W-:Y:S04]  /*10b90*/  STL [R1+0xf8c], R3 ;  /* 0x000f8c0301007387 */ /* 0x0001e80000100800 */
[----:B------:R1:W-:Y:S01]  /*10ba0*/  STL [R1+0x4b8], RZ ;  /* 0x0004b8ff01007387 */ /* 0x0003e20000100800 */
[----:B0-----:R-:W-:-:S03]  /*10bb0*/  LOP3.LUT R3, R8, R3, RZ, 0xfc, !PT ;  /* 0x0000000308037212 */ /* 0x001fc600078efcff */
[----:B------:R1:W-:Y:S04]  /*10bc0*/  STL [R1+0x4bc], RZ ;  /* 0x0004bcff01007387 */ /* 0x0003e80000100800 */
[----:B------:R1:W-:Y:S04]  /*10bd0*/  STL [R1+0x6f0], RZ ;  /* 0x0006f0ff01007387 */ /* 0x0003e80000100800 */
[----:B------:R1:W-:Y:S04]  /*10be0*/  STL [R1+0x760], R3 ;  /* 0x0007600301007387 */ /* 0x0003e80000100800 */
[----:B------:R1:W-:Y:S04]  /*10bf0*/  STL [R1+0x6f4], RZ ;  /* 0x0006f4ff01007387 */ /* 0x0003e80000100800 */
[----:B------:R1:W-:Y:S04]  /*10c00*/  STL [R1+0x6f8], RZ ;  /* 0x0006f8ff01007387 */ /* 0x0003e80000100800 */
[----:B------:R1:W-:Y:S04]  /*10c10*/  STL [R1+0x6fc], RZ ;  /* 0x0006fcff01007387 */ /* 0x0003e80000100800 */
[----:B------:R1:W-:Y:S01]  /*10c20*/  STL [R1+0x650], RZ ;  /* 0x000650ff01007387 */ /* 0x0003e20000100800 */
[----:B------:R-:W-:-:S03]  /*10c30*/  LOP3.LUT R8, R9, 0x7, RZ, 0xc0, !PT ;  /* 0x0000000709087812 */ /* 0x000fc600078ec0ff */
[----:B------:R1:W-:Y:S04]  /*10c40*/  STL [R1+0x654], RZ ;  /* 0x000654ff01007387 */ /* 0x0003e80000100800 */
[----:B------:R1:W-:Y:S04]  /*10c50*/  STL [R1+0x658], RZ ;  /* 0x000658ff01007387 */ /* 0x0003e80000100800 */
[----:B------:R1:W-:Y:S04]  /*10c60*/  STL [R1+0x65c], RZ ;  /* 0x00065cff01007387 */ /* 0x0003e80000100800 */
[----:B------:R1:W-:Y:S04]  /*10c70*/  STL [R1+0x5a0], RZ ;  /* 0x0005a0ff01007387 */ /* 0x0003e80000100800 */
[----:B------:R1:W-:Y:S01]  /*10c80*/  STL [R1+0x5a4], RZ ;  /* 0x0005a4ff01007387 */ /* 0x0003e20000100800 */
[----:B------:R-:W-:-:S03]  /*10c90*/  IMAD R8, R8, 0x110, RZ ;  /* 0x0000011008087824 */ /* 0x000fc600078e02ff */
[----:B------:R1:W-:Y:S01]  /*10ca0*/  STL [R1+0x5a8], RZ ;  /* 0x0005a8ff01007387 */ /* 0x0003e20000100800 */
[----:B------:R-:W-:-:S03]  /*10cb0*/  IMAD.SHL.U32 R10, R9, 0x2, RZ ;  /* 0x00000002090a7824 */ /* 0x000fc600078e00ff */
[----:B------:R1:W-:Y:S04]  /*10cc0*/  STL [R1+0x5ac], RZ ;  /* 0x0005acff01007387 */ /* 0x0003e80000100800 */
[----:B------:R1:W-:Y:S04]  /*10cd0*/  STL [R1+0x50], RZ ;  /* 0x000050ff01007387 */ /* 0x0003e80000100800 */
[----:B------:R1:W-:Y:S01]  /*10ce0*/  STL [R1+0x54], RZ ;  /* 0x000054ff01007387 */ /* 0x0003e20000100800 */
[----:B------:R-:W-:-:S03]  /*10cf0*/  IMAD.SHL.U32 R9, R9, 0x80, RZ ;  /* 0x0000008009097824 */ /* 0x000fc600078e00ff */
[----:B------:R1:W-:Y:S01]  /*10d00*/  STL [R1+0x58], RZ ;  /* 0x000058ff01007387 */ /* 0x0003e20000100800 */
[----:B------:R-:W-:-:S03]  /*10d10*/  SHF.R.S32.HI R0, RZ, 0x1f, R2 ;  /* 0x0000001fff007819 */ /* 0x000fc60000011402 */
[----:B------:R1:W-:Y:S01]  /*10d20*/  STL [R1+0x5c], RZ ;  /* 0x00005cff01007387 */ /* 0x0003e20000100800 */
[----:B------:R-:W-:-:S03]  /*10d30*/  LOP3.LUT R8, R8, 0x10, R10, 0x78, !PT ;  /* 0x0000001008087812 */ /* 0x000fc600078e780a */
[----:B------:R1:W-:Y:S04]  /*10d40*/  STL [R1+0x220], RZ ;  /* 0x000220ff01007387 */ /* 0x0003e80000100800 */
[----:B------:R1:W-:Y:S04]  /*10d50*/  STL [R1+0x224], RZ ;  /* 0x000224ff01007387 */ /* 0x0003e80000100800 */
[----:B------:R1:W-:Y:S01]  /*10d60*/  STL [R1+0x228], RZ ;  /* 0x000228ff01007387 */ /* 0x0003e20000100800 */
[----:B------:R-:W-:-:S03]  /*10d70*/  SHF.L.U64.HI R0, R2, 0x1, R0 ;  /* 0x0000000102007819 */ /* 0x000fc60000010200 */
[----:B------:R1:W-:Y:S01]  /*10d80*/  STL [R1+0x22c], RZ ;  /* 0x00022cff01007387 */ /* 0x0003e20000100800 */
[----:B------:R-:W-:-:S03]  /*10d90*/  LOP3.LUT R8, R8, 0x800, R9, 0xf8, !PT ;  /* 0x0000080008087812 */ /* 0x000fc600078ef809 */
[----:B------:R1:W-:Y:S01]  /*10da0*/  STL [R1+0x330], RZ ;  /* 0x000330ff01007387 */ /* 0x0003e20000100800 */
[----:B------:R-:W-:-:S03]  /*10db0*/  LOP3.LUT R2, R4, 0x20, RZ, 0x3c, !PT ;  /* 0x0000002004027812 */ /* 0x000fc600078e3cff */
        /* <DEDUP_REMOVED lines=16> */
[----:B------:R-:W-:Y:S01]  /*10ec0*/  USHF.R.S32.HI UR7, URZ, 0x1f, UR4 ;  /* 0x0000001fff077899 */ /* 0x000fe20008011404 */
[C---:B------:R-:W-:Y:S01]  /*10ed0*/  LOP3.LUT R5, R4.reuse, 0x10, RZ, 0x3c, !PT ;  /* 0x0000001004057812 */ /* 0x040fe200078e3cff */
[----:B------:R-:W-:Y:S01]  /*10ee0*/  USHF.L.U32 UR6, UR6, 0x6, URZ ;  /* 0x0000000606067899 */ /* 0x000fe200080006ff */
[C---:B------:R-:W-:Y:S01]  /*10ef0*/  LOP3.LUT R5, R4.reuse, 0x30, RZ, 0x3c, !PT ;  /* 0x0000003004057812 */ /* 0x040fe200078e3cff */
[----:B------:R-:W-:Y:S01]  /*10f00*/  ULEA.HI UR7, UR7, UR4, URZ, 0x6 ;  /* 0x0000000407077291 */ /* 0x000fe2000f8f30ff */
[C---:B------:R-:W-:Y:S01]  /*10f10*/  LOP3.LUT R5, R4.reuse, 0x60, RZ, 0x3c, !PT ;  /* 0x0000006004057812 */ /* 0x040fe200078e3cff */
[----:B------:R-:W-:Y:S01]  /*10f20*/  USHF.R.S32.HI UR4, URZ, 0x1f, UR6 ;  /* 0x0000001fff047899 */ /* 0x000fe20008011406 */
[----:B------:R-:W-:-:S02]  /*10f30*/  LOP3.LUT R4, R4, 0x70, RZ, 0x3c, !PT ;  /* 0x0000007004047812 */ /* 0x000fc400078e3cff */
[C---:B------:R-:W-:Y:S02]  /*10f40*/  LOP3.LUT R5, R8.reuse, 0x40, RZ, 0x3c, !PT ;  /* 0x0000004008057812 */ /* 0x040fe400078e3cff */
[----:B------:R-:W-:Y:S01]  /*10f50*/  LOP3.LUT R4, R8, 0x60, RZ, 0x3c, !PT ;  /* 0x0000006008047812 */ /* 0x000fe200078e3cff */
[----:B------:R-:W-:Y:S02]  /*10f60*/  USHF.L.U32 UR10, UR6, 0x1, URZ ;  /* 0x00000001060a7899 */ /* 0x000fe400080006ff */
[----:B------:R-:W-:Y:S02]  /*10f70*/  USHF.R.S32.HI UR7, URZ, 0x6, UR7 ;  /* 0x00000006ff077899 */ /* 0x000fe40008011407 */
[----:B-1----:R-:W-:-:S12]  /*10f80*/  USHF.L.U64.HI UR4, UR6, 0x1, UR4 ;  /* 0x0000000106047899 */ /* 0x002fd80008010204 */
.L_x_2:
[----:B------:R-:W2:Y:S01]  /*10f90*/  LDL.64 R4, [R1+0x620] ;  /* 0x0006200001047983 */ /* 0x000ea20000100a00 */
[----:B0-----:R-:W0:Y:S03]  /*10fa0*/  LDC R2, c[0x0][0x3a0] ;  /* 0x0000e800ff027b82 */ /* 0x001e260000000800 */
[----:B--2---:R1:W-:Y:S04]  /*10fb0*/  STL [R1+0x23bc], R5 ;  /* 0x0023bc0501007387 */ /* 0x0043e80000100800 */
[----:B-1----:R-:W0:Y:S04]  /*10fc0*/  LDL R5, [R1+0x770] ;  /* 0x0007700001057983 */ /* 0x002e280000100800 */
[----:B-----5:R-:W-:Y:S04]  /*10fd0*/  STL [R1+0x2340], R28 ;  /* 0x0023401c01007387 */ /* 0x020fe80000100800 */
[----:B------:R-:W-:Y:S04]  /*10fe0*/  STL [R1+0x2348], R28 ;  /* 0x0023481c01007387 */ /* 0x000fe80000100800 */
        /* <DEDUP_REMOVED lines=13> */
[----:B------:R1:W-:Y:S04]  /*110c0*/  STL [R1+0x23b8], R28 ;  /* 0x0023b81c01007387 */ /* 0x0003e80000100800 */
        /* <DEDUP_REMOVED lines=58> */
[----:B------:R-:W-:Y:S01]  /*11470*/  STL [R1+0x2280], R9 ;  /* 0x0022800901007387 */ /* 0x000fe20000100800 */
[----:B0-----:R-:W-:-:S03]  /*11480*/  IMAD R2, R5, -0x40, R2 ;  /* 0xffffffc005027824 */ /* 0x001fc600078e0202 */
        /* <DEDUP_REMOVED lines=19> */
[----:B------:R-:W3:Y:S01]  /*115c0*/  LDL.LU R5, [R1+0x23bc] ;  /* 0x0023bc0001057983 */ /* 0x000ee20000300800 */
[----:B------:R-:W-:-:S02]  /*115d0*/  ISETP.GT.AND P0, PT, R2, RZ, PT ;  /* 0x000000ff0200720c */ /* 0x000fc40003f04270 */
[----:B-1----:R-:W-:Y:S02]  /*115e0*/  PRMT R28, RZ, 0x7610, R28 ;  /* 0x00007610ff1c7816 */ /* 0x002fe4000000001c */
[----:B--2---:R-:W-:Y:S02]  /*115f0*/  PRMT R22, RZ, 0x7610, R22 ;  /* 0x00007610ff167816 */ /* 0x004fe40000000016 */
[----:B------:R-:W-:-:S07]  /*11600*/  ISETP.GT.AND P1, PT, R2, 0x1, PT ;  /* 0x000000010200780c */ /* 0x000fce0003f24270 */
[----:B---3--:R-:W2:Y:S04]  /*11610*/  @P0 LDG.E.U16 R28, desc[UR8][R4.64] ;  /* 0x00000008041c0981 */ /* 0x008ea8000c1e1500 */
[----:B--2---:R0:W-:Y:S04]  /*11620*/  STL [R1+0x1c], R28 ;  /* 0x00001c1c01007387 */ /* 0x0041e80000100800 */
[----:B0-----:R-:W2:Y:S04]  /*11630*/  LDL.LU R28, [R1+0x23b8] ;  /* 0x0023b800011c7983 */ /* 0x001ea80000300800 */
[----:B------:R-:W3:Y:S01]  /*11640*/  LDL.64 R4, [R1+0x498] ;  /* 0x0004980001047983 */ /* 0x000ee20000100a00 */
[----:B------:R-:W-:-:S02]  /*11650*/  ISETP.GT.AND P2, PT, R2, 0x2, PT ;  /* 0x000000020200780c */ /* 0x000fc40003f44270 */
[----:B--2---:R-:W-:Y:S01]  /*11660*/  PRMT R28, RZ, 0x7610, R28 ;  /* 0x00007610ff1c7816 */ /* 0x004fe2000000001c */
[----:B---3--:R-:W2:Y:S04]  /*11670*/  @P0 LDG.E.U16 R22, desc[UR8][R4.64] ;  /* 0x0000000804160981 */ /* 0x008ea8000c1e1500 */
[----:B--2---:R0:W-:Y:S04]  /*11680*/  STL [R1+0x20], R22 ;  /* 0x0000201601007387 */ /* 0x0041e80000100800 */
[----:B0-----:R-:W2:Y:S04]  /*11690*/  LDL.LU R22, [R1+0x23b4] ;  /* 0x0023b40001167983 */ /* 0x001ea80000300800 */
[----:B------:R-:W3:Y:S04]  /*116a0*/  LDL R4, [R1+0xb60] ;  /* 0x000b600001047983 */ /* 0x000ee80000100800 */
[----:B------:R-:W3:Y:S01]  /*116b0*/  LDL R5, [R1+0xb64] ;  /* 0x000b640001057983 */ /* 0x000ee20000100800 */
[----:B--2---:R-:W-:-:S02]  /*116c0*/  PRMT R22, RZ, 0x7610, R22 ;  /* 0x00007610ff167816 */ /* 0x004fc40000000016 */
[----:B---3--:R-:W-:-:S04]  /*116d0*/  @P1 LOP3.LUT R5, R5, R4, RZ, 0x3c, !PT ;  /* 0x0000000405051212 */ /* 0x008fc800078e3cff */
[----:B------:R-:W-:-:S04]  /*116e0*/  @P1 LOP3.LUT R4, R5, R4, RZ, 0x3c, !PT ;  /* 0x0000000405041212 */ /* 0x000fc800078e3cff */
[----:B------:R-:W-:-:S05]  /*116f0*/  @P1 LOP3.LUT R5, R5, R4, RZ, 0x3c, !PT ;  /* 0x0000000405051212 */ /* 0x000fca00078e3cff */
[----:B------:R-:W2:Y:S04]  /*11700*/  @P1 LDG.E.U16 R28, desc[UR8][R4.64] ;  /* 0x00000008041c1981 */ /* 0x000ea8000c1e1500 */
[----:B--2---:R0:W-:Y:S04]  /*11710*/  STL [R1+0x2c], R28 ;  /* 0x00002c1c01007387 */ /* 0x0041e80000100800 */
[----:B0-----:R-:W2:Y:S04]  /*11720*/  LDL.LU R28, [R1+0x23b0] ;  /* 0x0023b000011c7983 */ /* 0x001ea80000300800 */
[----:B------:R-:W3:Y:S04]  /*11730*/  LDL R4, [R1+0xb58] ;  /* 0x000b580001047983 */ /* 0x000ee80000100800 */
[----:B------:R-:W3:Y:S01]  /*11740*/  LDL R5, [R1+0xb5c] ;  /* 0x000b5c0001057983 */ /* 0x000ee20000100800 */
[----:B------:R-:W-:-:S02]  /*11750*/  ISETP.GT.AND P0, PT, R2, 0x3, PT ;  /* 0x000000030200780c */ /* 0x000fc40003f04270 */
[----:B--2---:R-:W-:Y:S02]  /*11760*/  PRMT R28, RZ, 0x7610, R28 ;  /* 0x00007610ff1c7816 */ /* 0x004fe4000000001c */
        /* <DEDUP_REMOVED lines=255> */
[----:B------:R-:W-:-:S02]  /*12760*/  PRMT R23, RZ, 0x7610, R23 ;  /* 0x00007610ff177816 */ /* 0x000fc40000000017 */
[----:B------:R-:W-:Y:S02]  /*12770*/  ISETP.GT.AND P2, PT, R2, 0x11, PT ;  /* 0x000000110200780c */ /* 0x000fe40003f44270 */
        /* <DEDUP_REMOVED lines=17> */
[----:B------:R-:W3:Y:S02]  /*12890*/  LDL R5, [R1+0xa74] ;  /* 0x000a740001057983 */ /* 0x000ee40000100800 */
[----:B---3--:R-:W-:-:S04]  /*128a0*/  @P1 LOP3.LUT R5, R5, R4, RZ, 0x3c, !PT ;  /* 0x0000000405051212 */ /* 0x008fc800078e3cff */
[----:B------:R-:W-:-:S04]  /*128b0*/  @P1 LOP3.LUT R4, R5, R4, RZ, 0x3c, !PT ;  /* 0x0000000405041212 */ /* 0x000fc800078e3cff */
[----:B------:R-:W-:-:S05]  /*128c0*/  @P1 LOP3.LUT R5, R5, R4, RZ, 0x3c, !PT ;  /* 0x0000000405051212 */ /* 0x000fca00078e3cff */
[----:B------:R-:W3:Y:S04]  /*128d0*/  @P1 LDG.E.U16 R28, desc[UR8][R4.64] ;  /* 0x00000008041c1981 */ /* 0x000ee8000c1e1500 */
[----:B------:R-:W4:Y:S04]  /*128e0*/  LDL R4, [R1+0xa68] ;  /* 0x000a680001047983 */ /* 0x000f280000100800 */
[----:B------:R-:W4:Y:S01]  /*128f0*/  LDL R5, [R1+0xa6c] ;  /* 0x000a6c0001057983 */ /* 0x000f220000100800 */
[----:B--2---:R-:W-:Y:S02]  /*12900*/  PRMT R22, RZ, 0x7610, R22 ;  /* 0x00007610ff167816 */ /* 0x004fe40000000016 */
[----:B------:R-:W-:Y:S01]  /*12910*/  ISETP.GT.AND P0, PT, R2, 0x12, PT ;  /* 0x000000120200780c */ /* 0x000fe20003f04270 */
[----:B---3--:R-:W-:Y:S04]  /*12920*/  STL [R1+0x2200], R28 ;  /* 0x0022001c01007387 */ /* 0x008fe80000100800 */
[----:B------:R-:W-:Y:S04]  /*12930*/  STL [R1+0x2204], R28 ;  /* 0x0022041c01007387 */ /* 0x000fe80000100800 */
[----:B------:R-:W-:Y:S04]  /*12940*/  STL [R1+0x2234], R28 ;  /* 0x0022341c01007387 */ /* 0x000fe80000100800 */
[----:B------:R-:W-:Y:S01]  /*12950*/  STL [R1+0x2238], R28 ;  /* 0x0022381c01007387 */ /* 0x000fe20000100800 */
[----:B----4-:R-:W-:-:S03]  /*12960*/  @P1 LOP3.LUT R5, R5, R4, RZ, 0x3c, !PT ;  /* 0x0000000405051212 */ /* 0x010fc600078e3cff */
[----:B------:R-:W-:Y:S01]  /*12970*/  STL [R1+0x223c], R28 ;  /* 0x00223c1c01007387 */ /* 0x000fe20000100800 */
[----:B------:R-:W-:-:S03]  /*12980*/  @P1 LOP3.LUT R4, R5, R4, RZ, 0x3c, !PT ;  /* 0x0000000405041212 */ /* 0x000fc600078e3cff */
[----:B------:R-:W-:Y:S01]  /*12990*/  STL [R1+0x2240], R28 ;  /* 0x0022401c01007387 */ /* 0x000fe20000100800 */
[----:B------:R-:W-:-:S03]  /*129a0*/  @P1 LOP3.LUT R5, R5, R4, RZ, 0x3c, !PT ;  /* 0x0000000405051212 */ /* 0x000fc600078e3cff */
[----:B------:R-:W-:Y:S04]  /*129b0*/  STL [R1+0x2244], R28 ;  /* 0x0022441c01007387 */ /* 0x000fe80000100800 */
[----:B------:R-:W2:Y:S04]  /*129c0*/  @P1 LDG.E.U16 R23, desc[UR8][R4.64] ;  /* 0x0000000804171981 */ /* 0x000ea8000c1e1500 */
[----:B--2---:R0:W-:Y:S04]  /*129d0*/  STL [R1], R23 ;  /* 0x0000001701007387 */ /* 0x0041e80000100800 */
        /* <DEDUP_REMOVED lines=141> */
[----:B------:R-:W3:Y:S04]  /*132b0*/  LDL R4, [R1+0x9e8] ;  /* 0x0009e80001047983 */ /* 0x000ee80000100800 */
[----:B------:R-:W3:Y:S01]  /*132c0*/  LDL R5, [R1+0x9ec] ;  /* 0x0009ec0001057983 */ /* 0x000ee20000100800 */
[----:B------:R-:W-:Y:S02]  /*132d0*/  PRMT R16, RZ, 0x7610, R16 ;  /* 0x00007610ff107816 */ /* 0x000fe40000000010 */
[----:B------:R-:W-:-:S02]  /*132e0*/  PRMT R17, RZ, 0x7610, R17 ;  /* 0x00007610ff117816 */ /* 0x000fc40000000011 */
[----:B------:R-:W-:Y:S01]  /*132f0*/  ISETP.GT.AND P2, PT, R2, 0x1a, PT ;  /* 0x0000001a0200780c */ /* 0x000fe20003f44270 */
[----:B--2---:R-:W-:Y:S04]  /*13300*/  STL [R1+0x21f4], R22 ;  /* 0x0021f41601007387 */ /* 0x004fe80000100800 */
[----:B------:R-:W-:Y:S01]  /*13310*/  STL [R1+0x21f8], R22 ;  /* 0x0021f81601007387 */ /* 0x000fe20000100800 */
[----:B---3--:R-:W-:-:S04]  /*13320*/  @P0 LOP3.LUT R5, R5, R4, RZ, 0x3c, !PT ;  /* 0x0000000405050212 */ /* 0x008fc800078e3cff */
[----:B------:R-:W-:-:S04]  /*13330*/  @P0 LOP3.LUT R4, R5, R4, RZ, 0x3c, !PT ;  /* 0x0000000405040212 */ /* 0x000fc800078e3cff */
[----:B------:R-:W-:-:S05]  /*13340*/  @P0 LOP3.LUT R5, R5, R4, RZ, 0x3c, !PT ;  /* 0x0000000405050212 */ /* 0x000fca00078e3cff */
[----:B------:R-:W2:Y:S04]  /*13350*/  @P0 LDG.E.U16 R23, desc[UR8][R4.64] ;  /* 0x0000000804170981 */ /* 0x000ea8000c1e1500 */
[----:B------:R-:W3:Y:S04]  /*13360*/  LDL R4, [R1+0x9e0] ;  /* 0x0009e00001047983 */ /* 0x000ee80000100800 */
[----:B------:R-:W3:Y:S04]  /*13370*/  LDL R5, [R1+0x9e4] ;  /* 0x0009e40001057983 */ /* 0x000ee80000100800 */
[----:B--2---:R-:W-:Y:S04]  /*13380*/  STL [R1+0x21fc], R23 ;  /* 0x0021fc1701007387 */ /* 0x004fe80000100800 */
[----:B------:R-:W-:Y:S04]  /*13390*/  STL [R1+0x2208], R23 ;  /* 0x0022081701007387 */ /* 0x000fe80000100800 */
[----:B------:R-:W-:Y:S01]  /*133a0*/  STL [R1+0x220c], R23 ;  /* 0x00220c1701007387 */ /* 0x000fe20000100800 */
        /* <DEDUP_REMOVED lines=95> */
[----:B------:R-:W-:Y:S02]  /*139a0*/  PRMT R26, RZ, 0x7610, R26 ;  /* 0x00007610ff1a7816 */ /* 0x000fe4000000001a */
        /* <DEDUP_REMOVED lines=14> */
[----:B---3--:R0:W-:Y:S04]  /*13a90*/  STL [R1+0x1f8], R17 ;  /* 0x0001f81101007387 */ /* 0x0081e80000100800 */
[----:B0-----:R-:W3:Y:S04]  /*13aa0*/  LDL.LU R17, [R1+0x22d0] ;  /* 0x0022d00001117983 */ /* 0x001ee80000300800 */
[----:B------:R-:W4:Y:S04]  /*13ab0*/  LDL R4, [R1+0x980] ;  /* 0x0009800001047983 */ /* 0x000f280000100800 */
[----:B------:R-:W4:Y:S01]  /*13ac0*/  LDL R5, [R1+0x984] ;  /* 0x0009840001057983 */ /* 0x000f220000100800 */
[----:B--2---:R-:W-:-:S02]  /*13ad0*/  PRMT R16, RZ, 0x7610, R16 ;  /* 0x00007610ff107816 */ /* 0x004fc40000000010 */
[----:B------:R-:W-:Y:S02]  /*13ae0*/  ISETP.GT.AND P0, PT, R2, 0x21, PT ;  /* 0x000000210200780c */ /* 0x000fe40003f04270 */
[----:B----4-:R-:W-:-:S04]  /*13af0*/  @P1 LOP3.LUT R5, R5, R4, RZ, 0x3c, !PT ;  /* 0x0000000405051212 */ /* 0x010fc800078e3cff */
[----:B------:R-:W-:-:S04]  /*13b00*/  @P1 LOP3.LUT R4, R5, R4, RZ, 0x3c, !PT ;  /* 0x0000000405041212 */ /* 0x000fc800078e3cff */
[----:B------:R-:W-:-:S05]  /*13b10*/  @P1 LOP3.LUT R5, R5, R4, RZ, 0x3c, !PT ;  /* 0x0000000405051212 */ /* 0x000fca00078e3cff */
[----:B------:R-:W2:Y:S04]  /*13b20*/  @P1 LDG.E.U16 R24, desc[UR8][R4.64] ;  /* 0x0000000804181981 */ /* 0x000ea8000c1e1500 */
[----:B--2---:R0:W-:Y:S04]  /*13b30*/  STL [R1+0x1f4], R24 ;  /* 0x0001f41801007387 */ /* 0x0041e80000100800 */
[----:B0-----:R-:W2:Y:S04]  /*13b40*/  LDL.LU R24, [R1+0x22cc] ;  /* 0x0022cc0001187983 */ /* 0x001ea80000300800 */
[----:B------:R-:W4:Y:S04]  /*13b50*/  LDL R4, [R1+0x978] ;  /* 0x0009780001047983 */ /* 0x000f280000100800 */
[----:B------:R-:W4:Y:S02]  /*13b60*/  LDL R5, [R1+0x97c] ;  /* 0x00097c0001057983 */ /* 0x000f240000100800 */
[----:B----4-:R-:W-:-:S04]  /*13b70*/  @P1 LOP3.LUT R5, R5, R4, RZ, 0x3c, !PT ;  /* 0x0000000405051212 */ /* 0x010fc800078e3cff */
[----:B------:R-:W-:-:S04]  /*13b80*/  @P1 LOP3.LUT R4, R5, R4, RZ, 0x3c, !PT ;  /* 0x0000000405041212 */ /* 0x000fc800078e3cff */
[----:B------:R-:W-:-:S05]  /*13b90*/  @P1 LOP3.LUT R5, R5, R4, RZ, 0x3c, !PT ;  /* 0x0000000405051212 */ /* 0x000fca00078e3cff */
[----:B------:R-:W4:Y:S04]  /*13ba0*/  @P1 LDG.E.U16 R26, desc[UR8][R4.64] ;  /* 0x00000008041a1981 */ /* 0x000f28000c1e1500 */
[----:B----4-:R0:W-:Y:S04]  /*13bb0*/  STL [R1+0x1ec], R26 ;  /* 0x0001ec1a01007387 */ /* 0x0101e80000100800 */
[----:B0-----:R-:W4:Y:S04]  /*13bc0*/  LDL.LU R26, [R1+0x22c8] ;  /* 0x0022c800011a7983 */ /* 0x001f280000300800 */
[----:B------:R-:W2:Y:S04]  /*13bd0*/  LDL R4, [R1+0x970] ;  /* 0x0009700001047983 */ /* 0x000ea80000100800 */
[----:B------:R-:W2:Y:S01]  /*13be0*/  LDL R5, [R1+0x974] ;  /* 0x0009740001057983 */ /* 0x000ea20000100800 */
[----:B---3--:R-:W-:-:S02]  /*13bf0*/  PRMT R17, RZ, 0x7610, R17 ;  /* 0x00007610ff117816 */ /* 0x008fc40000000011 */
[----:B--2---:R-:W-:-:S04]  /*13c00*/  @P2 LOP3.LUT R5, R5, R4, RZ, 0x3c, !PT ;  /* 0x0000000405052212 */ /* 0x004fc800078e3cff */
[----:B------:R-:W-:-:S04]  /*13c10*/  @P2 LOP3.LUT R4, R5, R4, RZ, 0x3c, !PT ;  /* 0x0000000405042212 */ /* 0x000fc800078e3cff */
[----:B------:R-:W-:-:S05]  /*13c20*/  @P2 LOP3.LUT R5, R5, R4, RZ, 0x3c, !PT ;  /* 0x0000000405052212 */ /* 0x000fca00078e3cff */
[----:B------:R-:W2:Y:S04]  /*13c30*/  @P2 LDG.E.U16 R16, desc[UR8][R4.64] ;  /* 0x0000000804102981 */ /* 0x000ea8000c1e1500 */
[----:B------:R-:W3:Y:S04]  /*13c40*/  LDL R4, [R1+0x968] ;  /* 0x0009680001047983 */ /* 0x000ee80000100800 */
[----:B------:R-:W3:Y:S01]  /*13c50*/  LDL R5, [R1+0x96c] ;  /* 0x00096c0001057983 */ /* 0x000ee20000100800 */
[----:B------:R-:W-:Y:S02]  /*13c60*/  PRMT R24, RZ, 0x7610, R24 ;  /* 0x00007610ff187816 */ /* 0x000fe40000000018 */
        /* <DEDUP_REMOVED lines=8> */
[----:B------:R-:W3:Y:S01]  /*13cf0*/  LDL R5, [R1+0x964] ;  /* 0x0009640001057983 */ /* 0x000ee20000100800 */
[----:B----4-:R-:W-:-:S03]  /*13d00*/  PRMT R26, RZ, 0x7610, R26 ;  /* 0x00007610ff1a7816 */ /* 0x010fc6000000001a */
[----:B--2---:R-:W-:Y:S04]  /*13d10*/  STL [R1+0x21f0], R17 ;  /* 0x0021f01101007387 */ /* 0x004fe80000100800 */
[----:B------:R-:W-:Y:S04]  /*13d20*/  STL [R1+0x2218], R17 ;  /* 0x0022181101007387 */ /* 0x000fe80000100800 */
[----:B------:R-:W-:Y:S01]  /*13d30*/  STL [R1+0x221c], R17 ;  /* 0x00221c1101007387 */ /* 0x000fe20000100800 */
        /* <DEDUP_REMOVED lines=10> */
[----:B------:R-:W-:Y:S04]  /*13de0*/  STL [R1+0x21b0], R24 ;  /* 0x0021b01801007387 */ /* 0x000fe80000100800 */
[----:B------:R-:W-:Y:S04]  /*13df0*/  STL [R1+0x21ec], R24 ;  /* 0x0021ec1801007387 */ /* 0x000fe80000100800 */
[----:B------:R-:W-:Y:S01]  /*13e00*/  STL [R1+0x2220], R24 ;  /* 0x0022201801007387 */ /* 0x000fe20000100800 */
[----:B---3--:R-:W-:-:S03]  /*13e10*/  @P0 LOP3.LUT R5, R5, R4, RZ, 0x3c, !PT ;  /* 0x0000000405050212 */ /* 0x008fc600078e3cff */
[----:B------:R-:W-:Y:S01]  /*13e20*/  STL [R1+0x2224], R24 ;  /* 0x0022241801007387 */ /* 0x000fe20000100800 */
[----:B------:R-:W-:-:S03]  /*13e30*/  @P0 LOP3.LUT R4, R5, R4, RZ, 0x3c, !PT ;  /* 0x0000000405040212 */ /* 0x000fc600078e3cff */
[----:B------:R-:W-:Y:S01]  /*13e40*/  STL [R1+0x2228], R24 ;  /* 0x0022281801007387 */ /* 0x000fe20000100800 */
[----:B------:R-:W-:-:S03]  /*13e50*/  @P0 LOP3.LUT R5, R5, R4, RZ, 0x3c, !PT ;  /* 0x0000000405050212 */ /* 0x000fc600078e3cff */
[----:B------:R-:W-:Y:S04]  /*13e60*/  STL [R1+0x222c], R24 ;  /* 0x00222c1801007387 */ /* 0x000fe80000100800 */
[----:B------:R-:W-:Y:S04]  /*13e70*/  STL [R1+0x2230], R24 ;  /* 0x0022301801007387 */ /* 0x000fe80000100800 */
[----:B------:R-:W2:Y:S04]  /*13e80*/  @P0 LDG.E.U16 R26, desc[UR8][R4.64] ;  /* 0x00000008041a0981 */ /* 0x000ea8000c1e1500 */
[----:B------:R-:W3:Y:S04]  /*13e90*/  LDL R4, [R1+0x950] ;  /* 0x0009500001047983 */ /* 0x000ee80000100800 */
[----:B------:R-:W3:Y:S01]  /*13ea0*/  LDL R5, [R1+0x954] ;  /* 0x0009540001057983 */ /* 0x000ee20000100800 */
[----:B------:R-:W-:-:S03]  /*13eb0*/  ISETP.GT.AND P0, PT, R2, 0x24, PT ;  /* 0x000000240200780c */ /* 0x000fc60003f04270 */
        /* <DEDUP_REMOVED lines=94> */
[----:B------:R-:W-:-:S02]  /*144a0*/  PRMT R20, RZ, 0x7610, R20 ;  /* 0x00007610ff147816 */ /* 0x000fc40000000014 */
        /* <DEDUP_REMOVED lines=8> */
[----:B------:R-:W-:-:S02]  /*14530*/  PRMT R21, RZ, 0x7610, R21 ;  /* 0x00007610ff157816 */ /* 0x000fc40000000015 */
[----:B------:R-:W-:Y:S02]  /*14540*/  ISETP.GT.AND P1, PT, R2, 0x28, PT ;  /* 0x000000280200780c */ /* 0x000fe40003f24270 */
[----:B--2---:R-:W-:-:S04]  /*14550*/  @P0 LOP3.LUT R5, R5, R4, RZ, 0x3c, !PT ;  /* 0x0000000405050212 */ /* 0x004fc800078e3cff */
[----:B------:R-:W-:-:S04]  /*14560*/  @P0 LOP3.LUT R4, R5, R4, RZ, 0x3c, !PT ;  /* 0x0000000405040212 */ /* 0x000fc800078e3cff */
[----:B------:R-:W-:-:S05]  /*14570*/  @P0 LOP3.LUT R5, R5, R4, RZ, 0x3c, !PT ;  /* 0x0000000405050212 */ /* 0x000fca00078e3cff */
[----:B------:R-:W2:Y:S04]  /*14580*/  @P0 LDG.E.U16 R21, desc[UR8][R4.64] ;  /* 0x0000000804150981 */ /* 0x000ea8000c1e1500 */
[----:B--2---:R0:W-:Y:S04]  /*14590*/  STL [R1+0x174], R21 ;  /* 0x0001741501007387 */ /* 0x0041e80000100800 */
[----:B0-----:R-:W2:Y:S04]  /*145a0*/  LDL.LU R21, [R1+0x2298] ;  /* 0x0022980001157983 */ /* 0x001ea80000300800 */
[----:B------:R-:W2:Y:S04]  /*145b0*/  LDL R4, [R1+0x8f0] ;  /* 0x0008f00001047983 */ /* 0x000ea80000100800 */
[----:B------:R-:W2:Y:S01]  /*145c0*/  LDL R5, [R1+0x8f4] ;  /* 0x0008f40001057983 */ /* 0x000ea20000100800 */
[----:B------:R-:W-:-:S02]  /*145d0*/  PRMT R13, RZ, 0x7610, R13 ;  /* 0x00007610ff0d7816 */ /* 0x000fc4000000000d */
[----:B--2---:R-:W-:-:S04]  /*145e0*/  @P1 LOP3.LUT R5, R5, R4, RZ, 0x3c, !PT ;  /* 0x0000000405051212 */ /* 0x004fc800078e3cff */
[----:B------:R-:W-:-:S04]  /*145f0*/  @P1 LOP3.LUT R4, R5, R4, RZ, 0x3c, !PT ;  /* 0x0000000405041212 */ /* 0x000fc800078e3cff */
[----:B------:R-:W-:-:S05]  /*14600*/  @P1 LOP3.LUT R5, R5, R4, RZ, 0x3c, !PT ;  /* 0x0000000405051212 */ /* 0x000fca00078e3cff */
[----:B------:R0:W2:Y:S04]  /*14610*/  @P1 LDG.E.U16 R13, desc[UR8][R4.64] ;  /* 0x00000008040d1981 */ /* 0x0000a8000c1e1500 */
[----:B------:R-:W0:Y:S04]  /*14620*/  LDL R4, [R1+0x8e8] ;  /* 0x0008e80001047983 */ /* 0x000e280000100800 */
[----:B------:R-:W0:Y:S01]  /*14630*/  LDL R5, [R1+0x8ec] ;  /* 0x0008ec0001057983 */ /* 0x000e220000100800 */
[----:B---3--:R-:W-:Y:S02]  /*14640*/  PRMT R12, RZ, 0x7610, R12 ;  /* 0x00007610ff0c7816 */ /* 0x008fe4000000000c */
[----:B------:R-:W-:-:S02]  /*14650*/  ISETP.GT.AND P0, PT, R2, 0x29, PT ;  /* 0x000000290200780c */ /* 0x000fc40003f04270 */
[----:B0-----:R-:W-:-:S04]  /*14660*/  @P1 LOP3.LUT R5, R5, R4, RZ, 0x3c, !PT ;  /* 0x0000000405051212 */ /* 0x001fc800078e3cff */
[----:B------:R-:W-:-:S04]  /*14670*/  @P1 LOP3.LUT R4, R5, R4, RZ, 0x3c, !PT ;  /* 0x0000000405041212 */ /* 0x000fc800078e3cff */
[----:B------:R-:W-:-:S05]  /*14680*/  @P1 LOP3.LUT R5, R5, R4, RZ, 0x3c, !PT ;  /* 0x0000000405051212 */ /* 0x000fca00078e3cff */
[----:B------:R0:W3:Y:S04]  /*14690*/  @P1 LDG.E.U16 R12, desc[UR8][R4.64] ;  /* 0x00000008040c1981 */ /* 0x0000e8000c1e1500 */
[----:B------:R-:W0:Y:S04]  /*146a0*/  LDL R4, [R1+0x8e0] ;  /* 0x0008e00001047983 */ /* 0x000e280000100800 */
[----:B------:R-:W0:Y:S01]  /*146b0*/  LDL R5, [R1+0x8e4] ;  /* 0x0008e40001057983 */ /* 0x000e220000100800 */
[----:B----4-:R-:W-:Y:S02]  /*146c0*/  PRMT R20, RZ, 0x7610, R20 ;  /* 0x00007610ff147816 */ /* 0x010fe40000000014 */
[----:B0-----:R-:W-:-:S04]  /*146d0*/  @P0 LOP3.LUT R5, R5, R4, RZ, 0x3c, !PT ;  /* 0x0000000405050212 */ /* 0x001fc800078e3cff */
[----:B------:R-:W-:-:S04]  /*146e0*/  @P0 LOP3.LUT R4, R5, R4, RZ, 0x3c, !PT ;  /* 0x0000000405040212 */ /* 0x000fc800078e3cff */
[----:B------:R-:W-:-:S05]  /*146f0*/  @P0 LOP3.LUT R5, R5, R4, RZ, 0x3c, !PT ;  /* 0x0000000405050212 */ /* 0x000fca00078e3cff */
[----:B------:R-:W4:Y:S04]  /*14700*/  @P0 LDG.E.U16 R20, desc[UR8][R4.64] ;  /* 0x0000000804140981 */ /* 0x000f28000c1e1500 */
[----:B------:R-:W2:Y:S04]  /*14710*/  LDL R4, [R1+0x8d8] ;  /* 0x0008d80001047983 */ /* 0x000ea80000100800 */
[----:B------:R-:W2:Y:S01]  /*14720*/  LDL R5, [R1+0x8dc] ;  /* 0x0008dc0001057983 */ /* 0x000ea20000100800 */
[----:B------:R-:W-:Y:S02]  /*14730*/  PRMT R21, RZ, 0x7610, R21 ;  /* 0x00007610ff157816 */ /* 0x000fe40000000015 */
[----:B------:R-:W-:Y:S01]  /*14740*/  ISETP.GT.AND P1, PT, R2, 0x2a, PT ;  /* 0x0000002a0200780c */ /* 0x000fe20003f24270 */
[----:B----4-:R-:W-:Y:S04]  /*14750*/  STL [R1+0x21bc], R20 ;  /* 0x0021bc1401007387 */ /* 0x010fe80000100800 */
[----:B------:R-:W-:Y:S01]  /*14760*/  STL [R1+0x21c0], R20 ;  /* 0x0021c01401007387 */ /* 0x000fe20000100800 */
[----:B--2---:R-:W-:-:S04]  /*14770*/  @P0 LOP3.LUT R5, R5, R4, RZ, 0x3c, !PT ;  /* 0x0000000405050212 */ /* 0x004fc800078e3cff */
[----:B------:R-:W-:-:S04]  /*14780*/  @P0 LOP3.LUT R4, R5, R4, RZ, 0x3c, !PT ;  /* 0x0000000405040212 */ /* 0x000fc800078e3cff */
[----:B------:R-:W-:-:S05]  /*14790*/  @P0 LOP3.LUT R5, R5, R4, RZ, 0x3c, !PT ;  /* 0x0000000405050212 */ /* 0x000fca00078e3cff */
[----:B------:R-:W2:Y:S04]  /*147a0*/  @P0 LDG.E.U16 R21, desc[UR8][R4.64] ;  /* 0x0000000804150981 */ /* 0x000ea8000c1e1500 */
[----:B------:R-:W4:Y:S04]  /*147b0*/  LDL R4, [R1+0x8d0] ;  /* 0x0008d00001047983 */ /* 0x000f280000100800 */
[----:B------:R-:W4:Y:S01]  /*147c0*/  LDL R5, [R1+0x8d4] ;  /* 0x0008d40001057983 */ /* 0x000f220000100800 */
[----:B------:R-:W-:-:S03]  /*147d0*/  PRMT R9, RZ, 0x7610, R9 ;  /* 0x00007610ff097816 */ /* 0x000fc60000000009 */
[----:B--2---:R-:W-:Y:S04]  /*147e0*/  STL [R1+0x21c4], R21 ;  /* 0x0021c41501007387 */ /* 0x004fe80000100800 */
[----:B------:R-:W-:Y:S01]  /*147f0*/  STL [R1+0x21c8], R21 ;  /* 0x0021c81501007387 */ /* 0x000fe20000100800 */
[----:B----4-:R-:W-:-:S04]  /*14800*/  @P1 LOP3.LUT R5, R5, R4, RZ, 0x3c, !PT ;  /* 0x0000000405051212 */ /* 0x010fc800078e3cff */
[----:B------:R-:W-:-:S04]  /*14810*/  @P1 LOP3.LUT R4, R5, R4, RZ, 0x3c, !PT ;  /* 0x0000000405041212 */ /* 0x000fc800078e3cff */
[----:B------:R-:W-:-:S05]  /*14820*/  @P1 LOP3.LUT R5, R5, R4, RZ, 0x3c, !PT ;  /* 0x0000000405051212 */ /* 0x000fca00078e3cff */
[----:B------:R-:W2:Y:S04]  /*14830*/  @P1 LDG.E.U16 R9, desc[UR8][R4.64] ;  /* 0x0000000804091981 */ /* 0x000ea8000c1e1500 */
[----:B--2---:R0:W-:Y:S04]  /*14840*/  STL [R1+0xe8], R9 ;  /* 0x0000e80901007387 */ /* 0x0041e80000100800 */
[----:B0-----:R-:W2:Y:S04]  /*14850*/  LDL.LU R9, [R1+0x2294] ;  /* 0x0022940001097983 */ /* 0x001ea80000300800 */
[----:B------:R-:W4:Y:S04]  /*14860*/  LDL R4, [R1+0x8c8] ;  /* 0x0008c80001047983 */ /* 0x000f280000100800 */
[----:B------:R-:W4:Y:S01]  /*14870*/  LDL R5, [R1+0x8cc] ;  /* 0x0008cc0001057983 */ /* 0x000f220000100800 */
[----:B------:R-:W-:-:S02]  /*14880*/  ISETP.GT.AND P0, PT, R2, 0x2b, PT ;  /* 0x0000002b0200780c */ /* 0x000fc40003f04270 */
[----:B--2---:R-:W-:Y:S02]  /*14890*/  PRMT R9, RZ, 0x7610, R9 ;  /* 0x00007610ff097816 */ /* 0x004fe40000000009 */
        /* <DEDUP_REMOVED lines=8> */
[----:B--2---:R-:W-:-:S02]  /*14920*/  PRMT R9, RZ, 0x7610, R9 ;  /* 0x00007610ff097816 */ /* 0x004fc40000000009 */
        /* <DEDUP_REMOVED lines=46> */
[----:B------:R-:W-:-:S02]  /*14c10*/  PRMT R8, RZ, 0x7610, R8 ;  /* 0x00007610ff087816 */ /* 0x000fc40000000008 */
[----:B------:R-:W-:Y:S02]  /*14c20*/  ISETP.GT.AND P1, PT, R2, 0x2e, PT ;  /* 0x0000002e0200780c */ /* 0x000fe40003f24270 */
        /* <DEDUP_REMOVED lines=53> */
[----:B----4-:R-:W-:Y:S02]  /*14f80*/  PRMT R8, RZ, 0x7610, R8 ;  /* 0x00007610ff087816 */ /* 0x010fe40000000008 */
[----:B------:R-:W-:-:S02]  /*14f90*/  ISETP.GT.AND P0, PT, R2, 0x31, PT ;  /* 0x000000310200780c */ /* 0x000fc40003f04270 */
[----:B0-----:R-:W-:-:S04]  /*14fa0*/  @P1 LOP3.LUT R5, R5, R4, RZ, 0x3c, !PT ;  /* 0x0000000405051212 */ /* 0x001fc800078e3cff */
[----:B------:R-:W-:-:S04]  /*14fb0*/  @P1 LOP3.LUT R4, R5, R4, RZ, 0x3c, !PT ;  /* 0x0000000405041212 */ /* 0x000fc800078e3cff */
[----:B------:R-:W-:-:S05]  /*14fc0*/  @P1 LOP3.LUT R5, R5, R4, RZ, 0x3c, !PT ;  /* 0x0000000405051212 */ /* 0x000fca00078e3cff */
[----:B------:R0:W4:Y:S04]  /*14fd0*/  @P1 LDG.E.U16 R8, desc[UR8][R4.64] ;  /* 0x0000000804081981 */ /* 0x000128000c1e1500 */
[----:B------:R-:W0:Y:S04]  /*14fe0*/  LDL R4, [R1+0x860] ;  /* 0x0008600001047983 */ /* 0x000e280000100800 */
[----:B------:R-:W0:Y:S01]  /*14ff0*/  LDL R5, [R1+0x864] ;  /* 0x0008640001057983 */ /* 0x000e220000100800 */
[----:B------:R-:W-:Y:S02]  /*15000*/  PRMT R14, RZ, 0x7610, R14 ;  /* 0x00007610ff0e7816 */ /* 0x000fe4000000000e */
[----:B0-----:R-:W-:-:S04]  /*15010*/  @P0 LOP3.LUT R5, R5, R4, RZ, 0x3c, !PT ;  /* 0x0000000405050212 */ /* 0x001fc800078e3cff */
        /* <DEDUP_REMOVED lines=16> */
[----:B------:R-:W-:-:S03]  /*15120*/  PRMT R25, RZ, 0x7610, R25 ;  /* 0x00007610ff197816 */ /* 0x000fc60000000019 */
        /* <DEDUP_REMOVED lines=34> */
[----:B---3--:R-:W-:-:S04]  /*15350*/  @P0 LOP3.LUT R5, R5, R4, RZ, 0x3c, !PT ;  /* 0x0000000405050212 */ /* 0x008fc800078e3cff */
[----:B------:R-:W-:-:S04]  /*15360*/  @P0 LOP3.LUT R4, R5, R4, RZ, 0x3c, !PT ;  /* 0x0000000405040212 */ /* 0x000fc800078e3cff */
[----:B------:R-:W-:-:S05]  /*15370*/  @P0 LOP3.LUT R5, R5, R4, RZ, 0x3c, !PT ;  /* 0x0000000405050212 */ /* 0x000fca00078e3cff */
[----:B------:R-:W3:Y:S04]  /*15380*/  @P0 LDG.E.U16 R6, desc[UR8][R4.64] ;  /* 0x0000000804060981 */ /* 0x000ee8000c1e1500 */
[----:B---3--:R0:W-:Y:S04]  /*15390*/  STL [R1+0x12c], R6 ;  /* 0x00012c0601007387 */ /* 0x0081e80000100800 */
[----:B0-----:R-:W3:Y:S04]  /*153a0*/  LDL.LU R6, [R1+0x2260] ;  /* 0x0022600001067983 */ /* 0x001ee80000300800 */
        /* <DEDUP_REMOVED lines=36> */
[----:B------:R-:W-:Y:S02]  /*155f0*/  PRMT R11, RZ, 0x7610, R11 ;  /* 0x00007610ff0b7816 */ /* 0x000fe4000000000b */
[----:B0-----:R-:W-:-:S04]  /*15600*/  @P0 LOP3.LUT R5, R5, R4, RZ, 0x3c, !PT ;  /* 0x0000000405050212 */ /* 0x001fc800078e3cff */
        /* <DEDUP_REMOVED lines=26> */
[----:B--2---:R-:W-:Y:S01]  /*157b0*/  STL [R1+0x218c], R0 ;  /* 0x00218c0001007387 */ /* 0x004fe20000100800 */
        /* <DEDUP_REMOVED lines=9> */
[----:B---3--:R-:W-:-:S04]  /*15850*/  @P0 LOP3.LUT R5, R5, R4, RZ, 0x3c, !PT ;  /* 0x0000000405050212 */ /* 0x008fc800078e3cff */
[----:B------:R-:W-:-:S04]  /*15860*/  @P0 LOP3.LUT R4, R5, R4, RZ, 0x3c, !PT ;  /* 0x0000000405040212 */ /* 0x000fc800078e3cff */
[----:B------:R-:W-:-:S05]  /*15870*/  @P0 LOP3.LUT R5, R5, R4, RZ, 0x3c, !PT ;  /* 0x0000000405050212 */ /* 0x000fca00078e3cff */
[----:B------:R-:W3:Y:S04]  /*15880*/  @P0 LDG.E.U16 R3, desc[UR8][R4.64] ;  /* 0x0000000804030981 */ /* 0x000ee8000c1e1500 */
[----:B------:R-:W2:Y:S04]  /*15890*/  LDL R4, [R1+0x7f8] ;  /* 0x0007f80001047983 */ /* 0x000ea80000100800 */
[----:B------:R-:W2:Y:S01]  /*158a0*/  LDL R5, [R1+0x7fc] ;  /* 0x0007fc0001057983 */ /* 0x000ea20000100800 */
[----:B------:R-:W-:-:S03]  /*158b0*/  PRMT R29, RZ, 0x7610, R29 ;  /* 0x00007610ff1d7816 */ /* 0x000fc6000000001d */
[----:B---3--:R0:W-:Y:S04]  /*158c0*/  STL [R1+0x104], R3 ;  /* 0x0001040301007387 */ /* 0x0081e80000100800 */
[----:B0-----:R-:W3:Y:S01]  /*158d0*/  LDL R3, [R1+0x7cc] ;  /* 0x0007cc0001037983 */ /* 0x001ee20000100800 */
        /* <DEDUP_REMOVED lines=23> */
[----:B------:R0:W2:Y:S04]  /*15a50*/  @P1 LDG.E.U16 R11, desc[UR8][R4.64] ;  /* 0x00000008040b1981 */ /* 0x0000a8000c1e1500 */
[----:B------:R-:W0:Y:S04]  /*15a60*/  LDL R4, [R1+0x7d0] ;  /* 0x0007d00001047983 */ /* 0x000e280000100800 */
[----:B------:R-:W0:Y:S01]  /*15a70*/  LDL R5, [R1+0x7d4] ;  /* 0x0007d40001057983 */ /* 0x000e220000100800 */
[----:B------:R-:W-:Y:S02]  /*15a80*/  PRMT R18, RZ, 0x7610, R18 ;  /* 0x00007610ff127816 */ /* 0x000fe40000000012 */
[----:B0-----:R-:W-:-:S04]  /*15a90*/  @P0 LOP3.LUT R5, R5, R4, RZ, 0x3c, !PT ;  /* 0x0000000405050212 */ /* 0x001fc800078e3cff */
[----:B------:R-:W-:-:S04]  /*15aa0*/  @P0 LOP3.LUT R4, R5, R4, RZ, 0x3c, !PT ;  /* 0x0000000405040212 */ /* 0x000fc800078e3cff */
[----:B------:R-:W-:-:S05]  /*15ab0*/  @P0 LOP3.LUT R5, R5, R4, RZ, 0x3c, !PT ;  /* 0x0000000405050212 */ /* 0x000fca00078e3cff */
[----:B------:R0:W3:Y:S04]  /*15ac0*/  @P0 LDG.E.U16 R18, desc[UR8][R4.64] ;  /* 0x0000000804120981 */ /* 0x0000e8000c1e1500 */
[----:B------:R-:W2:Y:S01]  /*15ad0*/  LDL R5, [R1+0x7c8] ;  /* 0x0007c80001057983 */ /* 0x000ea20000100800 */
[----:B------:R-:W-:Y:S01]  /*15ae0*/  PRMT R19, RZ, 0x7610, R19 ;  /* 0x00007610ff137816 */ /* 0x000fe20000000013 */
[----:B0-----:R-:W-:Y:S01]  /*15af0*/  @P0 IMAD.MOV.U32 R4, RZ, RZ, R3 ;  /* 0x000000ffff040224 */ /* 0x001fe200078e0003 */
[----:B------:R-:W-:Y:S01]  /*15b00*/  ISETP.GT.AND P1, PT, R2, 0x3b, PT ;  /* 0x0000003b0200780c */ /* 0x000fe20003f24270 */
[----:B------:R-:W3:Y:S04]  /*15b10*/  LDL R3, [R1+0x7a4] ;  /* 0x0007a40001037983 */ /* 0x000ee80000100800 */
[----:B--2---:R0:W2:Y:S04]  /*15b20*/  @P0 LDG.E.U16 R19, desc[UR8][R4.64] ;  /* 0x0000000804130981 */ /* 0x0040a8000c1e1500 */
[----:B------:R-:W0:Y:S04]  /*15b30*/  LDL R4, [R1+0x7c0] ;  /* 0x0007c00001047983 */ /* 0x000e280000100800 */
[----:B------:R-:W0:Y:S01]  /*15b40*/  LDL R5, [R1+0x7c4] ;  /* 0x0007c40001057983 */ /* 0x000e220000100800 */
[----:B------:R-:W-:-:S02]  /*15b50*/  PRMT R29, RZ, 0x7610, R29 ;  /* 0x00007610ff1d7816 */ /* 0x000fc4000000001d */
[----:B0-----:R-:W-:-:S04]  /*15b60*/  @P1 LOP3.LUT R5, R5, R4, RZ, 0x3c, !PT ;  /* 0x0000000405051212 */ /* 0x001fc800078e3cff */
[----:B------:R-:W-:-:S04]  /*15b70*/  @P1 LOP3.LUT R4, R5, R4, RZ, 0x3c, !PT ;  /* 0x0000000405041212 */ /* 0x000fc800078e3cff */
[----:B------:R-:W-:-:S05]  /*15b80*/  @P1 LOP3.LUT R5, R5, R4, RZ, 0x3c, !PT ;  /* 0x0000000405051212 */ /* 0x000fca00078e3cff */
[----:B------:R0:W2:Y:S04]  /*15b90*/  @P1 LDG.E.U16 R29, desc[UR8][R4.64] ;  /* 0x00000008041d1981 */ /* 0x0000a8000c1e1500 */
[----:B------:R-:W0:Y:S04]  /*15ba0*/  LDL R4, [R1+0x7b8] ;  /* 0x0007b80001047983 */ /* 0x000e280000100800 */
[----:B------:R-:W0:Y:S01]  /*15bb0*/  LDL R5, [R1+0x7bc] ;  /* 0x0007bc0001057983 */ /* 0x000e220000100800 */
[----:B------:R-:W-:Y:S02]  /*15bc0*/  PRMT R22, RZ, 0x7610, R22 ;  /* 0x00007610ff167816 */ /* 0x000fe40000000016 */
[----:B------:R-:W-:-:S02]  /*15bd0*/  ISETP.GT.AND P0, PT, R2, 0x3c, PT ;  /* 0x0000003c0200780c */ /* 0x000fc40003f04270 */
[----:B0-----:R-:W-:-:S04]  /*15be0*/  @P1 LOP3.LUT R5, R5, R4, RZ, 0x3c, !PT ;  /* 0x0000000405051212 */ /* 0x001fc800078e3cff */
[----:B------:R-:W-:-:S04]  /*15bf0*/  @P1 LOP3.LUT R4, R5, R4, RZ, 0x3c, !PT ;  /* 0x0000000405041212 */ /* 0x000fc800078e3cff */
[----:B------:R-:W-:-:S05]  /*15c00*/  @P1 LOP3.LUT R5, R5, R4, RZ, 0x3c, !PT ;  /* 0x0000000405051212 */ /* 0x000fca00078e3cff */
[----:B------:R-:W2:Y:S04]  /*15c10*/  @P1 LDG.E.U16 R22, desc[UR8][R4.64] ;  /* 0x0000000804161981 */ /* 0x000ea8000c1e1500 */
[----:B------:R-:W3:Y:S04]  /*15c20*/  LDL R4, [R1+0x7b0] ;  /* 0x0007b00001047983 */ /* 0x000ee80000100800 */
[----:B------:R-:W3:Y:S01]  /*15c30*/  LDL R5, [R1+0x7b4] ;  /* 0x0007b40001057983 */ /* 0x000ee20000100800 */
[----:B------:R-:W-:-:S03]  /*15c40*/  PRMT R28, RZ, 0x7610, R28 ;  /* 0x00007610ff1c7816 */ /* 0x000fc6000000001c */
[----:B--2---:R0:W-:Y:S04]  /*15c50*/  STL [R1+0xe4], R22 ;  /* 0x0000e41601007387 */ /* 0x0041e80000100800 */
[----:B0-----:R-:W2:Y:S01]  /*15c60*/  LDL R22, [R1+0x794] ;  /* 0x0007940001167983 */ /* 0x001ea20000100800 */
        /* <DEDUP_REMOVED lines=8> */
[----:B------:R-:W-:-:S02]  /*15cf0*/  ISETP.GT.AND P1, PT, R2, 0x3d, PT ;  /* 0x0000003d0200780c */ /* 0x000fc40003f24270 */
[----:B---3--:R-:W-:Y:S02]  /*15d00*/  PRMT R28, RZ, 0x7610, R28 ;  /* 0x00007610ff1c7816 */ /* 0x008fe4000000001c */
[----:B--2---:R-:W-:-:S04]  /*15d10*/  @P0 LOP3.LUT R5, R5, R4, RZ, 0x3c, !PT ;  /* 0x0000000405050212 */ /* 0x004fc800078e3cff */
[----:B------:R-:W-:-:S04]  /*15d20*/  @P0 LOP3.LUT R4, R5, R4, RZ, 0x3c, !PT ;  /* 0x0000000405040212 */ /* 0x000fc800078e3cff */
[----:B------:R-:W-:-:S05]  /*15d30*/  @P0 LOP3.LUT R5, R5, R4, RZ, 0x3c, !PT ;  /* 0x0000000405050212 */ /* 0x000fca00078e3cff */
[----:B------:R-:W2:Y:S04]  /*15d40*/  @P0 LDG.E.U16 R28, desc[UR8][R4.64] ;  /* 0x00000008041c0981 */ /* 0x000ea8000c1e1500 */
[----:B--2---:R0:W-:Y:S04]  /*15d50*/  STL [R1+0xdc], R28 ;  /* 0x0000dc1c01007387 */ /* 0x0041e80000100800 */
[----:B0-----:R-:W2:Y:S04]  /*15d60*/  LDL.LU R28, [R1+0x2240] ;  /* 0x00224000011c7983 */ /* 0x001ea80000300800 */
[----:B------:R-:W3:Y:S01]  /*15d70*/  LDL R5, [R1+0x7a0] ;  /* 0x0007a00001057983 */ /* 0x000ee20000100800 */
[----:B------:R-:W-:-:S03]  /*15d80*/  @P1 IMAD.MOV.U32 R4, RZ, RZ, R3 ;  /* 0x000000ffff041224 */ /* 0x000fc600078e0003 */
[----:B------:R-:W4:Y:S01]  /*15d90*/  LDL R3, [R1+0x784] ;  /* 0x0007840001037983 */ /* 0x000f220000100800 */
[----:B--2---:R-:W-:-:S06]  /*15da0*/  PRMT R28, RZ, 0x7610, R28 ;  /* 0x00007610ff1c7816 */ /* 0x004fcc000000001c */
[----:B---3--:R-:W2:Y:S04]  /*15db0*/  @P1 LDG.E.U16 R28, desc[UR8][R4.64] ;  /* 0x00000008041c1981 */ /* 0x008ea8000c1e1500 */
        /* <DEDUP_REMOVED lines=9> */
[----:B------:R0:W3:Y:S04]  /*15e50*/  @P1 LDG.E.U16 R0, desc[UR8][R4.64] ;  /* 0x0000000804001981 */ /* 0x0000e8000c1e1500 */
[----:B------:R-:W2:Y:S01]  /*15e60*/  LDL R5, [R1+0x790] ;  /* 0x0007900001057983 */ /* 0x000ea20000100800 */
[----:B------:R-:W-:Y:S01]  /*15e70*/  PRMT R25, RZ, 0x7610, R25 ;  /* 0x00007610ff197816 */ /* 0x000fe20000000019 */
[----:B0-----:R-:W-:Y:S02]  /*15e80*/  @P0 IMAD.MOV.U32 R4, RZ, RZ, R22 ;  /* 0x000000ffff040224 */ /* 0x001fe400078e0016 */
[----:B------:R-:W3:Y:S04]  /*15e90*/  LDL R22, [R1+0xf60] ;  /* 0x000f600001167983 */ /* 0x000ee80000100800 */
[----:B--2---:R-:W2:Y:S04]  /*15ea0*/  @P0 LDG.E.U16 R25, desc[UR8][R4.64] ;  /* 0x0000000804190981 */ /* 0x004ea8000c1e1500 */
[----:B--2---:R0:W-:Y:S04]  /*15eb0*/  STL [R1+0xd0], R25 ;  /* 0x0000d01901007387 */ /* 0x0041e80000100800 */
[----:B------:R-:W2:Y:S04]  /*15ec0*/  LDL R4, [R1+0x788] ;  /* 0x0007880001047983 */ /* 0x000ea80000100800 */
[----:B------:R-:W2:Y:S01]  /*15ed0*/  LDL R5, [R1+0x78c] ;  /* 0x00078c0001057983 */ /* 0x000ea20000100800 */
[----:B------:R-:W-:Y:S01]  /*15ee0*/  PRMT R28, RZ, 0x7610, R28 ;  /* 0x00007610ff1c7816 */ /* 0x000fe2000000001c */
[----:B0-----:R-:W0:Y:S01]  /*15ef0*/  S2R R25, SR_TID.X ;  /* 0x0000000000197919 */ /* 0x001e220000002100 */
[----:B--2---:R-:W-:-:S04]  /*15f00*/  @P0 LOP3.LUT R5, R5, R4, RZ, 0x3c, !PT ;  /* 0x0000000405050212 */ /* 0x004fc800078e3cff */
[----:B------:R-:W-:-:S04]  /*15f10*/  @P0 LOP3.LUT R4, R5, R4, RZ, 0x3c, !PT ;  /* 0x0000000405040212 */ /* 0x000fc800078e3cff */
[----:B------:R-:W-:-:S05]  /*15f20*/  @P0 LOP3.LUT R5, R5, R4, RZ, 0x3c, !PT ;  /* 0x0000000405050212 */ /* 0x000fca00078e3cff */
[----:B------:R-:W2:Y:S01]  /*15f30*/  @P0 LDG.E.U16 R28, desc[UR8][R4.64] ;  /* 0x00000008041c0981 */ /* 0x000ea2000c1e1500 */
[----:B0-----:R-:W-:Y:S02]  /*15f40*/  LOP3.LUT R25, R25, 0x3f, RZ, 0xc0, !PT ;  /* 0x0000003f19197812 */ /* 0x001fe400078ec0ff */
[----:B------:R-:W-:Y:S02]  /*15f50*/  ISETP.GT.AND P1, PT, R2, 0x3f, PT ;  /* 0x0000003f0200780c */ /* 0x000fe40003f24270 */
[----:B------:R-:W-:Y:S01]  /*15f60*/  ISETP.GE.AND P0, PT, R25, R2, PT ;  /* 0x000000021900720c */ /* 0x000fe20003f06270 */
[----:B--2---:R0:W-:Y:S04]  /*15f70*/  STL [R1+0xcc], R28 ;  /* 0x0000cc1c01007387 */ /* 0x0041e80000100800 */
[----:B0-----:R-:W2:Y:S04]  /*15f80*/  LDL.LU R28, [R1+0x2238] ;  /* 0x00223800011c7983 */ /* 0x001ea80000300800 */
[----:B------:R-:W4:Y:S02]  /*15f90*/  LDL R2, [R1+0x780] ;  /* 0x0007800001027983 */ /* 0x000f240000100800 */
[----:B----4-:R-:W-:-:S04]  /*15fa0*/  @P1 LOP3.LUT R3, R3, R2, RZ, 0x3c, !PT ;  /* 0x0000000203031212 */ /* 0x010fc800078e3cff */
[C---:B------:R-:W-:Y:S02]  /*15fb0*/  @P1 LOP3.LUT R2, R3.reuse, R2, RZ, 0x3c, !PT ;  /* 0x0000000203021212 */ /* 0x040fe400078e3cff */
[----:B--2---:R-:W-:Y:S02]  /*15fc0*/  PRMT R28, RZ, 0x7610, R28 ;  /* 0x00007610ff1c7816 */ /* 0x004fe4000000001c */
[----:B------:R-:W-:-:S05]  /*15fd0*/  @P1 LOP3.LUT R3, R3, R2, RZ, 0x3c, !PT ;  /* 0x0000000203031212 */ /* 0x000fca00078e3cff */
[----:B------:R-:W2:Y:S04]  /*15fe0*/  @P1 LDG.E.U16 R28, desc[UR8][R2.64] ;  /* 0x00000008021c1981 */ /* 0x000ea8000c1e1500 */
[----:B--2---:R0:W-:Y:S04]  /*15ff0*/  STL [R1+0xc8], R28 ;  /* 0x0000c81c01007387 */ /* 0x0041e80000100800 */
[----:B0-----:R-:W2:Y:S04]  /*16000*/  LDL.LU R28, [R1+0x2234] ;  /* 0x00223400011c7983 */ /* 0x001ea80000300800 */
[----:B------:R-:W4:Y:S04]  /*16010*/  LDL R2, [R1+0x778] ;  /* 0x0007780001027983 */ /* 0x000f280000100800 */
[----:B------:R-:W4:Y:S01]  /*16020*/  LDL R3, [R1+0x77c] ;  /* 0x00077c0001037983 */ /* 0x000f220000100800 */
[----:B------:R-:W-:-:S02]  /*16030*/  PRMT R17, RZ, 0x7610, R17 ;  /* 0x00007610ff117816 */ /* 0x000fc40000000011 */
[----:B----4-:R-:W-:-:S04]  /*16040*/  @P1 LOP3.LUT R3, R3, R2, RZ, 0x3c, !PT ;  /* 0x0000000203031212 */ /* 0x010fc800078e3cff */
[----:B------:R-:W-:-:S04]  /*16050*/  @P1 LOP3.LUT R2, R3, R2, RZ, 0x3c, !PT ;  /* 0x0000000203021212 */ /* 0x000fc800078e3cff */
[----:B------:R-:W-:-:S05]  /*16060*/  @P1 LOP3.LUT R3, R3, R2, RZ, 0x3c, !PT ;  /* 0x0000000203031212 */ /* 0x000fca00078e3cff */
[----:B------:R3:W4:Y:S04]  /*16070*/  @P1 LDG.E.U16 R17, desc[UR8][R2.64] ;  /* 0x0000000802111981 */ /* 0x000728000c1e1500 */
[----:B------:R-:W2:Y:S01]  /*16080*/  LDL R3, [R1+0xf48] ;  /* 0x000f480001037983 */ /* 0x000ea20000100800 */
[----:B------:R-:W-:Y:S01]  /*16090*/  PRMT R16, RZ, 0x7610, R16 ;  /* 0x00007610ff107816 */ /* 0x000fe20000000010 */
[----:B---3--:R-:W-:Y:S01]  /*160a0*/  @!P0 IMAD.MOV.U32 R2, RZ, RZ, R22 ;  /* 0x000000ffff028224 */ /* 0x008fe200078e0016 */
[----:B------:R-:W-:Y:S06]  /*160b0*/  BAR.SYNC.DEFER_BLOCKING 0x0 ;  /* 0x0000000000007b1d */ /* 0x000fec0000010000 */
[----:B----4-:R0:W-:Y:S04]  /*160c0*/  STL [R1+0xc4], R17 ;  /* 0x0000c41101007387 */ /* 0x0101e80000100800 */
[----:B0-----:R-:W3:Y:S04]  /*160d0*/  LDL.LU R17, [R1+0x1c] ;  /* 0x00001c0001117983 */ /* 0x001ee80000300800 */
[----:B--2---:R-:W2:Y:S01]  /*160e0*/  @!P0 LDG.E.U16 R16, desc[UR8][R2.64] ;  /* 0x0000000802108981 */ /* 0x004ea2000c1e1500 */
[----:B------:R-:W-:-:S03]  /*160f0*/  PRMT R23, RZ, 0x7610, R23 ;  /* 0x00007610ff177816 */ /* 0x000fc60000000017 */
[----:B------:R-:W4:Y:S04]  /*16100*/  LDL R22, [R1+0xdb4] ;  /* 0x000db40001167983 */ /* 0x000f280000100800 */
[----:B------:R-:W3:Y:S04]  /*16110*/  LDL R2, [R1+0xeb0] ;  /* 0x000eb00001027983 */ /* 0x000ee80000100800 */
[----:B------:R-:W3:Y:S04]  /*16120*/  LDL R3, [R1+0xeb4] ;  /* 0x000eb40001037983 */ /* 0x000ee80000100800 */
[----:B--2---:R0:W-:Y:S04]  /*16130*/  STL [R1+0xc0], R16 ;  /* 0x0000c01001007387 */ /* 0x0041e80000100800 */
[----:B0-----:R-:W2:Y:S01]  /*16140*/  LDL.LU R16, [R1+0x20] ;  /* 0x0000200001107983 */ /* 0x001ea20000300800 */
[----:B---3--:R-:W-:-:S04]  /*16150*/  @!P0 LOP3.LUT R3, R3, R2, RZ, 0x3c, !PT ;  /* 0x0000000203038212 */ /* 0x008fc800078e3cff */
[----:B------:R-:W-:-:S04]  /*16160*/  @!P0 LOP3.LUT R2, R3, R2, RZ, 0x3c, !PT ;  /* 0x0000000203028212 */ /* 0x000fc800078e3cff */
[----:B------:R-:W-:-:S05]  /*16170*/  @!P0 LOP3.LUT R3, R3, R2, RZ, 0x3c, !PT ;  /* 0x0000000203038212 */ /* 0x000fca00078e3cff */
[----:B------:R-:W3:Y:S04]  /*16180*/  @!P0 LDG.E.U16 R23, desc[UR8][R2.64] ;  /* 0x0000000802178981 */ /* 0x000ee8000c1e1500 */
[----:B------:R-:W2:Y:S04]  /*16190*/  LDL R2, [R1+0xe70] ;  /* 0x000e700001027983 */ /* 0x000ea80000100800 */
[----:B------:R-:W2:Y:S01]  /*161a0*/  LDL R3, [R1+0xe74] ;  /* 0x000e740001037983 */ /* 0x000ea20000100800 */
[----:B------:R-:W-:-:S03]  /*161b0*/  PRMT R28, RZ, 0x7610, R28 ;  /* 0x00007610ff1c7816 */ /* 0x000fc6000000001c */
[----:B---3--:R0:W-:Y:S04]  /*161c0*/  STL [R1+0xbc], R23 ;  /* 0x0000bc1701007387 */ /* 0x0081e80000100800 */
[----:B0-----:R-:W3:Y:S01]  /*161d0*/  LDL.LU R23, [R1+0xc] ;  /* 0x00000c0001177983 */ /* 0x001ee20000300800 */
[----:B--2---:R-:W-:-:S04]  /*161e0*/  @!P0 LOP3.LUT R3, R3, R2, RZ, 0x3c, !PT ;  /* 0x0000000203038212 */ /* 0x004fc800078e3cff */
[----:B------:R-:W-:-:S04]  /*161f0*/  @!P0 LOP3.LUT R2, R3, R2, RZ, 0x3c, !PT ;  /* 0x0000000203028212 */ /* 0x000fc800078e3cff */
[----:B------:R-:W-:-:S05]  /*16200*/  @!P0 LOP3.LUT R3, R3, R2, RZ, 0x3c, !PT ;  /* 0x0000000203038212 */ /* 0x000fca00078e3cff */
[----:B------:R0:W2:Y:S04]  /*16210*/  @!P0 LDG.E.U16 R28, desc[UR8][R2.64] ;  /* 0x00000008021c8981 */ /* 0x0000a8000c1e1500 */
[----:B------:R-:W0:Y:S04]  /*16220*/  LDL R2, [R1+0xe30] ;  /* 0x000e300001027983 */ /* 0x000e280000100800 */
[----:B------:R-:W0:Y:S01]  /*16230*/  LDL R3, [R1+0xe34] ;  /* 0x000e340001037983 */ /* 0x000e220000100800 */
[----:B------:R-:W-:Y:S02]  /*16240*/  PRMT R24, RZ, 0x7610, R24 ;  /* 0x00007610ff187816 */ /* 0x000fe40000000018 */
[----:B0-----:R-:W-:-:S04]  /*16250*/  @!P0 LOP3.LUT R3, R3, R2, RZ, 0x3c, !PT ;  /* 0x0000000203038212 */ /* 0x001fc800078e3cff */
[----:B------:R-:W-:-:S04]  /*16260*/  @!P0 LOP3.LUT R2, R3, R2, RZ, 0x3c, !PT ;  /* 0x0000000203028212 */ /* 0x000fc800078e3cff */
[----:B------:R-:W-:-:S05]  /*16270*/  @!P0 LOP3.LUT R3, R3, R2, RZ, 0x3c, !PT ;  /* 0x0000000203038212 */ /* 0x000fca00078e3cff */
[----:B------:R-:W3:Y:S04]  /*16280*/  @!P0 LDG.E.U16 R24, desc[UR8][R2.64] ;  /* 0x0000000802188981 */ /* 0x000ee8000c1e1500 */
[----:B--2---:R0:W-:Y:S04]  /*16290*/  STL [R1+0xb8], R28 ;  /* 0x0000b81c01007387 */ /* 0x0041e80000100800 */
[----:B0-----:R-:W2:Y:S04]  /*162a0*/  LDL.LU R28, [R1+0x10] ;  /* 0x00001000011c7983 */ /* 0x001ea80000300800 */
[----:B---3--:R0:W-:Y:S04]  /*162b0*/  STL [R1+0xb4], R24 ;  /* 0x0000b41801007387 */ /* 0x0081e80000100800 */
[----:B0-----:R-:W3:Y:S04]  /*162c0*/  LDL.LU R24, [R1+0x2230] ;  /* 0x0022300001187983 */ /* 0x001ee80000300800 */
[----:B------:R-:W2:Y:S04]  /*162d0*/  LDL R2, [R1+0xdf0] ;  /* 0x000df00001027983 */ /* 0x000ea80000100800 */
[----:B------:R-:W2:Y:S01]  /*162e0*/  LDL R3, [R1+0xdf4] ;  /* 0x000df40001037983 */ /* 0x000ea20000100800 */
[----:B---3--:R-:W-:-:S02]  /*162f0*/  PRMT R24, RZ, 0x7610, R24 ;  /* 0x00007610ff187816 */ /* 0x008fc40000000018 */
[----:B--2---:R-:W-:-:S04]  /*16300*/  @!P0 LOP3.LUT R3, R3, R2, RZ, 0x3c, !PT ;  /* 0x0000000203038212 */ /* 0x004fc800078e3cff */
[----:B------:R-:W-:-:S04]  /*16310*/  @!P0 LOP3.LUT R2, R3, R2, RZ, 0x3c, !PT ;  /* 0x0000000203028212 */ /* 0x000fc800078e3cff */
[----:B------:R-:W-:-:S05]  /*16320*/  @!P0 LOP3.LUT R3, R3, R2, RZ, 0x3c, !PT ;  /* 0x0000000203038212 */ /* 0x000fca00078e3cff */
[----:B------:R-:W2:Y:S04]  /*16330*/  @!P0 LDG.E.U16 R24, desc[UR8][R2.64] ;  /* 0x0000000802188981 */ /* 0x000ea8000c1e1500 */
[----:B--2---:R0:W-:Y:S04]  /*16340*/  STL [R1+0xb0], R24 ;  /* 0x0000b01801007387 */ /* 0x0041e80000100800 */
[----:B0-----:R-:W2:Y:S04]  /*16350*/  LDL.LU R24, [R1+0x222c] ;  /* 0x00222c0001187983 */ /* 0x001ea80000300800 */
[----:B------:R-:W3:Y:S01]  /*16360*/  LDL R3, [R1+0xdb0] ;  /* 0x000db00001037983 */ /* 0x000ee20000100800 */
[----:B----4-:R-:W-:-:S03]  /*16370*/  @!P0 IMAD.MOV.U32 R2, RZ, RZ, R22 ;  /* 0x000000ffff028224 */ /* 0x010fc600078e0016 */
[----:B------:R-:W4:Y:S01]  /*16380*/  LDL.LU R22, [R1] ;  /* 0x0000000001167983 */ /* 0x000f220000300800 */
[----:B--2---:R-:W-:-:S06]  /*16390*/  PRMT R24, RZ, 0x7610, R24 ;  /* 0x00007610ff187816 */ /* 0x004fcc0000000018 */
[----:B---3--:R-:W2:Y:S04]  /*163a0*/  @!P0 LDG.E.U16 R24, desc[UR8][R2.64] ;  /* 0x0000000802188981 */ /* 0x008ea8000c1e1500 */
[----:B--2---:R0:W-:Y:S04]  /*163b0*/  STL [R1+0xac], R24 ;  /* 0x0000ac1801007387 */ /* 0x0041e80000100800 */
[----:B0-----:R-:W2:Y:S04]  /*163c0*/  LDL.LU R24, [R1+0x2228] ;  /* 0x0022280001187983 */ /* 0x001ea80000300800 */
[----:B------:R-:W3:Y:S04]  /*163d0*/  LDL R2, [R1+0xd70] ;  /* 0x000d700001027983 */ /* 0x000ee80000100800 */
[----:B------:R-:W3:Y:S01]  /*163e0*/  LDL R3, [R1+0xd74] ;  /* 0x000d740001037983 */ /* 0x000ee20000100800 */
[----:B--2---:R-:W-:-:S02]  /*163f0*/  PRMT R24, RZ, 0x7610, R24 ;  /* 0x00007610ff187816 */ /* 0x004fc40000000018 */
[----:B---3--:R-:W-:-:S04]  /*16400*/  @!P0 LOP3.LUT R3, R3, R2, RZ, 0x3c, !PT ;  /* 0x0000000203038212 */ /* 0x008fc800078e3cff */
[----:B------:R-:W-:-:S04]  /*16410*/  @!P0 LOP3.LUT R2, R3, R2, RZ, 0x3c, !PT ;  /* 0x0000000203028212 */ /* 0x000fc800078e3cff */
[----:B------:R-:W-:-:S05]  /*16420*/  @!P0 LOP3.LUT R3, R3, R2, RZ, 0x3c, !PT ;  /* 0x0000000203038212 */ /* 0x000fca00078e3cff */
[----:B------:R-:W2:Y:S04]  /*16430*/  @!P0 LDG.E.U16 R24, desc[UR8][R2.64] ;  /* 0x0000000802188981 */ /* 0x000ea8000c1e1500 */
        /* <DEDUP_REMOVED lines=8> */
[----:B------:R-:W2:Y:S01]  /*164c0*/  @!P0 LDG.E.U16 R24, desc[UR8][R2.64] ;  /* 0x0000000802188981 */ /* 0x000ea2000c1e1500 */
[----:B------:R-:W-:-:S05]  /*164d0*/  IMAD.SHL.U32 R25, R25, 0x2, RZ ;  /* 0x0000000219197824 */ /* 0x000fca00078e00ff */
[----:B------:R-:W-:Y:S04]  /*164e0*/  STS.U16 [R25+UR5], R17 ;  /* 0x0000001119007988 */ /* 0x000fe80008000405 */
[----:B--2---:R0:W-:Y:S04]  /*164f0*/  STL [R1+0xa4], R24 ;  /* 0x0000a41801007387 */ /* 0x0041e80000100800 */
[----:B0-----:R-:W2:Y:S04]  /*16500*/  LDL.LU R24, [R1+0x2220] ;  /* 0x0022200001187983 */ /* 0x001ea80000300800 */
[----:B------:R-:W3:Y:S04]  /*16510*/  LDL R2, [R1+0xcf0] ;  /* 0x000cf00001027983 */ /* 0x000ee80000100800 */
[----:B------:R-:W3:Y:S04]  /*16520*/  LDL R3, [R1+0xcf4] ;  /* 0x000cf40001037983 */ /* 0x000ee80000100800 */
[----:B------:R-:W2:Y:S01]  /*16530*/  LDL.LU R17, [R1+0x221c] ;  /* 0x00221c0001117983 */ /* 0x000ea20000300800 */
[----:B---3--:R-:W-:-:S04]  /*16540*/  @!P0 LOP3.LUT R3, R3, R2, RZ, 0x3c, !PT ;  /* 0x0000000203038212 */ /* 0x008fc800078e3cff */
[C---:B------:R-:W-:Y:S02]  /*16550*/  @!P0 LOP3.LUT R2, R3.reuse, R2, RZ, 0x3c, !PT ;  /* 0x0000000203028212 */ /* 0x040fe400078e3cff */
[----:B--2---:R-:W-:Y:S02]  /*16560*/  PRMT R17, RZ, 0x7610, R17 ;  /* 0x00007610ff117816 */ /* 0x004fe40000000011 */
[----:B------:R-:W-:-:S05]  /*16570*/  @!P0 LOP3.LUT R3, R3, R2, RZ, 0x3c, !PT ;  /* 0x0000000203038212 */ /* 0x000fca00078e3cff */
[----:B------:R-:W2:Y:S04]  /*16580*/  @!P0 LDG.E.U16 R17, desc[UR8][R2.64] ;  /* 0x0000000802118981 */ /* 0x000ea8000c1e1500 */
[----:B------:R-:W-:Y:S04]  /*16590*/  STS.U16 [R25+UR5+0x80], R16 ;  /* 0x0000801019007988 */ /* 0x000fe80008000405 */
        /* <DEDUP_REMOVED lines=32> */
[----:B--2---:R0:W-:Y:S04]  /*167a0*/  STL [R1+0x94], R28 ;  /* 0x0000941c01007387 */ /* 0x0041e80000100800 */
[----:B0-----:R-:W2:Y:S04]  /*167b0*/  LDL.LU R28, [R1+0x2200] ;  /* 0x00220000011c7983 */ /* 0x001ea80000300800 */
[----:B------:R-:W3:Y:S04]  /*167c0*/  LDL R2, [R1+0xbf0] ;  /* 0x000bf00001027983 */ /* 0x000ee80000100800 */
[----:B------:R-:W3:Y:S01]  /*167d0*/  LDL R3, [R1+0xbf4] ;  /* 0x000bf40001037983 */ /* 0x000ee20000100800 */
[----:B------:R-:W-:-:S02]  /*167e0*/  PRMT R23, RZ, 0x7610, R23 ;  /* 0x00007610ff177816 */ /* 0x000fc40000000017 */
[----:B---3--:R-:W-:-:S04]  /*167f0*/  @!P0 LOP3.LUT R3, R3, R2, RZ, 0x3c, !PT ;  /* 0x0000000203038212 */ /* 0x008fc800078e3cff */
[----:B------:R-:W-:-:S04]  /*16800*/  @!P0 LOP3.LUT R2, R3, R2, RZ, 0x3c, !PT ;  /* 0x0000000203028212 */ /* 0x000fc800078e3cff */
[----:B------:R-:W-:-:S05]  /*16810*/  @!P0 LOP3.LUT R3, R3, R2, RZ, 0x3c, !PT ;  /* 0x0000000203038212 */ /* 0x000fca00078e3cff */
[----:B------:R-:W3:Y:S04]  /*16820*/  @!P0 LDG.E.U16 R23, desc[UR8][R2.64] ;  /* 0x0000000802178981 */ /* 0x000ee8000c1e1500 */
[----:B--2---:R-:W-:Y:S04]  /*16830*/  STS.U16 [R25+UR5+0x1000], R28 ;  /* 0x0010001c19007988 */ /* 0x004fe80008000405 */
[----:B----4-:R-:W-:Y:S04]  /*16840*/  STS.U16 [R25+UR5+0x1080], R22 ;  /* 0x0010801619007988 */ /* 0x010fe80008000405 */
[----:B---3--:R0:W-:Y:S04]  /*16850*/  STL [R1+0x90], R23 ;  /* 0x0000901701007387 */ /* 0x0081e80000100800 */
[----:B0-----:R-:W2:Y:S04]  /*16860*/  LDL.LU R23, [R1+0x21fc] ;  /* 0x0021fc0001177983 */ /* 0x001ea80000300800 */
[----:B------:R-:W3:Y:S04]  /*16870*/  LDL R2, [R1+0xbb0] ;  /* 0x000bb00001027983 */ /* 0x000ee80000100800 */
[----:B------:R-:W3:Y:S04]  /*16880*/  LDL R3, [R1+0xbb4] ;  /* 0x000bb40001037983 */ /* 0x000ee80000100800 */
[----:B------:R-:W4:Y:S01]  /*16890*/  LDL.LU R22, [R1+0x21f8] ;  /* 0x0021f80001167983 */ /* 0x000f220000300800 */
[----:B---3--:R-:W-:-:S04]  /*168a0*/  @!P0 LOP3.LUT R3, R3, R2, RZ, 0x3c, !PT ;  /* 0x0000000203038212 */ /* 0x008fc800078e3cff */
[C---:B------:R-:W-:Y:S02]  /*168b0*/  @!P0 LOP3.LUT R2, R3.reuse, R2, RZ, 0x3c, !PT ;  /* 0x0000000203028212 */ /* 0x040fe400078e3cff */
[----:B----4-:R-:W-:Y:S02]  /*168c0*/  PRMT R22, RZ, 0x7610, R22 ;  /* 0x00007610ff167816 */ /* 0x010fe40000000016 */
[----:B------:R-:W-:-:S05]  /*168d0*/  @!P0 LOP3.LUT R3, R3, R2, RZ, 0x3c, !PT ;  /* 0x0000000203038212 */ /* 0x000fca00078e3cff */
[----:B------:R-:W3:Y:S04]  /*168e0*/  @!P0 LDG.E.U16 R22, desc[UR8][R2.64] ;  /* 0x0000000802168981 */ /* 0x000ee8000c1e1500 */
[----:B---3--:R0:W-:Y:S04]  /*168f0*/  STL [R1+0x8c], R22 ;  /* 0x00008c1601007387 */ /* 0x0081e80000100800 */
[----:B0-----:R-:W3:Y:S04]  /*16900*/  LDL.LU R22, [R1+0x21f4] ;  /* 0x0021f40001167983 */ /* 0x001ee80000300800 */
[----:B------:R-:W4:Y:S04]  /*16910*/  LDL R2, [R1+0xb88] ;  /* 0x000b880001027983 */ /* 0x000f280000100800 */
[----:B------:R-:W4:Y:S01]  /*16920*/  LDL R3, [R1+0xefc] ;  /* 0x000efc0001037983 */ /* 0x000f220000100800 */
[----:B------:R-:W-:-:S02]  /*16930*/  PRMT R20, RZ, 0x7610, R20 ;  /* 0x00007610ff147816 */ /* 0x000fc40000000014 */
[----:B----4-:R-:W-:-:S04]  /*16940*/  @!P0 LOP3.LUT R3, R3, R2, RZ, 0x3c, !PT ;  /* 0x0000000203038212 */ /* 0x010fc800078e3cff */
[----:B------:R-:W-:-:S04]  /*16950*/  @!P0 LOP3.LUT R2, R3, R2, RZ, 0x3c, !PT ;  /* 0x0000000203028212 */ /* 0x000fc800078e3cff */
[----:B------:R-:W-:-:S05]  /*16960*/  @!P0 LOP3.LUT R3, R3, R2, RZ, 0x3c, !PT ;  /* 0x0000000203038212 */ /* 0x000fca00078e3cff */
[----:B------:R-:W4:Y:S04]  /*16970*/  @!P0 LDG.E.U16 R20, desc[UR8][R2.64] ;  /* 0x0000000802148981 */ /* 0x000f28000c1e1500 */
[----:B------:R-:W2:Y:S04]  /*16980*/  LDL R2, [R1+0xf00] ;  /* 0x000f000001027983 */ /* 0x000ea80000100800 */
[----:B------:R-:W2:Y:S01]  /*16990*/  LDL R3, [R1+0xf3c] ;  /* 0x000f3c0001037983 */ /* 0x000ea20000100800 */
[----:B------:R-:W-:-:S03]  /*169a0*/  PRMT R27, RZ, 0x7610, R27 ;  /* 0x00007610ff1b7816 */ /* 0x000fc6000000001b */
[----:B----4-:R0:W-:Y:S01]  /*169b0*/  STL [R1+0x88], R20 ;  /* 0x0000881401007387 */ /* 0x0101e20000100800 */
[----:B------:R-:W-:-:S03]  /*169c0*/  PRMT R17, RZ, 0x7610, R17 ;  /* 0x00007610ff117816 */ /* 0x000fc60000000011 */
[----:B0-----:R-:W4:Y:S01]  /*169d0*/  LDL R20, [R1+0xe6c] ;  /* 0x000e6c0001147983 */ /* 0x001f220000100800 */
[----:B--2---:R-:W-:-:S04]  /*169e0*/  @!P0 LOP3.LUT R3, R3, R2, RZ, 0x3c, !PT ;  /* 0x0000000203038212 */ /* 0x004fc800078e3cff */
[----:B------:R-:W-:-:S04]  /*169f0*/  @!P0 LOP3.LUT R2, R3, R2, RZ, 0x3c, !PT ;  /* 0x0000000203028212 */ /* 0x000fc800078e3cff */
[----:B------:R-:W-:-:S05]  /*16a00*/  @!P0 LOP3.LUT R3, R3, R2, RZ, 0x3c, !PT ;  /* 0x0000000203038212 */ /* 0x000fca00078e3cff */
[----:B------:R0:W2:Y:S04]  /*16a10*/  @!P0 LDG.E.U16 R27, desc[UR8][R2.64] ;  /* 0x00000008021b8981 */ /* 0x0000a8000c1e1500 */
[----:B------:R-:W0:Y:S04]  /*16a20*/  LDL R2, [R1+0x774] ;  /* 0x0007740001027983 */ /* 0x000e280000100800 */
[----:B------:R-:W0:Y:S02]  /*16a30*/  LDL R3, [R1+0xb80] ;  /* 0x000b800001037983 */ /* 0x000e240000100800 */
[----:B0-----:R-:W-:-:S04]  /*16a40*/  @!P0 LOP3.LUT R3, R3, R2, RZ, 0x3c, !PT ;  /* 0x0000000203038212 */ /* 0x001fc800078e3cff */
[----:B------:R-:W-:-:S04]  /*16a50*/  @!P0 LOP3.LUT R2, R3, R2, RZ, 0x3c, !PT ;  /* 0x0000000203028212 */ /* 0x000fc800078e3cff */
[----:B------:R-:W-:-:S05]  /*16a60*/  @!P0 LOP3.LUT R3, R3, R2, RZ, 0x3c, !PT ;  /* 0x0000000203038212 */ /* 0x000fca00078e3cff */
[----:B------:R-:W3:Y:S04]  /*16a70*/  @!P0 LDG.E.U16 R17, desc[UR8][R2.64] ;  /* 0x0000000802118981 */ /* 0x000ee8000c1e1500 */
[----:B--2---:R0:W-:Y:S04]  /*16a80*/  STL [R1+0x84], R27 ;  /* 0x0000841b01007387 */ /* 0x0041e80000100800 */
[----:B0-----:R-:W2:Y:S04]  /*16a90*/  LDL R27, [R1+0xe2c] ;  /* 0x000e2c00011b7983 */ /* 0x001ea80000100800 */
[----:B---3--:R0:W-:Y:S04]  /*16aa0*/  STL [R1+0x80], R17 ;  /* 0x0000801101007387 */ /* 0x0081e80000100800 */
[----:B0-----:R-:W3:Y:S04]  /*16ab0*/  LDL.LU R17, [R1+0x21f0] ;  /* 0x0021f00001117983 */ /* 0x001ee80000300800 */
[----:B------:R-:W2:Y:S04]  /*16ac0*/  LDL R2, [R1+0xea8] ;  /* 0x000ea80001027983 */ /* 0x000ea80000100800 */
[----:B------:R-:W2:Y:S01]  /*16ad0*/  LDL R3, [R1+0xeac] ;  /* 0x000eac0001037983 */ /* 0x000ea20000100800 */
[----:B------:R-:W-:-:S02]  /*16ae0*/  PRMT R24, RZ, 0x7610, R24 ;  /* 0x00007610ff187816 */ /* 0x000fc40000000018 */
[----:B--2---:R-:W-:-:S04]  /*16af0*/  @!P0 LOP3.LUT R3, R3, R2, RZ, 0x3c, !PT ;  /* 0x0000000203038212 */ /* 0x004fc800078e3cff */
[----:B------:R-:W-:-:S04]  /*16b00*/  @!P0 LOP3.LUT R2, R3, R2, RZ, 0x3c, !PT ;  /* 0x0000000203028212 */ /* 0x000fc800078e3cff */
[----:B------:R-:W-:-:S05]  /*16b10*/  @!P0 LOP3.LUT R3, R3, R2, RZ, 0x3c, !PT ;  /* 0x0000000203038212 */ /* 0x000fca00078e3cff */
[----:B------:R0:W2:Y:S02]  /*16b20*/  @!P0 LDG.E.U16 R24, desc[UR8][R2.64] ;  /* 0x0000000802188981 */ /* 0x0000a4000c1e1500 */
[----:B0-----:R-:W0:Y:S02]  /*16b30*/  S2R R3, SR_TID.X ;  /* 0x0000000000037919 */ /* 0x001e240000002100 */
[----:B0-----:R-:W-:Y:S01]  /*16b40*/  LOP3.LUT R2, R3, 0x3f, RZ, 0xc0, !PT ;  /* 0x0000003f03027812 */ /* 0x001fe200078ec0ff */
[----:B--2---:R0:W-:Y:S04]  /*16b50*/  STL [R1+0x7c], R24 ;  /* 0x00007c1801007387 */ /* 0x0041e80000100800 */
[----:B0-----:R-:W2:Y:S04]  /*16b60*/  LDL.LU R24, [R1+0x21ec] ;  /* 0x0021ec0001187983 */ /* 0x001ea80000300800 */
[----:B------:R-:W2:Y:S04]  /*16b70*/  LDL R3, [R1+0xe68] ;  /* 0x000e680001037983 */ /* 0x000ea80000100800 */
[----:B------:R-:W-:Y:S04]  /*16b80*/  STS.U16 [R25+UR5+0x1800], R22 ;  /* 0x0018001619007988 */ /* 0x000fe80008000405 */
[----:B------:R-:W-:Y:S01]  /*16b90*/  STS.U16 [R25+UR5+0x1880], R23 ;  /* 0x0018801719007988 */ /* 0x000fe20008000405 */
[----:B------:R-:W-:-:S03]  /*16ba0*/  PRMT R10, RZ, 0x7610, R10 ;  /* 0x00007610ff0a7816 */ /* 0x000fc6000000000a */
[----:B------:R-:W-:Y:S04]  /*16bb0*/  STS.U16 [R25+UR5+0x2000], R16 ;  /* 0x0020001019007988 */ /* 0x000fe80008000405 */
[----:B---3--:R-:W-:Y:S04]  /*16bc0*/  STS.U16 [R25+UR5+0x2080], R17 ;  /* 0x0020801119007988 */ /* 0x008fe80008000405 */
[----:B------:R0:W-:Y:S02]  /*16bd0*/  STS.U16 [R25+UR5+0x2800], R13 ;  /* 0x0028000d19007988 */ /* 0x0001e40008000405 */
[----:B0-----:R-:W-:-:S02]  /*16be0*/  IMAD.SHL.U32 R13, R2, 0x2, RZ ;  /* 0x00000002020d7824 */ /* 0x001fc400078e00ff */
[----:B----4-:R-:W-:Y:S01]  /*16bf0*/  @!P0 IMAD.MOV.U32 R2, RZ, RZ, R20 ;  /* 0x000000ffff028224 */ /* 0x010fe200078e0014 */
[----:B------:R-:W-:Y:S01]  /*16c00*/  PRMT R15, RZ, 0x7610, R15 ;  /* 0x00007610ff0f7816 */ /* 0x000fe2000000000f */
[----:B------:R-:W3:Y:S04]  /*16c10*/  LDL R20, [R1+0xd6c] ;  /* 0x000d6c0001147983 */ /* 0x000ee80000100800 */
[----:B--2---:R0:W2:Y:S04]  /*16c20*/  @!P0 LDG.E.U16 R10, desc[UR8][R2.64] ;  /* 0x00000008020a8981 */ /* 0x0040a8000c1e1500 */
[----:B------:R-:W4:Y:S01]  /*16c30*/  LDL R3, [R1+0xe28] ;  /* 0x000e280001037983 */ /* 0x000f220000100800 */
[----:B0-----:R-:W-:-:S03]  /*16c40*/  @!P0 IMAD.MOV.U32 R2, RZ, RZ, R27 ;  /* 0x000000ffff028224 */ /* 0x001fc600078e001b */
[----:B--2---:R0:W-:Y:S04]  /*16c50*/  STL [R1+0x78], R10 ;  /* 0x0000780a01007387 */ /* 0x0041e80000100800 */
[----:B0-----:R-:W2:Y:S04]  /*16c60*/  LDL.LU R10, [R1+0x2c] ;  /* 0x00002c00010a7983 */ /* 0x001ea80000300800 */
[----:B------:R-:W2:Y:S04]  /*16c70*/  LDL.LU R27, [R1+0x30] ;  /* 0x00003000011b7983 */ /* 0x000ea80000300800 */
[----:B----4-:R-:W4:Y:S04]  /*16c80*/  @!P0 LDG.E.U16 R15, desc[UR8][R2.64] ;  /* 0x00000008020f8981 */ /* 0x010f28000c1e1500 */
[----:B------:R-:W2:Y:S04]  /*16c90*/  LDL R2, [R1+0xde8] ;  /* 0x000de80001027983 */ /* 0x000ea80000100800 */
[----:B------:R-:W2:Y:S01]  /*16ca0*/  LDL R3, [R1+0xdec] ;  /* 0x000dec0001037983 */ /* 0x000ea20000100800 */
[----:B------:R-:W-:-:S03]  /*16cb0*/  PRMT R14, RZ, 0x7610, R14 ;  /* 0x00007610ff0e7816 */ /* 0x000fc6000000000e */
[----:B----4-:R0:W-:Y:S04]  /*16cc0*/  STL [R1+0x74], R15 ;  /* 0x0000740f01007387 */ /* 0x0101e80000100800 */
[----:B0-----:R-:W4:Y:S01]  /*16cd0*/  LDL.LU R15, [R1+0x24] ;  /* 0x00002400010f7983 */ /* 0x001f220000300800 */
[----:B--2---:R-:W-:-:S04]  /*16ce0*/  @!P0 LOP3.LUT R3, R3, R2, RZ, 0x3c, !PT ;  /* 0x0000000203038212 */ /* 0x004fc800078e3cff */
[----:B------:R-:W-:-:S04]  /*16cf0*/  @!P0 LOP3.LUT R2, R3, R2, RZ, 0x3c, !PT ;  /* 0x0000000203028212 */ /* 0x000fc800078e3cff */
[----:B------:R-:W-:-:S05]  /*16d00*/  @!P0 LOP3.LUT R3, R3, R2, RZ, 0x3c, !PT ;  /* 0x0000000203038212 */ /* 0x000fca00078e3cff */
[----:B------:R-:W2:Y:S04]  /*16d10*/  @!P0 LDG.E.U16 R14, desc[UR8][R2.64] ;  /* 0x00000008020e8981 */ /* 0x000ea8000c1e1500 */
[----:B------:R-:W3:Y:S04]  /*16d20*/  LDL R2, [R1+0xda8] ;  /* 0x000da80001027983 */ /* 0x000ee80000100800 */
[----:B------:R-:W3:Y:S01]  /*16d30*/  LDL R3, [R1+0xdac] ;  /* 0x000dac0001037983 */ /* 0x000ee20000100800 */
[----:B------:R-:W-:-:S03]  /*16d40*/  PRMT R21, RZ, 0x7610, R21 ;  /* 0x00007610ff157816 */ /* 0x000fc60000000015 */
[----:B--2---:R0:W-:Y:S04]  /*16d50*/  STL [R1+0x70], R14 ;  /* 0x0000700e01007387 */ /* 0x0041e80000100800 */
[----:B0-----:R-:W2:Y:S01]  /*16d60*/  LDL.LU R14, [R1+0x28] ;  /* 0x00002800010e7983 */ /* 0x001ea20000300800 */
[----:B---3--:R-:W-:-:S04]  /*16d70*/  @!P0 LOP3.LUT R3, R3, R2, RZ, 0x3c, !PT ;  /* 0x0000000203038212 */ /* 0x008fc800078e3cff */
[----:B------:R-:W-:-:S04]  /*16d80*/  @!P0 LOP3.LUT R2, R3, R2, RZ, 0x3c, !PT ;  /* 0x0000000203028212 */ /* 0x000fc800078e3cff */
[----:B------:R-:W-:-:S05]  /*16d90*/  @!P0 LOP3.LUT R3, R3, R2, RZ, 0x3c, !PT ;  /* 0x0000000203038212 */ /* 0x000fca00078e3cff */
[----:B------:R0:W3:Y:S04]  /*16da0*/  @!P0 LDG.E.U16 R21, desc[UR8][R2.64] ;  /* 0x0000000802158981 */ /* 0x0000e8000c1e1500 */
[----:B------:R-:W2:Y:S01]  /*16db0*/  LDL R3, [R1+0xd68] ;  /* 0x000d680001037983 */ /* 0x000ea20000100800 */
[----:B------:R-:W-:Y:S01]  /*16dc0*/  PRMT R26, RZ, 0x7610, R26 ;  /* 0x00007610ff1a7816 */ /* 0x000fe2000000001a */
[----:B0-----:R-:W-:Y:S02]  /*16dd0*/  @!P0 IMAD.MOV.U32 R2, RZ, RZ, R20 ;  /* 0x000000ffff028224 */ /* 0x001fe400078e0014 */
[----:B---3--:R0:W-:Y:S04]  /*16de0*/  STL [R1+0x6c], R21 ;  /* 0x00006c1501007387 */ /* 0x0081e80000100800 */
[----:B0-----:R-:W3:Y:S04]  /*16df0*/  LDL.LU R21, [R1+0x14] ;  /* 0x0000140001157983 */ /* 0x001ee80000300800 */
[----:B------:R-:W3:Y:S04]  /*16e00*/  LDL.LU R20, [R1+0x18] ;  /* 0x0000180001147983 */ /* 0x000ee80000300800 */
[----:B--2---:R0:W2:Y:S04]  /*16e10*/  @!P0 LDG.E.U16 R26, desc[UR8][R2.64] ;  /* 0x00000008021a8981 */ /* 0x0040a8000c1e1500 */
[----:B------:R-:W0:Y:S04]  /*16e20*/  LDL R2, [R1+0xd28] ;  /* 0x000d280001027983 */ /* 0x000e280000100800 */
[----:B------:R-:W0:Y:S01]  /*16e30*/  LDL R3, [R1+0xd2c] ;  /* 0x000d2c0001037983 */ /* 0x000e220000100800 */
[----:B------:R-:W-:-:S02]  /*16e40*/  PRMT R24, RZ, 0x7610, R24 ;  /* 0x00007610ff187816 */ /* 0x000fc40000000018 */
[----:B0-----:R-:W-:-:S04]  /*16e50*/  @!P0 LOP3.LUT R3, R3, R2, RZ, 0x3c, !PT ;  /* 0x0000000203038212 */ /* 0x001fc800078e3cff */
[----:B------:R-:W-:-:S04]  /*16e60*/  @!P0 LOP3.LUT R2, R3, R2, RZ, 0x3c, !PT ;  /* 0x0000000203028212 */ /* 0x000fc800078e3cff */
[----:B------:R-:W-:-:S05]  /*16e70*/  @!P0 LOP3.LUT R3, R3, R2, RZ, 0x3c, !PT ;  /* 0x0000000203038212 */ /* 0x000fca00078e3cff */
[----:B------:R-:W3:Y:S01]  /*16e80*/  @!P0 LDG.E.U16 R24, desc[UR8][R2.64] ;  /* 0x0000000802188981 */ /* 0x000ee2000c1e1500 */
[----:B------:R-:W-:-:S03]  /*16e90*/  LOP3.LUT R25, R25, 0x10, RZ, 0x3c, !PT ;  /* 0x0000001019197812 */ /* 0x000fc600078e3cff */
[----:B--2---:R0:W-:Y:S04]  /*16ea0*/  STL [R1+0x68], R26 ;  /* 0x0000681a01007387 */ /* 0x0041e80000100800 */
[----:B------:R-:W-:Y:S04]  /*16eb0*/  STS.U16 [R13+UR5+0x2880], R12 ;  /* 0x0028800c0d007988 */ /* 0x000fe80008000405 */
[----:B0-----:R-:W2:Y:S04]  /*16ec0*/  LDL.LU R26, [R1+0x4] ;  /* 0x00000400011a7983 */ /* 0x001ea80000300800 */
[----:B------:R-:W2:Y:S04]  /*16ed0*/  LDL R2, [R1+0xce8] ;  /* 0x000ce80001027983 */ /* 0x000ea80000100800 */
[----:B------:R-:W2:Y:S04]  /*16ee0*/  LDL R3, [R1+0xcec] ;  /* 0x000cec0001037983 */ /* 0x000ea80000100800 */
[----:B------:R-:W-:Y:S04]  /*16ef0*/  STS.U16 [R13+UR5+0x3000], R9 ;  /* 0x003000090d007988 */ /* 0x000fe80008000405 */
[----:B------:R-:W-:Y:S04]  /*16f00*/  STS.U16 [R13+UR5+0x3080], R8 ;  /* 0x003080080d007988 */ /* 0x000fe80008000405 */
[----:B------:R-:W-:Y:S04]  /*16f10*/  STS.U16 [R13+UR5+0x3800], R7 ;  /* 0x003800070d007988 */ /* 0x000fe80008000405 */
[----:B------:R-:W-:Y:S04]  /*16f20*/  STS.U16 [R13+UR5+0x3880], R6 ;  /* 0x003880060d007988 */ /* 0x000fe80008000405 */
[----:B------:R-:W-:Y:S04]  /*16f30*/  STS.U16 [R25+UR5+0x100], R10 ;  /* 0x0001000a19007988 */ /* 0x000fe80008000405 */
[----:B---3--:R0:W-:Y:S04]  /*16f40*/  STL [R1+0x64], R24 ;  /* 0x0000641801007387 */ /* 0x0081e80000100800 */
[----:B0-----:R-:W3:Y:S04]  /*16f50*/  LDL.LU R24, [R1+0x8] ;  /* 0x0000080001187983 */ /* 0x001ee80000300800 */
[----:B------:R-:W3:Y:S01]  /*16f60*/  LDL.LU R10, [R1+0x21e8] ;  /* 0x0021e800010a7983 */ /* 0x000ee20000300800 */
[----:B--2---:R-:W-:-:S04]  /*16f70*/  @!P0 LOP3.LUT R3, R3, R2, RZ, 0x3c, !PT ;  /* 0x0000000203038212 */ /* 0x004fc800078e3cff */
[----:B------:R-:W-:-:S04]  /*16f80*/  @!P0 LOP3.LUT R2, R3, R2, RZ, 0x3c, !PT ;  /* 0x0000000203028212 */ /* 0x000fc800078e3cff */
[----:B------:R-:W-:Y:S02]  /*16f90*/  @!P0 LOP3.LUT R3, R3, R2, RZ, 0x3c, !PT ;  /* 0x0000000203038212 */ /* 0x000fe400078e3cff */
[----:B---3--:R-:W-:-:S06]  /*16fa0*/  PRMT R10, RZ, 0x7610, R10 ;  /* 0x00007610ff0a7816 */ /* 0x008fcc000000000a */
        /* <DEDUP_REMOVED lines=12> */
[----:B----4-:R-:W-:Y:S04]  /*17070*/  STS.U16 [R25+UR5+0x900], R15 ;  /* 0x0009000f19007988 */ /* 0x010fe80008000405 */
[----:B--2---:R0:W-:Y:S04]  /*17080*/  STL [R1+0x4c], R27 ;  /* 0x00004c1b01007387 */ /* 0x0041e80000100800 */
        /* <DEDUP_REMOVED lines=9> */
[----:B------:R-:W-:Y:S04]  /*17120*/  STS.U16 [R25+UR5+0x980], R14 ;  /* 0x0009800e19007988 */ /* 0x000fe80008000405 */
[----:B---3--:R0:W-:Y:S04]  /*17130*/  STL [R1+0x48], R15 ;  /* 0x0000480f01007387 */ /* 0x0081e80000100800 */
[----:B0-----:R-:W3:Y:S04]  /*17140*/  LDL.LU R15, [R1+0x21d4] ;  /* 0x0021d400010f7983 */ /* 0x001ee80000300800 */
[----:B------:R-:W4:Y:S04]  /*17150*/  LDL R2, [R1+0xc28] ;  /* 0x000c280001027983 */ /* 0x000f280000100800 */
[----:B------:R-:W4:Y:S04]  /*17160*/  LDL R3, [R1+0xc2c] ;  /* 0x000c2c0001037983 */ /* 0x000f280000100800 */
[----:B------:R-:W2:Y:S01]  /*17170*/  LDL.LU R14, [R1+0x21d0] ;  /* 0x0021d000010e7983 */ /* 0x000ea20000300800 */
[----:B----4-:R-:W-:-:S04]  /*17180*/  @!P0 LOP3.LUT R3, R3, R2, RZ, 0x3c, !PT ;  /* 0x0000000203038212 */ /* 0x010fc800078e3cff */
[C---:B------:R-:W-:Y:S02]  /*17190*/  @!P0 LOP3.LUT R2, R3.reuse, R2, RZ, 0x3c, !PT ;  /* 0x0000000203028212 */ /* 0x040fe400078e3cff */
[----:B--2---:R-:W-:Y:S02]  /*171a0*/  PRMT R14, RZ, 0x7610, R14 ;  /* 0x00007610ff0e7816 */ /* 0x004fe4000000000e */
[----:B------:R-:W-:-:S05]  /*171b0*/  @!P0 LOP3.LUT R3, R3, R2, RZ, 0x3c, !PT ;  /* 0x0000000203038212 */ /* 0x000fca00078e3cff */
[----:B------:R-:W2:Y:S04]  /*171c0*/  @!P0 LDG.E.U16 R14, desc[UR8][R2.64] ;  /* 0x00000008020e8981 */ /* 0x000ea8000c1e1500 */
[----:B------:R-:W-:Y:S04]  /*171d0*/  STS.U16 [R25+UR5+0x1100], R21 ;  /* 0x0011001519007988 */ /* 0x000fe80008000405 */
[----:B--2---:R0:W-:Y:S04]  /*171e0*/  STL [R1+0x44], R14 ;  /* 0x0000440e01007387 */ /* 0x0041e80000100800 */
[----:B0-----:R-:W2:Y:S04]  /*171f0*/  LDL.LU R14, [R1+0x21cc] ;  /* 0x0021cc00010e7983 */ /* 0x001ea80000300800 */
        /* <DEDUP_REMOVED lines=41> */
[----:B--2---:R0:W-:Y:S04]  /*17490*/  STL [R1+0x34], R24 ;  /* 0x0000341801007387 */ /* 0x0041e80000100800 */
[----:B0-----:R-:W2:Y:S04]  /*174a0*/  LDL.LU R24, [R1+0x21ac] ;  /* 0x0021ac0001187983 */ /* 0x001ea80000300800 */
[----:B------:R-:W4:Y:S04]  /*174b0*/  LDL R2, [R1+0xb7c] ;  /* 0x000b7c0001027983 */ /* 0x000f280000100800 */
[----:B------:R-:W4:Y:S01]  /*174c0*/  LDL R3, [R1+0xecc] ;  /* 0x000ecc0001037983 */ /* 0x000f220000100800 */
[----:B------:R-:W-:-:S02]  /*174d0*/  PRMT R26, RZ, 0x7610, R26 ;  /* 0x00007610ff1a7816 */ /* 0x000fc4000000001a */
[----:B----4-:R-:W-:-:S04]  /*174e0*/  @!P0 LOP3.LUT R3, R3, R2, RZ, 0x3c, !PT ;  /* 0x0000000203038212 */ /* 0x010fc800078e3cff */
[----:B------:R-:W-:-:S04]  /*174f0*/  @!P0 LOP3.LUT R2, R3, R2, RZ, 0x3c, !PT ;  /* 0x0000000203028212 */ /* 0x000fc800078e3cff */
[----:B------:R-:W-:-:S05]  /*17500*/  @!P0 LOP3.LUT R3, R3, R2, RZ, 0x3c, !PT ;  /* 0x0000000203038212 */ /* 0x000fca00078e3cff */
[----:B------:R-:W4:Y:S04]  /*17510*/  @!P0 LDG.E.U16 R26, desc[UR8][R2.64] ;  /* 0x00000008021a8981 */ /* 0x000f28000c1e1500 */
[----:B----4-:R0:W-:Y:S04]  /*17520*/  STL [R1+0x30], R26 ;  /* 0x0000301a01007387 */ /* 0x0101e80000100800 */
[----:B0-----:R-:W4:Y:S04]  /*17530*/  LDL.LU R26, [R1+0x21a8] ;  /* 0x0021a800011a7983 */ /* 0x001f280000300800 */
[----:B------:R-:W2:Y:S04]  /*17540*/  LDL R2, [R1+0xea0] ;  /* 0x000ea00001027983 */ /* 0x000ea80000100800 */
[----:B------:R-:W2:Y:S01]  /*17550*/  LDL R3, [R1+0xea4] ;  /* 0x000ea40001037983 */ /* 0x000ea20000100800 */
[----:B------:R-:W-:-:S02]  /*17560*/  PRMT R12, RZ, 0x7610, R12 ;  /* 0x00007610ff0c7816 */ /* 0x000fc4000000000c */
[----:B--2---:R-:W-:-:S04]  /*17570*/  @!P0 LOP3.LUT R3, R3, R2, RZ, 0x3c, !PT ;  /* 0x0000000203038212 */ /* 0x004fc800078e3cff */
[----:B------:R-:W-:-:S04]  /*17580*/  @!P0 LOP3.LUT R2, R3, R2, RZ, 0x3c, !PT ;  /* 0x0000000203028212 */ /* 0x000fc800078e3cff */
[----:B------:R-:W-:-:S05]  /*17590*/  @!P0 LOP3.LUT R3, R3, R2, RZ, 0x3c, !PT ;  /* 0x0000000203038212 */ /* 0x000fca00078e3cff */
[----:B------:R-:W2:Y:S04]  /*175a0*/  @!P0 LDG.E.U16 R12, desc[UR8][R2.64] ;  /* 0x00000008020c8981 */ /* 0x000ea8000c1e1500 */
[----:B------:R-:W3:Y:S04]  /*175b0*/  LDL R2, [R1+0xe60] ;  /* 0x000e600001027983 */ /* 0x000ee80000100800 */
[----:B------:R-:W3:Y:S01]  /*175c0*/  LDL R3, [R1+0xe64] ;  /* 0x000e640001037983 */ /* 0x000ee20000100800 */
[----:B------:R-:W-:-:S03]  /*175d0*/  PRMT R9, RZ, 0x7610, R9 ;  /* 0x00007610ff097816 */ /* 0x000fc60000000009 */
[----:B--2---:R0:W-:Y:S01]  /*175e0*/  STL [R1+0x2c], R12 ;  /* 0x00002c0c01007387 */ /* 0x0041e20000100800 */
[----:B------:R-:W-:-:S03]  /*175f0*/  PRMT R14, RZ, 0x7610, R14 ;  /* 0x00007610ff0e7816 */ /* 0x000fc6000000000e */
[----:B0-----:R-:W2:Y:S01]  /*17600*/  LDL R12, [R1+0xda4] ;  /* 0x000da400010c7983 */ /* 0x001ea20000100800 */
[----:B---3--:R-:W-:-:S04]  /*17610*/  @!P0 LOP3.LUT R3, R3, R2, RZ, 0x3c, !PT ;  /* 0x0000000203038212 */ /* 0x008fc800078e3cff */
[----:B------:R-:W-:-:S04]  /*17620*/  @!P0 LOP3.LUT R2, R3, R2, RZ, 0x3c, !PT ;  /* 0x0000000203028212 */ /* 0x000fc800078e3cff */
[----:B------:R-:W-:-:S05]  /*17630*/  @!P0 LOP3.LUT R3, R3, R2, RZ, 0x3c, !PT ;  /* 0x0000000203038212 */ /* 0x000fca00078e3cff */
[----:B------:R0:W3:Y:S04]  /*17640*/  @!P0 LDG.E.U16 R9, desc[UR8][R2.64] ;  /* 0x0000000802098981 */ /* 0x0000e8000c1e1500 */
[----:B------:R-:W0:Y:S04]  /*17650*/  LDL R2, [R1+0xe20] ;  /* 0x000e200001027983 */ /* 0x000e280000100800 */
[----:B------:R-:W0:Y:S02]  /*17660*/  LDL R3, [R1+0xe24] ;  /* 0x000e240001037983 */ /* 0x000e240000100800 */
[----:B0-----:R-:W-:-:S04]  /*17670*/  @!P0 LOP3.LUT R3, R3, R2, RZ, 0x3c, !PT ;  /* 0x0000000203038212 */ /* 0x001fc800078e3cff */
[----:B------:R-:W-:-:S04]  /*17680*/  @!P0 LOP3.LUT R2, R3, R2, RZ, 0x3c, !PT ;  /* 0x0000000203028212 */ /* 0x000fc800078e3cff */
[----:B------:R-:W-:-:S05]  /*17690*/  @!P0 LOP3.LUT R3, R3, R2, RZ, 0x3c, !PT ;  /* 0x0000000203038212 */ /* 0x000fca00078e3cff */
[----:B------:R-:W2:Y:S04]  /*176a0*/  @!P0 LDG.E.U16 R14, desc[UR8][R2.64] ;  /* 0x00000008020e8981 */ /* 0x000ea8000c1e1500 */
[----:B---3--:R0:W-:Y:S04]  /*176b0*/  STL [R1+0x28], R9 ;  /* 0x0000280901007387 */ /* 0x0081e80000100800 */
[----:B0-----:R-:W3:Y:S04]  /*176c0*/  LDL.LU R9, [R1+0x21c] ;  /* 0x00021c0001097983 */ /* 0x001ee80000300800 */
[----:B--2---:R0:W-:Y:S04]  /*176d0*/  STL [R1+0x24], R14 ;  /* 0x0000240e01007387 */ /* 0x0041e80000100800 */
[----:B0-----:R-:W2:Y:S04]  /*176e0*/  LDL.LU R14, [R1+0x21a4] ;  /* 0x0021a400010e7983 */ /* 0x001ea80000300800 */
[----:B------:R-:W2:Y:S04]  /*176f0*/  LDL R2, [R1+0xde0] ;  /* 0x000de00001027983 */ /* 0x000ea80000100800 */
[----:B------:R-:W2:Y:S01]  /*17700*/  LDL R3, [R1+0xde4] ;  /* 0x000de40001037983 */ /* 0x000ea20000100800 */
[----:B------:R-:W-:-:S03]  /*17710*/  PRMT R8, RZ, 0x7610, R8 ;  /* 0x00007610ff087816 */ /* 0x000fc60000000008 */
[----:B------:R-:W-:Y:S04]  /*17720*/  STS.U16 [R25+UR5+0x2100], R24 ;  /* 0x0021001819007988 */ /* 0x000fe80008000405 */
[----:B----4-:R-:W-:Y:S04]  /*17730*/  STS.U16 [R25+UR5+0x2180], R26 ;  /* 0x0021801a19007988 */ /* 0x010fe80008000405 */
[----:B------:R-:W-:Y:S04]  /*17740*/  STS.U16 [R25+UR5+0x2900], R20 ;  /* 0x0029001419007988 */ /* 0x000fe80008000405 */
[----:B------:R-:W-:Y:S01]  /*17750*/  STS.U16 [R25+UR5+0x2980], R21 ;  /* 0x0029801519007988 */ /* 0x000fe20008000405 */
[----:B--2---:R-:W-:-:S04]  /*17760*/  @!P0 LOP3.LUT R3, R3, R2, RZ, 0x3c, !PT ;  /* 0x0000000203038212 */ /* 0x004fc800078e3cff */
[----:B------:R-:W-:-:S04]  /*17770*/  @!P0 LOP3.LUT R2, R3, R2, RZ, 0x3c, !PT ;  /* 0x0000000203028212 */ /* 0x000fc800078e3cff */
[----:B------:R-:W-:Y:S01]  /*17780*/  @!P0 LOP3.LUT R3, R3, R2, RZ, 0x3c, !PT ;  /* 0x0000000203038212 */ /* 0x000fe200078e3cff */
[----:B------:R0:W-:Y:S04]  /*17790*/  STS.U16 [R25+UR5+0x3100], R14 ;  /* 0x0031000e19007988 */ /* 0x0001e80008000405 */
[----:B------:R1:W2:Y:S04]  /*177a0*/  @!P0 LDG.E.U16 R8, desc[UR8][R2.64] ;  /* 0x0000000802088981 */ /* 0x0002a8000c1e1500 */
[----:B0-----:R-:W4:Y:S04]  /*177b0*/  LDL.LU R14, [R1+0x1e8] ;  /* 0x0001e800010e7983 */ /* 0x001f280000300800 */
[----:B------:R-:W3:Y:S01]  /*177c0*/  LDL R3, [R1+0xda0] ;  /* 0x000da00001037983 */ /* 0x000ee20000100800 */
[----:B------:R-:W-:Y:S01]  /*177d0*/  PRMT R7, RZ, 0x7610, R7 ;  /* 0x00007610ff077816 */ /* 0x000fe20000000007 */
[----:B-1----:R-:W-:-:S02]  /*177e0*/  @!P0 IMAD.MOV.U32 R2, RZ, RZ, R12 ;  /* 0x000000ffff028224 */ /* 0x002fc400078e000c */
[----:B------:R-:W-:Y:S04]  /*177f0*/  STS.U16 [R25+UR5+0x3180], R15 ;  /* 0x0031800f19007988 */ /* 0x000fe80008000405 */
[----:B--2---:R0:W-:Y:S04]  /*17800*/  STL [R1+0x20], R8 ;  /* 0x0000200801007387 */ /* 0x0041e80000100800 */
[----:B0-----:R-:W2:Y:S04]  /*17810*/  LDL.LU R8, [R1+0x1f0] ;  /* 0x0001f00001087983 */ /* 0x001ea80000300800 */
[----:B------:R-:W2:Y:S04]  /*17820*/  LDL.LU R15, [R1+0x218] ;  /* 0x00021800010f7983 */ /* 0x000ea80000300800 */
[----:B---3--:R0:W3:Y:S01]  /*17830*/  @!P0 LDG.E.U16 R7, desc[UR8][R2.64] ;  /* 0x0000000802078981 */ /* 0x0080e2000c1e1500 */
[----:B------:R-:W-:-:S03]  /*17840*/  PRMT R27, RZ, 0x7610, R27 ;  /* 0x00007610ff1b7816 */ /* 0x000fc6000000001b */
[----:B------:R-:W2:Y:S04]  /*17850*/  LDL R12, [R1+0xca4] ;  /* 0x000ca400010c7983 */ /* 0x000ea80000100800 */
        /* <DEDUP_REMOVED lines=11> */
[----:B------:R-:W2:Y:S04]  /*17910*/  LDL R3, [R1+0xd24] ;  /* 0x000d240001037983 */ /* 0x000ea80000100800 */
[----:B------:R0:W-:Y:S04]  /*17920*/  STS.U16 [R25+UR5+0x3900], R10 ;  /* 0x0039000a19007988 */ /* 0x0001e80008000405 */
[----:B------:R1:W-:Y:S01]  /*17930*/  STS.U16 [R25+UR5+0x3980], R11 ;  /* 0x0039800b19007988 */ /* 0x0003e20008000405 */
[----:B0-----:R-:W-:-:S03]  /*17940*/  PRMT R10, RZ, 0x7610, R10 ;  /* 0x00007610ff0a7816 */ /* 0x001fc6000000000a */
[----:B-1----:R-:W3:Y:S01]  /*17950*/  LDL.LU R25, [R1+0x219c] ;  /* 0x00219c0001197983 */ /* 0x002ee20000300800 */
[----:B--2---:R-:W-:-:S04]  /*17960*/  @!P0 LOP3.LUT R3, R3, R2, RZ, 0x3c, !PT ;  /* 0x0000000203038212 */ /* 0x004fc800078e3cff */
[----:B------:R-:W-:-:S04]  /*17970*/  @!P0 LOP3.LUT R2, R3, R2, RZ, 0x3c, !PT ;  /* 0x0000000203028212 */ /* 0x000fc800078e3cff */
[----:B------:R-:W-:-:S05]  /*17980*/  @!P0 LOP3.LUT R3, R3, R2, RZ, 0x3c, !PT ;  /* 0x0000000203038212 */ /* 0x000fca00078e3cff */
[----:B------:R0:W2:Y:S04]  /*17990*/  @!P0 LDG.E.U16 R10, desc[UR8][R2.64] ;  /* 0x00000008020a8981 */ /* 0x0000a8000c1e1500 */
[----:B------:R-:W0:Y:S04]  /*179a0*/  LDL R2, [R1+0xce0] ;  /* 0x000ce00001027983 */ /* 0x000e280000100800 */
[----:B------:R-:W0:Y:S01]  /*179b0*/  LDL R3, [R1+0xce4] ;  /* 0x000ce40001037983 */ /* 0x000e220000100800 */
[----:B---3--:R-:W-:Y:S01]  /*179c0*/  PRMT R25, RZ, 0x7610, R25 ;  /* 0x00007610ff197816 */ /* 0x008fe20000000019 */
[----:B------:R-:W1:Y:S01]  /*179d0*/  S2R R11, SR_TID.X ;  /* 0x00000000000b7919 */ /* 0x000e620000002100 */
[----:B0-----:R-:W-:-:S04]  /*179e0*/  @!P0 LOP3.LUT R3, R3, R2, RZ, 0x3c, !PT ;  /* 0x0000000203038212 */ /* 0x001fc800078e3cff */
[----:B------:R-:W-:-:S04]  /*179f0*/  @!P0 LOP3.LUT R2, R3, R2, RZ, 0x3c, !PT ;  /* 0x0000000203028212 */ /* 0x000fc800078e3cff */
[----:B------:R-:W-:-:S05]  /*17a00*/  @!P0 LOP3.LUT R3, R3, R2, RZ, 0x3c, !PT ;  /* 0x0000000203038212 */ /* 0x000fca00078e3cff */
[----:B------:R-:W3:Y:S01]  /*17a10*/  @!P0 LDG.E.U16 R25, desc[UR8][R2.64] ;  /* 0x0000000802198981 */ /* 0x000ee2000c1e1500 */
[----:B-1----:R-:W-:-:S05]  /*17a20*/  LOP3.LUT R11, R11, 0x3f, RZ, 0xc0, !PT ;  /* 0x0000003f0b0b7812 */ /* 0x002fca00078ec0ff */
[----:B------:R-:W-:Y:S01]  /*17a30*/  IMAD.SHL.U32 R11, R11, 0x2, RZ ;  /* 0x000000020b0b7824 */ /* 0x000fe200078e00ff */
[----:B--2---:R0:W-:Y:S04]  /*17a40*/  STL [R1+0x14], R10 ;  /* 0x0000140a01007387 */ /* 0x0041e80000100800 */
[----:B------:R-:W-:-:S05]  /*17a50*/  LOP3.LUT R11, R11, 0x20, RZ, 0x3c, !PT ;  /* 0x000000200b0b7812 */ /* 0x000fca00078e3cff */
[----:B------:R1:W-:Y:S04]  /*17a60*/  STS.U16 [R11+UR5+0x200], R15 ;  /* 0x0002000f0b007988 */ /* 0x0003e80008000405 */
[----:B0-----:R-:W2:Y:S04]  /*17a70*/  LDL.LU R10, [R1+0x18c] ;  /* 0x00018c00010a7983 */ /* 0x001ea80000300800 */
[----:B-1----:R-:W2:Y:S04]  /*17a80*/  LDL R15, [R1+0xc24] ;  /* 0x000c2400010f7983 */ /* 0x002ea80000100800 */
[----:B---3--:R0:W-:Y:S04]  /*17a90*/  STL [R1+0x10], R25 ;  /* 0x0000101901007387 */ /* 0x0081e80000100800 */
[----:B0-----:R-:W3:Y:S04]  /*17aa0*/  LDL.LU R25, [R1+0x2198] ;  /* 0x0021980001197983 */ /* 0x001ee80000300800 */
[----:B------:R-:W2:Y:S01]  /*17ab0*/  LDL R3, [R1+0xca0] ;  /* 0x000ca00001037983 */ /* 0x000ea20000100800 */
[----:B------:R-:W-:Y:S01]  /*17ac0*/  @!P0 IMAD.MOV.U32 R2, RZ, RZ, R12 ;  /* 0x000000ffff028224 */ /* 0x000fe200078e000c */
[----:B---3--:R-:W-:-:S06]  /*17ad0*/  PRMT R25, RZ, 0x7610, R25 ;  /* 0x00007610ff197816 */ /* 0x008fcc0000000019 */
[----:B--2---:R-:W2:Y:S04]  /*17ae0*/  @!P0 LDG.E.U16 R25, desc[UR8][R2.64] ;  /* 0x0000000802198981 */ /* 0x004ea8000c1e1500 */
[----:B------:R0:W-:Y:S04]  /*17af0*/  STS.U16 [R11+UR5+0x280], R9 ;  /* 0x000280090b007988 */ /* 0x0001e80008000405 */
[----:B0-----:R-:W3:Y:S04]  /*17b00*/  LDL.LU R9, [R1+0x164] ;  /* 0x0001640001097983 */ /* 0x001ee80000300800 */
[----:B------:R-:W3:Y:S04]  /*17b10*/  LDL R12, [R1+0xbe4] ;  /* 0x000be400010c7983 */ /* 0x000ee80000100800 */
        /* <DEDUP_REMOVED lines=9> */
[----:B----4-:R0:W-:Y:S04]  /*17bb0*/  STS.U16 [R11+UR5+0xa00], R14 ;  /* 0x000a000e0b007988 */ /* 0x0101e80008000405 */
[----:B0-----:R-:W3:Y:S04]  /*17bc0*/  LDL.LU R14, [R1+0x16c] ;  /* 0x00016c00010e7983 */ /* 0x001ee80000300800 */
[----:B--2---:R0:W-:Y:S04]  /*17bd0*/  STL [R1+0x8], R25 ;  /* 0x0000081901007387 */ /* 0x0041e80000100800 */
[----:B0-----:R-:W2:Y:S04]  /*17be0*/  LDL.LU R25, [R1+0x2190] ;  /* 0x0021900001197983 */ /* 0x001ea80000300800 */
[----:B------:R-:W4:Y:S01]  /*17bf0*/  LDL R3, [R1+0xc20] ;  /* 0x000c200001037983 */ /* 0x000f220000100800 */
[----:B------:R-:W-:Y:S01]  /*17c00*/  PRMT R6, RZ, 0x7610, R6 ;  /* 0x00007610ff067816 */ /* 0x000fe20000000006 */
[----:B------:R-:W-:-:S02]  /*17c10*/  @!P0 IMAD.MOV.U32 R2, RZ, RZ, R15 ;  /* 0x000000ffff028224 */ /* 0x000fc400078e000f */
[----:B------:R0:W-:Y:S04]  /*17c20*/  STS.U16 [R11+UR5+0xa80], R8 ;  /* 0x000a80080b007988 */ /* 0x0001e80008000405 */
[----:B0-----:R-:W2:Y:S04]  /*17c30*/  LDL.LU R8, [R1+0x138] ;  /* 0x0001380001087983 */ /* 0x001ea80000300800 */
[----:B----4-:R0:W4:Y:S04]  /*17c40*/  @!P0 LDG.E.U16 R6, desc[UR8][R2.64] ;  /* 0x0000000802068981 */ /* 0x010128000c1e1500 */
[----:B------:R-:W2:Y:S01]  /*17c50*/  LDL R3, [R1+0xbe0] ;  /* 0x000be00001037983 */ /* 0x000ea20000100800 */
[----:B------:R-:W-:Y:S01]  /*17c60*/  PRMT R5, RZ, 0x7610, R5 ;  /* 0x00007610ff057816 */ /* 0x000fe20000000005 */
[----:B0-----:R-:W-:-:S02]  /*17c70*/  @!P0 IMAD.MOV.U32 R2, RZ, RZ, R12 ;  /* 0x000000ffff028224 */ /* 0x001fc400078e000c */
[----:B------:R0:W-:Y:S04]  /*17c80*/  STS.U16 [R11+UR5+0x1200], R7 ;  /* 0x001200070b007988 */ /* 0x0001e80008000405 */
[----:B0-----:R-:W3:Y:S04]  /*17c90*/  LDL R7, [R1+0xed0] ;  /* 0x000ed00001077983 */ /* 0x001ee80000100800 */
[----:B----4-:R0:W-:Y:S04]  /*17ca0*/  STL [R1+0x4], R6 ;  /* 0x0000040601007387 */ /* 0x0101e80000100800 */
[----:B0-----:R-:W3:Y:S04]  /*17cb0*/  LDL R6, [R1+0xf0c] ;  /* 0x000f0c0001067983 */ /* 0x001ee80000100800 */
[----:B------:R-:W4:Y:S04]  /*17cc0*/  LDL.LU R15, [R1+0x13c] ;  /* 0x00013c00010f7983 */ /* 0x000f280000300800 */
[----:B--2---:R-:W2:Y:S04]  /*17cd0*/  @!P0 LDG.E.U16 R5, desc[UR8][R2.64] ;  /* 0x0000000802058981 */ /* 0x004ea8000c1e1500 */
[----:B------:R-:W3:Y:S04]  /*17ce0*/  LDL R2, [R1+0xba0] ;  /* 0x000ba00001027983 */ /* 0x000ee80000100800 */
[----:B------:R-:W3:Y:S01]  /*17cf0*/  LDL R3, [R1+0xba4] ;  /* 0x000ba40001037983 */ /* 0x000ee20000100800 */
[----:B------:R-:W-:-:S03]  /*17d00*/  PRMT R4, RZ, 0x7610, R4 ;  /* 0x00007610ff047816 */ /* 0x000fc60000000004 */
[----:B------:R0:W-:Y:S01]  /*17d10*/  STS.U16 [R11+UR5+0x1280], R10 ;  /* 0x0012800a0b007988 */ /* 0x0001e20008000405 */
[----:B------:R-:W1:Y:S03]  /*17d20*/  S2R R12, SR_TID.X ;  /* 0x00000000000c7919 */ /* 0x000e660000002100 */
[----:B--2---:R2:W-:Y:S04]  /*17d30*/  STL [R1+0x2104], R5 ;  /* 0x0021040501007387 */ /* 0x0045e80000100800 */
[----:B0-----:R-:W4:Y:S04]  /*17d40*/  LDL R10, [R1+0xf10] ;  /* 0x000f1000010a7983 */ /* 0x001f280000100800 */
[----:B--2---:R-:W2:Y:S01]  /*17d50*/  LDL R5, [R1+0xf40] ;  /* 0x000f400001057983 */ /* 0x004ea20000100800 */
[----:B---3--:R-:W-:-:S04]  /*17d60*/  @!P0 LOP3.LUT R3, R3, R2, RZ, 0x3c, !PT ;  /* 0x0000000203038212 */ /* 0x008fc800078e3cff */
[----:B------:R-:W-:-:S04]  /*17d70*/  @!P0 LOP3.LUT R2, R3, R2, RZ, 0x3c, !PT ;  /* 0x0000000203028212 */ /* 0x000fc800078e3cff */
[----:B------:R-:W-:-:S05]  /*17d80*/  @!P0 LOP3.LUT R3, R3, R2, RZ, 0x3c, !PT ;  /* 0x0000000203038212 */ /* 0x000fca00078e3cff */
[----:B------:R0:W3:Y:S02]  /*17d90*/  @!P0 LDG.E.U16 R4, desc[UR8][R2.64] ;  /* 0x0000000802048981 */ /* 0x0000e4000c1e1500 */
[----:B0-----:R-:W-:-:S06]  /*17da0*/  PRMT R3, RZ, 0x7610, R3 ;  /* 0x00007610ff037816 */ /* 0x001fcc0000000003 */
[----:B------:R4:W3:Y:S01]  /*17db0*/  @!P0 LDG.E.U16 R3, desc[UR8][R6.64] ;  /* 0x0000000806038981 */ /* 0x0008e2000c1e1500 */
[----:B-1----:R-:W-:-:S03]  /*17dc0*/  LOP3.LUT R11, R12, 0x3f, RZ, 0xc0, !PT ;  /* 0x0000003f0c0b7812 */ /* 0x002fc600078ec0ff */
[----:B------:R-:W3:Y:S02]  /*17dd0*/  LDL.LU R12, [R1+0xe8] ;  /* 0x0000e800010c7983 */ /* 0x000ee40000300800 */
[----:B------:R-:W-:Y:S01]  /*17de0*/  IMAD.SHL.U32 R11, R11, 0x2, RZ ;  /* 0x000000020b0b7824 */ /* 0x000fe200078e00ff */
[----:B------:R-:W-:Y:S01]  /*17df0*/  PRMT R2, RZ, 0x7610, R2 ;  /* 0x00007610ff027816 */ /* 0x000fe20000000002 */
[----:B----4-:R-:W-:Y:S02]  /*17e00*/  @!P0 IMAD.MOV.U32 R7, RZ, RZ, R10 ;  /* 0x000000ffff078224 */ /* 0x010fe400078e000a */
[----:B--2---:R-:W-:-:S05]  /*17e10*/  @!P0 IMAD.MOV.U32 R6, RZ, RZ, R5 ;  /* 0x000000ffff068224 */ /* 0x004fca00078e0005 */
[----:B------:R-:W2:Y:S04]  /*17e20*/  @!P0 LDG.E.U16 R2, desc[UR8][R6.64] ;  /* 0x0000000806028981 */ /* 0x000ea8000c1e1500 */
[----:B---3--:R0:W-:Y:S02]  /*17e30*/  STL [R1+0x2108], R4 ;  /* 0x0021080401007387 */ /* 0x0081e40000100800 */
[----:B0-----:R-:W-:-:S05]  /*17e40*/  LOP3.LUT R4, R11, 0x20, RZ, 0x3c, !PT ;  /* 0x000000200b047812 */ /* 0x001fca00078e3cff */
[----:B------:R0:W-:Y:S04]  /*17e50*/  STS.U16 [R4+UR5+0x1a00], R9 ;  /* 0x001a000904007988 */ /* 0x0001e80008000405 */
[----:B0-----:R-:W3:Y:S04]  /*17e60*/  LDL.LU R9, [R1+0xec] ;  /* 0x0000ec0001097983 */ /* 0x001ee80000300800 */
[----:B------:R0:W-:Y:S04]  /*17e70*/  STL [R1+0x210c], R3 ;  /* 0x00210c0301007387 */ /* 0x0001e80000100800 */
[----:B------:R1:W-:Y:S04]  /*17e80*/  STS.U16 [R4+UR5+0x1a80], R14 ;  /* 0x001a800e04007988 */ /* 0x0003e80008000405 */
[----:B------:R-:W4:Y:S04]  /*17e90*/  LDL R7, [R1+0xb78] ;  /* 0x000b780001077983 */ /* 0x000f280000100800 */
[----:B0-----:R-:W3:Y:S04]  /*17ea0*/  LDL R3, [R1+0xec8] ;  /* 0x000ec80001037983 */ /* 0x001ee80000100800 */
[----:B-1----:R-:W4:Y:S04]  /*17eb0*/  LDL R14, [R1+0xe98] ;  /* 0x000e9800010e7983 */ /* 0x002f280000100800 */
[----:B------:R-:W4:Y:S01]  /*17ec0*/  LDL R11, [R1+0xe9c] ;  /* 0x000e9c00010b7983 */ /* 0x000f220000100800 */
[----:B------:R-:W-:-:S03]  /*17ed0*/  PRMT R28, RZ, 0x7610, R28 ;  /* 0x00007610ff1c7816 */ /* 0x000fc6000000001c */
[----:B------:R0:W-:Y:S04]  /*17ee0*/  STS.U16 [R4+UR5+0x2200], R8 ;  /* 0x0022000804007988 */ /* 0x0001e80008000405 */
[----:B--2---:R1:W-:Y:S04]  /*17ef0*/  STL [R1+0x2110], R2 ;  /* 0x0021100201007387 */ /* 0x0043e80000100800 */
[----:B------:R-:W2:Y:S04]  /*17f00*/  LDL R10, [R1+0xe58] ;  /* 0x000e5800010a7983 */ /* 0x000ea80000100800 */
[----:B0-----:R-:W2:Y:S01]  /*17f10*/  LDL R8, [R1+0xe5c] ;  /* 0x000e5c0001087983 */ /* 0x001ea20000100800 */
[----:B-1----:R-:W-:Y:S01]  /*17f20*/  PRMT R2, RZ, 0x7610, R2 ;  /* 0x00007610ff027816 */ /* 0x002fe20000000002 */
[----:B---3--:R-:W-:Y:S01]  /*17f30*/  @!P0 IMAD.MOV.U32 R6, RZ, RZ, R3 ;  /* 0x000000ffff068224 */ /* 0x008fe200078e0003 */
[----:B------:R-:W0:Y:S04]  /*17f40*/  S2R R5, SR_TID.X ;  /* 0x0000000000057919 */ /* 0x000e280000002100 */
[----:B----4-:R1:W3:Y:S04]  /*17f50*/  @!P0 LDG.E.U16 R2, desc[UR8][R6.64] ;  /* 0x0000000806028981 */ /* 0x0102e8000c1e1500 */
[----:B------:R4:W-:Y:S04]  /*17f60*/  STS.U16 [R4+UR5+0x2280], R15 ;  /* 0x0022800f04007988 */ /* 0x0009e80008000405 */
[----:B------:R-:W3:Y:S01]  /*17f70*/  LDL R3, [R1+0xe18] ;  /* 0x000e180001037983 */ /* 0x000ee20000100800 */
[----:B-1----:R-:W-:-:S02]  /*17f80*/  @!P0 IMAD.MOV.U32 R6, RZ, RZ, R11 ;  /* 0x000000ffff068224 */ /* 0x002fc400078e000b */
[----:B------:R-:W-:-:S05]  /*17f90*/  @!P0 IMAD.MOV.U32 R7, RZ, RZ, R14 ;  /* 0x000000ffff078224 */ /* 0x000fca00078e000e */
[----:B------:R2:W3:Y:S01]  /*17fa0*/  @!P0 LDG.E.U16 R28, desc[UR8][R6.64] ;  /* 0x00000008061c8981 */ /* 0x0004e2000c1e1500 */
[----:B0-----:R-:W-:-:S05]  /*17fb0*/  LOP3.LUT R5, R5, 0x3f, RZ, 0xc0, !PT ;  /* 0x0000003f05057812 */ /* 0x001fca00078ec0ff */
[----:B----4-:R-:W-:Y:S01]  /*17fc0*/  IMAD.SHL.U32 R4, R5, 0x2, RZ ;  /* 0x0000000205047824 */ /* 0x010fe200078e00ff */
[----:B------:R-:W-:Y:S01]  /*17fd0*/  PRMT R26, RZ, 0x7610, R26 ;  /* 0x00007610ff1a7816 */ /* 0x000fe2000000001a */
[----:B--2---:R-:W-:Y:S02]  /*17fe0*/  @!P0 IMAD.MOV.U32 R7, RZ, RZ, R10 ;  /* 0x000000ffff078224 */ /* 0x004fe400078e000a */
[----:B------:R-:W-:-:S05]  /*17ff0*/  @!P0 IMAD.MOV.U32 R6, RZ, RZ, R8 ;  /* 0x000000ffff068224 */ /* 0x000fca00078e0008 */
[----:B------:R0:W2:Y:S04]  /*18000*/  @!P0 LDG.E.U16 R26, desc[UR8][R6.64] ;  /* 0x00000008061a8981 */ /* 0x0000a8000c1e1500 */
[----:B---3--:R1:W-:Y:S04]  /*18010*/  STL [R1], R2 ;  /* 0x0000000201007387 */ /* 0x0083e80000100800 */
[----:B-1----:R-:W3:Y:S04]  /*18020*/  LDL R2, [R1+0xe1c] ;  /* 0x000e1c0001027983 */ /* 0x002ee80000100800 */
[----:B------:R1:W-:Y:S04]  /*18030*/  STL [R1+0x2100], R28 ;  /* 0x0021001c01007387 */ /* 0x0003e80000100800 */
[----:B------:R-:W4:Y:S01]  /*18040*/  LDL R11, [R1+0xddc] ;  /* 0x000ddc00010b7983 */ /* 0x000f220000100800 */
[----:B------:R-:W-:Y:S01]  /*18050*/  PRMT R24, RZ, 0x7610, R24 ;  /* 0x00007610ff187816 */ /* 0x000fe20000000018 */
[----:B0-----:R-:W-:Y:S01]  /*18060*/  @!P0 IMAD.MOV.U32 R7, RZ, RZ, R3 ;  /* 0x000000ffff078224 */ /* 0x001fe200078e0003 */
[----:B------:R-:W-:Y:S01]  /*18070*/  PRMT R22, RZ, 0x7610, R22 ;  /* 0x00007610ff167816 */ /* 0x000fe20000000016 */
[----:B------:R-:W4:Y:S01]  /*18080*/  LDL R10, [R1+0xd98] ;  /* 0x000d9800010a7983 */ /* 0x000f220000100800 */
[----:B-1----:R-:W-:-:S03]  /*18090*/  LOP3.LUT R28, R4, 0x20, RZ, 0x3c, !PT ;  /* 0x00000020041c7812 */ /* 0x002fc600078e3cff */
[----:B------:R-:W4:Y:S04]  /*180a0*/  LDL R8, [R1+0xd9c] ;  /* 0x000d9c0001087983 */ /* 0x000f280000100800 */
[----:B------:R0:W-:Y:S04]  /*180b0*/  STS.U16 [R28+UR5+0x2a00], R12 ;  /* 0x002a000c1c007988 */ /* 0x0001e80008000405 */
[----:B0-----:R-:W4:Y:S04]  /*180c0*/  LDL R12, [R1+0xdd8] ;  /* 0x000dd800010c7983 */ /* 0x001f280000100800 */
[----:B--2---:R-:W-:Y:S04]  /*180d0*/  STL [R1+0x2114], R26 ;  /* 0x0021141a01007387 */ /* 0x004fe80000100800 */
[----:B------:R-:W2:Y:S01]  /*180e0*/  LDL R3, [R1+0xd58] ;  /* 0x000d580001037983 */ /* 0x000ea20000100800 */
[----:B---3--:R-:W-:-:S03]  /*180f0*/  @!P0 IMAD.MOV.U32 R6, RZ, RZ, R2 ;  /* 0x000000ffff068224 */ /* 0x008fc600078e0002 */
[----:B------:R-:W3:Y:S04]  /*18100*/  LDL R2, [R1+0xd5c] ;  /* 0x000d5c0001027983 */ /* 0x000ee80000100800 */
[----:B------:R4:W3:Y:S02]  /*18110*/  @!P0 LDG.E.U16 R24, desc[UR8][R6.64] ;  /* 0x0000000806188981 */ /* 0x0008e4000c1e1500 */
[----:B----4-:R-:W-:Y:S02]  /*18120*/  @!P0 IMAD.MOV.U32 R6, RZ, RZ, R11 ;  /* 0x000000ffff068224 */ /* 0x010fe400078e000b */
[----:B------:R-:W-:-:S05]  /*18130*/  @!P0 IMAD.MOV.U32 R7, RZ, RZ, R12 ;  /* 0x000000ffff078224 */ /* 0x000fca00078e000c */
[----:B------:R0:W4:Y:S01]  /*18140*/  @!P0 LDG.E.U16 R22, desc[UR8][R6.64] ;  /* 0x0000000806168981 */ /* 0x000122000c1e1500 */
[----:B------:R-:W-:-:S03]  /*18150*/  PRMT R20, RZ, 0x7610, R20 ;  /* 0x00007610ff147816 */ /* 0x000fc60000000014 */
[----:B------:R1:W-:Y:S01]  /*18160*/  STS.U16 [R28+UR5+0x2a80], R9 ;  /* 0x002a80091c007988 */ /* 0x0003e20008000405 */
[----:B0-----:R-:W-:Y:S02]  /*18170*/  @!P0 IMAD.MOV.U32 R6, RZ, RZ, R8 ;  /* 0x000000ffff068224 */ /* 0x001fe400078e0008 */
[----:B------:R-:W-:Y:S01]  /*18180*/  @!P0 IMAD.MOV.U32 R7, RZ, RZ, R10 ;  /* 0x000000ffff078224 */ /* 0x000fe200078e000a */
[----:B------:R-:W-:Y:S04]  /*18190*/  STS.U16 [R28+UR5+0x3200], R25 ;  /* 0x003200191c007988 */ /* 0x000fe80008000405 */
[----:B-1----:R-:W4:Y:S04]  /*181a0*/  LDL.LU R9, [R1+0x284] ;  /* 0x0002840001097983 */ /* 0x002f280000300800 */
[----:B------:R-:W-:Y:S04]  /*181b0*/  STS.U16 [R28+UR5+0x3280], R27 ;  /* 0x0032801b1c007988 */ /* 0x000fe80008000405 */
[----:B------:R2:W4:Y:S04]  /*181c0*/  @!P0 LDG.E.U16 R20, desc[UR8][R6.64] ;  /* 0x0000000806148981 */ /* 0x000528000c1e1500 */
[----:B------:R0:W-:Y:S02]  /*181d0*/  STS.U16 [R28+UR5+0x3a00], R18 ;  /* 0x003a00121c007988 */ /* 0x0001e40008000405 */
[----:B0-----:R-:W-:Y:S01]  /*181e0*/  PRMT R18, RZ, 0x7610, R18 ;  /* 0x00007610ff127816 */ /* 0x001fe20000000012 */
[----:B--2---:R-:W-:-:S02]  /*181f0*/  @!P0 IMAD.MOV.U32 R7, RZ, RZ, R3 ;  /* 0x000000ffff078224 */ /* 0x004fc400078e0003 */
[----:B---3--:R-:W-:Y:S01]  /*18200*/  @!P0 IMAD.MOV.U32 R6, RZ, RZ, R2 ;  /* 0x000000ffff068224 */ /* 0x008fe200078e0002 */
[----:B------:R-:W-:Y:S04]  /*18210*/  STL [R1+0x2118], R24 ;  /* 0x0021181801007387 */ /* 0x000fe80000100800 */
[----:B------:R-:W2:Y:S04]  /*18220*/  LDL.LU R12, [R1+0x28c] ;  /* 0x00028c00010c7983 */ /* 0x000ea80000300800 */
[----:B------:R-:W3:Y:S04]  /*18230*/  @!P0 LDG.E.U16 R18, desc[UR8][R6.64] ;  /* 0x0000000806128981 */ /* 0x000ee8000c1e1500 */
[----:B----4-:R-:W-:Y:S04]  /*18240*/  STL [R1+0x211c], R22 ;  /* 0x00211c1601007387 */ /* 0x010fe80000100800 */
[----:B------:R-:W4:Y:S04]  /*18250*/  LDL R11, [R1+0xd18] ;  /* 0x000d1800010b7983 */ /* 0x000f280000100800 */
[----:B------:R-:W2:Y:S01]  /*18260*/  LDL R10, [R1+0xd1c] ;  /* 0x000d1c00010a7983 */ /* 0x000ea20000100800 */
[----:B------:R-:W-:-:S03]  /*18270*/  PRMT R16, RZ, 0x7610, R16 ;  /* 0x00007610ff107816 */ /* 0x000fc60000000010 */
[----:B------:R-:W2:Y:S04]  /*18280*/  LDL.LU R26, [R1+0x268] ;  /* 0x00026800011a7983 */ /* 0x000ea80000300800 */
[----:B------:R-:W-:Y:S04]  /*18290*/  STL [R1+0x2120], R20 ;  /* 0x0021201401007387 */ /* 0x000fe80000100800 */
[----:B------:R-:W2:Y:S04]  /*182a0*/  LDL R8, [R1+0xcd8] ;  /* 0x000cd80001087983 */ /* 0x000ea80000100800 */
[----:B------:R-:W2:Y:S04]  /*182b0*/  LDL R3, [R1+0xcdc] ;  /* 0x000cdc0001037983 */ /* 0x000ea80000100800 */
[----:B------:R-:W2:Y:S04]  /*182c0*/  LDL.LU R14, [R1+0x270] ;  /* 0x00027000010e7983 */ /* 0x000ea80000300800 */
[----:B---3--:R0:W-:Y:S04]  /*182d0*/  STL [R1+0x2124], R18 ;  /* 0x0021241201007387 */ /* 0x0081e80000100800 */
[----:B------:R-:W-:Y:S04]  /*182e0*/  STL [R1+0x2134], R28 ;  /* 0x0021341c01007387 */ /* 0x000fe80000100800 */
[----:B------:R-:W3:Y:S04]  /*182f0*/  LDL R15, [R1+0xc9c] ;  /* 0x000c9c00010f7983 */ /* 0x000ee80000100800 */
[----:B0-----:R-:W3:Y:S01]  /*18300*/  LDL R18, [R1+0xc98] ;  /* 0x000c980001127983 */ /* 0x001ee20000100800 */
[----:B----4-:R-:W-:-:S02]  /*18310*/  @!P0 IMAD.MOV.U32 R7, RZ, RZ, R11 ;  /* 0x000000ffff078224 */ /* 0x010fc400078e000b */
[----:B--2---:R-:W-:-:S05]  /*18320*/  @!P0 IMAD.MOV.U32 R6, RZ, RZ, R10 ;  /* 0x000000ffff068224 */ /* 0x004fca00078e000a */
[----:B------:R0:W2:Y:S01]  /*18330*/  @!P0 LDG.E.U16 R16, desc[UR8][R6.64] ;  /* 0x0000000806108981 */ /* 0x0000a2000c1e1500 */
[----:B------:R-:W-:-:S03]  /*18340*/  LOP3.LUT R2, R13, 0x30, RZ, 0x3c, !PT ;  /* 0x000000300d027812 */ /* 0x000fc600078e3cff */
[----:B------:R-:W-:Y:S04]  /*18350*/  STS.U16 [R28+UR5+0x3a80], R19 ;  /* 0x003a80131c007988 */ /* 0x000fe80008000405 */
[----:B------:R1:W-:Y:S01]  /*18360*/  STS.U16 [R2+UR5+0x300], R9 ;  /* 0x0003000902007988 */ /* 0x0003e20008000405 */
[----:B0-----:R-:W-:-:S03]  /*18370*/  PRMT R6, RZ, 0x7610, R6 ;  /* 0x00007610ff067816 */ /* 0x001fc60000000006 */
[----:B------:R-:W4:Y:S01]  /*18380*/  LDL.LU R13, [R1+0x210] ;  /* 0x00021000010d7983 */ /* 0x000f220000300800 */
[----:B-1----:R-:W-:Y:S02]  /*18390*/  @!P0 IMAD.MOV.U32 R9, RZ, RZ, R8 ;  /* 0x000000ffff098224 */ /* 0x002fe400078e0008 */
[----:B------:R-:W-:Y:S01]  /*183a0*/  @!P0 IMAD.MOV.U32 R8, RZ, RZ, R3 ;  /* 0x000000ffff088224 */ /* 0x000fe200078e0003 */
[----:B------:R-:W-:-:S04]  /*183b0*/  PRMT R7, RZ, 0x7610, R7 ;  /* 0x00007610ff077816 */ /* 0x000fc80000000007 */
[----:B------:R3:W4:Y:S02]  /*183c0*/  @!P0 LDG.E.U16 R6, desc[UR8][R8.64] ;  /* 0x0000000808068981 */ /* 0x000724000c1e1500 */
[----:B---3--:R-:W-:Y:S02]  /*183d0*/  @!P0 IMAD.MOV.U32 R8, RZ, RZ, R15 ;  /* 0x000000ffff088224 */ /* 0x008fe400078e000f */
[----:B------:R-:W-:-:S05]  /*183e0*/  @!P0 IMAD.MOV.U32 R9, RZ, RZ, R18 ;  /* 0x000000ffff098224 */ /* 0x000fca00078e0012 */
[----:B------:R0:W3:Y:S04]  /*183f0*/  @!P0 LDG.E.U16 R7, desc[UR8][R8.64] ;  /* 0x0000000808078981 */ /* 0x0000e8000c1e1500 */
[----:B--2---:R-:W-:Y:S04]  /*18400*/  STL [R1+0x2128], R16 ;  /* 0x0021281001007387 */ /* 0x004fe80000100800 */
[----:B------:R-:W2:Y:S04]  /*18410*/  LDL R11, [R1+0xc58] ;  /* 0x000c5800010b7983 */ /* 0x000ea80000100800 */
[----:B------:R-:W2:Y:S01]  /*18420*/  LDL R10, [R1+0xc5c] ;  /* 0x000c5c00010a7983 */ /* 0x000ea20000100800 */
[----:B0-----:R-:W-:-:S03]  /*18430*/  PRMT R8, RZ, 0x7610, R8 ;  /* 0x00007610ff087816 */ /* 0x001fc60000000008 */
[----:B------:R-:W2:Y:S04]  /*18440*/  LDL.LU R24, [R1+0x214] ;  /* 0x0002140001187983 */ /* 0x000ea80000300800 */
[----:B------:R0:W-:Y:S04]  /*18450*/  STS.U16 [R2+UR5+0x380], R12 ;  /* 0x0003800c02007988 */ /* 0x0001e80008000405 */
[----:B----4-:R1:W-:Y:S04]  /*18460*/  STL [R1+0x212c], R6 ;  /* 0x00212c0601007387 */ /* 0x0103e80000100800 */
[----:B0-----:R-:W4:Y:S04]  /*18470*/  LDL R12, [R1+0xc18] ;  /* 0x000c1800010c7983 */ /* 0x001f280000100800 */
[----:B------:R-:W4:Y:S04]  /*18480*/  LDL R3, [R1+0xc1c] ;  /* 0x000c1c0001037983 */ /* 0x000f280000100800 */
[----:B------:R-:W4:Y:S04]  /*18490*/  LDL.LU R15, [R1+0x1e0] ;  /* 0x0001e000010f7983 */ /* 0x000f280000300800 */
[----:B---3--:R0:W-:Y:S04]  /*184a0*/  STL [R1+0x2130], R7 ;  /* 0x0021300701007387 */ /* 0x0081e80000100800 */
[----:B-1----:R-:W3:Y:S04]  /*184b0*/  LDL R6, [R1+0xbdc] ;  /* 0x000bdc0001067983 */ /* 0x002ee80000100800 */
[----:B0-----:R-:W3:Y:S04]  /*184c0*/  LDL R7, [R1+0xbd8] ;  /* 0x000bd80001077983 */ /* 0x001ee80000100800 */
[----:B--2---:R4:W2:Y:S01]  /*184d0*/  @!P0 LDG.E.U16 R8, desc[UR8][R10.64] ;  /* 0x000000080a088981 */ /* 0x0048a2000c1e1500 */
[----:B------:R-:W-:-:S03]  /*184e0*/  PRMT R9, RZ, 0x7610, R9 ;  /* 0x00007610ff097816 */ /* 0x000fc60000000009 */
[----:B------:R0:W-:Y:S04]  /*184f0*/  STS.U16 [R2+UR5+0xb00], R26 ;  /* 0x000b001a02007988 */ /* 0x0001e80008000405 */
[----:B0-----:R-:W2:Y:S01]  /*18500*/  LDL.LU R26, [R1+0x1e4] ;  /* 0x0001e400011a7983 */ /* 0x001ea20000300800 */
[----:B----4-:R-:W-:Y:S02]  /*18510*/  @!P0 IMAD.MOV.U32 R11, RZ, RZ, R12 ;  /* 0x000000ffff0b8224 */ /* 0x010fe400078e000c */
[----:B------:R-:W-:Y:S01]  /*18520*/  @!P0 IMAD.MOV.U32 R10, RZ, RZ, R3 ;  /* 0x000000ffff0a8224 */ /* 0x000fe200078e0003 */
[----:B------:R-:W-:Y:S04]  /*18530*/  STS.U16 [R2+UR5+0xb80], R14 ;  /* 0x000b800e02007988 */ /* 0x000fe80008000405 */
[----:B------:R0:W4:Y:S04]  /*18540*/  @!P0 LDG.E.U16 R9, desc[UR8][R10.64] ;  /* 0x000000080a098981 */ /* 0x000128000c1e1500 */
[----:B------:R1:W-:Y:S01]  /*18550*/  STS.U16 [R2+UR5+0x1300], R13 ;  /* 0x0013000d02007988 */ /* 0x0003e20008000405 */
[----:B0-----:R-:W-:Y:S01]  /*18560*/  PRMT R10, RZ, 0x7610, R10 ;  /* 0x00007610ff0a7816 */ /* 0x001fe2000000000a */
[----:B---3--:R-:W-:-:S02]  /*18570*/  @!P0 IMAD.MOV.U32 R12, RZ, RZ, R6 ;  /* 0x000000ffff0c8224 */ /* 0x008fc400078e0006 */
[----:B-1----:R-:W-:-:S05]  /*18580*/  @!P0 IMAD.MOV.U32 R13, RZ, RZ, R7 ;  /* 0x000000ffff0d8224 */ /* 0x002fca00078e0007 */
[----:B------:R-:W3:Y:S04]  /*18590*/  @!P0 LDG.E.U16 R10, desc[UR8][R12.64] ;  /* 0x000000080c0a8981 */ /* 0x000ee8000c1e1500 */
[----:B--2---:R0:W-:Y:S04]  /*185a0*/  STL [R1+0x2138], R8 ;  /* 0x0021380801007387 */ /* 0x0041e80000100800 */
[----:B------:R-:W2:Y:S04]  /*185b0*/  LDL R20, [R1+0xb9c] ;  /* 0x000b9c0001147983 */ /* 0x000ea80000100800 */
[----:B------:R-:W2:Y:S04]  /*185c0*/  LDL R16, [R1+0xed4] ;  /* 0x000ed40001107983 */ /* 0x000ea80000100800 */
[----:B------:R-:W2:Y:S04]  /*185d0*/  LDL R14, [R1+0xed8] ;  /* 0x000ed800010e7983 */ /* 0x000ea80000100800 */
[----:B0-----:R-:W2:Y:S01]  /*185e0*/  LDL R8, [R1+0xf14] ;  /* 0x000f140001087983 */ /* 0x001ea20000100800 */
[----:B------:R-:W-:-:S03]  /*185f0*/  PRMT R11, RZ, 0x7610, R11 ;  /* 0x00007610ff0b7816 */ /* 0x000fc6000000000b */
[----:B------:R-:W-:Y:S04]  /*18600*/  STS.U16 [R2+UR5+0x1380], R24 ;  /* 0x0013801802007988 */ /* 0x000fe80008000405 */
[----:B------:R0:W-:Y:S04]  /*18610*/  STS.U16 [R2+UR5+0x1b00], R15 ;  /* 0x001b000f02007988 */ /* 0x0001e80008000405 */
[----:B------:R-:W2:Y:S04]  /*18620*/  LDL.LU R3, [R1+0x170] ;  /* 0x0001700001037983 */ /* 0x000ea80000300800 */
[----:B----4-:R1:W-:Y:S04]  /*18630*/  STL [R1+0x213c], R9 ;  /* 0x00213c0901007387 */ /* 0x0103e80000100800 */
[----:B---3--:R-:W-:Y:S04]  /*18640*/  STL [R1+0x2140], R10 ;  /* 0x0021400a01007387 */ /* 0x008fe80000100800 */
[----:B------:R-:W3:Y:S04]  /*18650*/  LDL R7, [R1+0xf18] ;  /* 0x000f180001077983 */ /* 0x000ee80000100800 */
[----:B------:R-:W4:Y:S04]  /*18660*/  LDL R6, [R1+0xf5c] ;  /* 0x000f5c0001067983 */ /* 0x000f280000100800 */
[----:B------:R-:W4:Y:S01]  /*18670*/  LDL.LU R18, [R1+0x178] ;  /* 0x0001780001127983 */ /* 0x000f220000300800 */
[----:B--2---:R-:W-:-:S03]  /*18680*/  @!P0 IMAD.MOV.U32 R13, RZ, RZ, R20 ;  /* 0x000000ffff0d8224 */ /* 0x004fc600078e0014 */
[----:B------:R-:W2:Y:S01]  /*18690*/  LDL.LU R20, [R1+0x148] ;  /* 0x0001480001147983 */ /* 0x000ea20000300800 */
[----:B------:R-:W-:Y:S02]  /*186a0*/  @!P0 IMAD.MOV.U32 R12, RZ, RZ, R16 ;  /* 0x000000ffff0c8224 */ /* 0x000fe400078e0010 */
[----:B0-----:R-:W-:-:S03]  /*186b0*/  @!P0 IMAD.MOV.U32 R15, RZ, RZ, R14 ;  /* 0x000000ffff0f8224 */ /* 0x001fc600078e000e */
[----:B------:R0:W2:Y:S01]  /*186c0*/  @!P0 LDG.E.U16 R11, desc[UR8][R12.64] ;  /* 0x000000080c0b8981 */ /* 0x0000a2000c1e1500 */
[----:B------:R-:W-:Y:S01]  /*186d0*/  @!P0 IMAD.MOV.U32 R14, RZ, RZ, R8 ;  /* 0x000000ffff0e8224 */ /* 0x000fe200078e0008 */
[----:B0-----:R-:W-:-:S06]  /*186e0*/  PRMT R12, RZ, 0x7610, R12 ;  /* 0x00007610ff0c7816 */ /* 0x001fcc000000000c */
[----:B------:R3:W2:Y:S02]  /*186f0*/  @!P0 LDG.E.U16 R12, desc[UR8][R14.64] ;  /* 0x000000080e0c8981 */ /* 0x0006a4000c1e1500 */
[----:B---3--:R-:W-:Y:S02]  /*18700*/  @!P0 IMAD.MOV.U32 R15, RZ, RZ, R7 ;  /* 0x000000ffff0f8224 */ /* 0x008fe400078e0007 */
[----:B----4-:R-:W-:Y:S01]  /*18710*/  @!P0 IMAD.MOV.U32 R14, RZ, RZ, R6 ;  /* 0x000000ffff0e8224 */ /* 0x010fe200078e0006 */
[----:B--2---:R-:W-:Y:S04]  /*18720*/  STL [R1+0x2144], R11 ;  /* 0x0021440b01007387 */ /* 0x004fe80000100800 */
[----:B-1----:R-:W2:Y:S04]  /*18730*/  LDL R9, [R1+0xb74] ;  /* 0x000b740001097983 */ /* 0x002ea80000100800 */
[----:B------:R-:W3:Y:S04]  /*18740*/  LDL R8, [R1+0xec4] ;  /* 0x000ec40001087983 */ /* 0x000ee80000100800 */
[----:B------:R-:W-:Y:S04]  /*18750*/  STL [R1+0x2148], R12 ;  /* 0x0021480c01007387 */ /* 0x000fe80000100800 */
[----:B------:R-:W4:Y:S04]  /*18760*/  LDL.LU R22, [R1+0x150] ;  /* 0x0001500001167983 */ /* 0x000f280000300800 */
[----:B------:R-:W4:Y:S04]  /*18770*/  LDL R7, [R1+0xe90] ;  /* 0x000e900001077983 */ /* 0x000f280000100800 */
[----:B------:R-:W4:Y:S01]  /*18780*/  LDL R6, [R1+0xe94] ;  /* 0x000e940001067983 */ /* 0x000f220000100800 */
[----:B------:R-:W-:-:S02]  /*18790*/  PRMT R13, RZ, 0x7610, R13 ;  /* 0x00007610ff0d7816 */ /* 0x000fc4000000000d */
[----:B------:R-:W-:Y:S02]  /*187a0*/  PRMT R17, RZ, 0x7610, R17 ;  /* 0x00007610ff117816 */ /* 0x000fe40000000011 */
[----:B------:R-:W-:Y:S01]  /*187b0*/  PRMT R19, RZ, 0x7610, R19 ;  /* 0x00007610ff137816 */ /* 0x000fe20000000013 */
[----:B------:R0:W-:Y:S04]  /*187c0*/  STS.U16 [R2+UR5+0x1b80], R26 ;  /* 0x001b801a02007988 */ /* 0x0001e80008000405 */
[----:B------:R2:W4:Y:S04]  /*187d0*/  @!P0 LDG.E.U16 R13, desc[UR8][R14.64] ;  /* 0x000000080e0d8981 */ /* 0x000528000c1e1500 */
[----:B------:R-:W4:Y:S04]  /*187e0*/  LDL.LU R24, [R1+0x128] ;  /* 0x0001280001187983 */ /* 0x000f280000300800 */
[----:B0-----:R-:W4:Y:S01]  /*187f0*/  LDL.LU R26, [R1+0x12c] ;  /* 0x00012c00011a7983 */ /* 0x001f220000300800 */
[----:B--2---:R-:W-:-:S02]  /*18800*/  @!P0 IMAD.MOV.U32 R15, RZ, RZ, R9 ;  /* 0x000000ffff0f8224 */ /* 0x004fc400078e0009 */
[----:B---3--:R-:W-:-:S05]  /*18810*/  @!P0 IMAD.MOV.U32 R14, RZ, RZ, R8 ;  /* 0x000000ffff0e8224 */ /* 0x008fca00078e0008 */
[----:B------:R4:W2:Y:S02]  /*18820*/  @!P0 LDG.E.U16 R17, desc[UR8][R14.64] ;  /* 0x000000080e118981 */ /* 0x0008a4000c1e1500 */
[----:B----4-:R-:W-:Y:S02]  /*18830*/  @!P0 IMAD.MOV.U32 R15, RZ, RZ, R7 ;  /* 0x000000ffff0f8224 */ /* 0x010fe400078e0007 */
[----:B------:R-:W-:-:S05]  /*18840*/  @!P0 IMAD.MOV.U32 R14, RZ, RZ, R6 ;  /* 0x000000ffff0e8224 */ /* 0x000fca00078e0006 */
[----:B------:R-:W3:Y:S04]  /*18850*/  @!P0 LDG.E.U16 R19, desc[UR8][R14.64] ;  /* 0x000000080e138981 */ /* 0x000ee8000c1e1500 */
[----:B------:R0:W-:Y:S04]  /*18860*/  STS.U16 [R2+UR5+0x2300], R3 ;  /* 0x0023000302007988 */ /* 0x0001e80008000405 */
[----:B------:R-:W-:Y:S04]  /*18870*/  STL [R1+0x214c], R13 ;  /* 0x00214c0d01007387 */ /* 0x000fe80000100800 */
[----:B------:R-:W4:Y:S04]  /*18880*/  LDL R11, [R1+0xe10] ;  /* 0x000e1000010b7983 */ /* 0x000f280000100800 */
[----:B0-----:R-:W4:Y:S04]  /*18890*/  LDL R3, [R1+0xe50] ;  /* 0x000e500001037983 */ /* 0x001f280000100800 */
[----:B------:R-:W4:Y:S04]  /*188a0*/  LDL R2, [R1+0xe54] ;  /* 0x000e540001027983 */ /* 0x000f280000100800 */
[----:B------:R-:W4:Y:S04]  /*188b0*/  LDL R10, [R1+0xe14] ;  /* 0x000e1400010a7983 */ /* 0x000f280000100800 */
[----:B--2---:R0:W-:Y:S04]  /*188c0*/  STL [R1+0x20fc], R17 ;  /* 0x0020fc1101007387 */ /* 0x0041e80000100800 */
[----:B------:R-:W2:Y:S04]  /*188d0*/  LDL R9, [R1+0xdd0] ;  /* 0x000dd00001097983 */ /* 0x000ea80000100800 */
[----:B------:R-:W2:Y:S04]  /*188e0*/  LDL R8, [R1+0xdd4] ;  /* 0x000dd40001087983 */ /* 0x000ea80000100800 */
[----:B---3--:R-:W-:Y:S04]  /*188f0*/  STL [R1+0x2150], R19 ;  /* 0x0021501301007387 */ /* 0x008fe80000100800 */
[----:B------:R-:W3:Y:S04]  /*18900*/  LDL R7, [R1+0xd90] ;  /* 0x000d900001077983 */ /* 0x000ee80000100800 */
[----:B------:R-:W3:Y:S01]  /*18910*/  LDL R6, [R1+0xd94] ;  /* 0x000d940001067983 */ /* 0x000ee20000100800 */
[----:B------:R-:W-:-:S02]  /*18920*/  PRMT R21, RZ, 0x7610, R21 ;  /* 0x00007610ff157816 */ /* 0x000fc40000000015 */
[----:B------:R-:W-:Y:S02]  /*18930*/  PRMT R23, RZ, 0x7610, R23 ;  /* 0x00007610ff177816 */ /* 0x000fe40000000017 */
[----:B------:R-:W-:Y:S01]  /*18940*/  PRMT R25, RZ, 0x7610, R25 ;  /* 0x00007610ff197816 */ /* 0x000fe20000000019 */
[----:B----4-:R-:W-:Y:S02]  /*18950*/  @!P0 IMAD.MOV.U32 R15, RZ, RZ, R3 ;  /* 0x000000ffff0f8224 */ /* 0x010fe400078e0003 */
[----:B------:R-:W4:Y:S01]  /*18960*/  LDL R3, [R1+0xd50] ;  /* 0x000d500001037983 */ /* 0x000f220000100800 */
[----:B------:R-:W-:-:S03]  /*18970*/  @!P0 IMAD.MOV.U32 R14, RZ, RZ, R2 ;  /* 0x000000ffff0e8224 */ /* 0x000fc600078e0002 */
[----:B------:R-:W4:Y:S04]  /*18980*/  LDL R2, [R1+0xd54] ;  /* 0x000d540001027983 */ /* 0x000f280000100800 */
[----:B------:R1:W4:Y:S02]  /*18990*/  @!P0 LDG.E.U16 R21, desc[UR8][R14.64] ;  /* 0x000000080e158981 */ /* 0x000324000c1e1500 */
[----:B-1----:R-:W-:Y:S02]  /*189a0*/  @!P0 IMAD.MOV.U32 R14, RZ, RZ, R10 ;  /* 0x000000ffff0e8224 */ /* 0x002fe400078e000a */
[----:B------:R-:W-:-:S05]  /*189b0*/  @!P0 IMAD.MOV.U32 R15, RZ, RZ, R11 ;  /* 0x000000ffff0f8224 */ /* 0x000fca00078e000b */
[----:B------:R2:W4:Y:S01]  /*189c0*/  @!P0 LDG.E.U16 R23, desc[UR8][R14.64] ;  /* 0x000000080e178981 */ /* 0x000522000c1e1500 */
[----:B------:R-:W-:Y:S01]  /*189d0*/  PRMT R27, RZ, 0x7610, R27 ;  /* 0x00007610ff1b7816 */ /* 0x000fe2000000001b */
[----:B--2---:R-:W-:Y:S02]  /*189e0*/  @!P0 IMAD.MOV.U32 R15, RZ, RZ, R9 ;  /* 0x000000ffff0f8224 */ /* 0x004fe400078e0009 */
[----:B------:R-:W-:-:S05]  /*189f0*/  @!P0 IMAD.MOV.U32 R14, RZ, RZ, R8 ;  /* 0x000000ffff0e8224 */ /* 0x000fca00078e0008 */
[----:B------:R3:W2:Y:S02]  /*18a00*/  @!P0 LDG.E.U16 R25, desc[UR8][R14.64] ;  /* 0x000000080e198981 */ /* 0x0006a4000c1e1500 */
[----:B---3--:R-:W-:Y:S02]  /*18a10*/  @!P0 IMAD.MOV.U32 R15, RZ, RZ, R7 ;  /* 0x000000ffff0f8224 */ /* 0x008fe400078e0007 */
[----:B------:R-:W-:-:S05]  /*18a20*/  @!P0 IMAD.MOV.U32 R14, RZ, RZ, R6 ;  /* 0x000000ffff0e8224 */ /* 0x000fca00078e0006 */
[----:B------:R4:W3:Y:S01]  /*18a30*/  @!P0 LDG.E.U16 R27, desc[UR8][R14.64] ;  /* 0x000000080e1b8981 */ /* 0x0008e2000c1e1500 */
[----:B0-----:R-:W-:-:S05]  /*18a40*/  LOP3.LUT R17, R4, 0x30, RZ, 0x3c, !PT ;  /* 0x0000003004117812 */ /* 0x001fca00078e3cff */
[----:B------:R-:W-:Y:S04]  /*18a50*/  STS.U16 [R17+UR5+0x2380], R18 ;  /* 0x0023801211007988 */ /* 0x000fe80008000405 */
[----:B------:R-:W-:Y:S04]  /*18a60*/  STS.U16 [R17+UR5+0x2b00], R20 ;  /* 0x002b001411007988 */ /* 0x000fe80008000405 */
[----:B------:R-:W-:Y:S04]  /*18a70*/  STS.U16 [R17+UR5+0x2b80], R22 ;  /* 0x002b801611007988 */ /* 0x000fe80008000405 */
[----:B------:R-:W-:Y:S04]  /*18a80*/  STS.U16 [R17+UR5+0x3300], R24 ;  /* 0x0033001811007988 */ /* 0x000fe80008000405 */
[----:B------:R-:W-:Y:S04]  /*18a90*/  STS.U16 [R17+UR5+0x3380], R26 ;  /* 0x0033801a11007988 */ /* 0x000fe80008000405 */
[----:B------:R0:W-:Y:S01]  /*18aa0*/  STS.U16 [R17+UR5+0x3b00], R29 ;  /* 0x003b001d11007988 */ /* 0x0001e20008000405 */
[----:B----4-:R-:W-:-:S02]  /*18ab0*/  @!P0 IMAD.MOV.U32 R15, RZ, RZ, R3 ;  /* 0x000000ffff0f8224 */ /* 0x010fc400078e0003 */
[----:B------:R-:W-:Y:S01]  /*18ac0*/  @!P0 IMAD.MOV.U32 R14, RZ, RZ, R2 ;  /* 0x000000ffff0e8224 */ /* 0x000fe200078e0002 */
[----:B0-----:R-:W-:-:S06]  /*18ad0*/  PRMT R29, RZ, 0x7610, R29 ;  /* 0x00007610ff1d7816 */ /* 0x001fcc000000001d */
[----:B------:R-:W4:Y:S04]  /*18ae0*/  @!P0 LDG.E.U16 R29, desc[UR8][R14.64] ;  /* 0x000000080e1d8981 */ /* 0x000f28000c1e1500 */
[----:B------:R-:W-:Y:S04]  /*18af0*/  STL [R1+0x2154], R21 ;  /* 0x0021541501007387 */ /* 0x000fe80000100800 */
[----:B------:R-:W-:Y:S04]  /*18b00*/  STL [R1+0x2158], R23 ;  /* 0x0021581701007387 */ /* 0x000fe80000100800 */
[----:B--2---:R-:W-:Y:S04]  /*18b10*/  STL [R1+0x215c], R25 ;  /* 0x00215c1901007387 */ /* 0x004fe80000100800 */
[----:B---3--:R-:W-:Y:S04]  /*18b20*/  STL [R1+0x2160], R27 ;  /* 0x0021601b01007387 */ /* 0x008fe80000100800 */
[----:B------:R-:W2:Y:S04]  /*18b30*/  LDL.LU R13, [R1+0xe4] ;  /* 0x0000e400010d7983 */ /* 0x000ea80000300800 */
        /* <DEDUP_REMOVED lines=16> */
[----:B----4-:R-:W-:Y:S04]  /*18c40*/  STL [R1+0x2164], R29 ;  /* 0x0021641d01007387 */ /* 0x010fe80000100800 */
        /* <DEDUP_REMOVED lines=11> */
[----:B------:R-:W-:Y:S01]  /*18d00*/  STL [R1+0x20c0], R15 ;  /* 0x0020c00f01007387 */ /* 0x000fe20000100800 */
[----:B0-----:R-:W-:-:S03]  /*18d10*/  LOP3.LUT R14, R4, 0x40, RZ, 0x3c, !PT ;  /* 0x00000040040e7812 */ /* 0x001fc600078e3cff */
        /* <DEDUP_REMOVED lines=8> */
[----:B--2---:R-:W-:Y:S04]  /*18da0*/  STS.U16 [R17+UR5+0x3b80], R13 ;  /* 0x003b800d11007988 */ /* 0x004fe80008000405 */
[----:B---3--:R-:W-:Y:S04]  /*18db0*/  STS.U16 [R14+UR5+0x400], R12 ;  /* 0x0004000c0e007988 */ /* 0x008fe80008000405 */
[----:B------:R-:W-:Y:S04]  /*18dc0*/  STS.U16 [R14+UR5+0x480], R11 ;  /* 0x0004800b0e007988 */ /* 0x000fe80008000405 */
[----:B------:R-:W-:Y:S04]  /*18dd0*/  STS.U16 [R14+UR5+0xc00], R10 ;  /* 0x000c000a0e007988 */ /* 0x000fe80008000405 */
[----:B------:R-:W-:Y:S04]  /*18de0*/  STS.U16 [R14+UR5+0xc80], R9 ;  /* 0x000c80090e007988 */ /* 0x000fe80008000405 */
[----:B------:R0:W-:Y:S04]  /*18df0*/  STS.U16 [R14+UR5+0x1400], R20 ;  /* 0x001400140e007988 */ /* 0x0001e80008000405 */
[----:B------:R1:W-:Y:S04]  /*18e00*/  STS.U16 [R14+UR5+0x1480], R22 ;  /* 0x001480160e007988 */ /* 0x0003e80008000405 */
[----:B------:R-:W-:Y:S04]  /*18e10*/  STS.U16 [R14+UR5+0x1c00], R8 ;  /* 0x001c00080e007988 */ /* 0x000fe80008000405 */
[----:B------:R-:W-:Y:S04]  /*18e20*/  STS.U16 [R14+UR5+0x1c80], R7 ;  /* 0x001c80070e007988 */ /* 0x000fe80008000405 */
[----:B------:R-:W-:Y:S04]  /*18e30*/  STS.U16 [R14+UR5+0x2400], R6 ;  /* 0x002400060e007988 */ /* 0x000fe80008000405 */
[----:B------:R-:W-:Y:S04]  /*18e40*/  STS.U16 [R14+UR5+0x2480], R16 ;  /* 0x002480100e007988 */ /* 0x000fe80008000405 */
[----:B------:R-:W-:Y:S04]  /*18e50*/  STS.U16 [R14+UR5+0x2c00], R28 ;  /* 0x002c001c0e007988 */ /* 0x000fe80008000405 */
[----:B------:R-:W-:Y:S04]  /*18e60*/  STS.U16 [R14+UR5+0x2c80], R18 ;  /* 0x002c80120e007988 */ /* 0x000fe80008000405 */
[----:B0-----:R-:W2:Y:S04]  /*18e70*/  LDL.LU R20, [R1+0x2b4] ;  /* 0x0002b40001147983 */ /* 0x001ea80000300800 */
[----:B-1----:R-:W3:Y:S04]  /*18e80*/  LDL.LU R22, [R1+0x2b0] ;  /* 0x0002b00001167983 */ /* 0x002ee80000300800 */
[----:B------:R0:W-:Y:S04]  /*18e90*/  STS.U16 [R14+UR5+0x3400], R24 ;  /* 0x003400180e007988 */ /* 0x0001e80008000405 */
[----:B------:R-:W4:Y:S04]  /*18ea0*/  LDL.LU R17, [R1+0x290] ;  /* 0x0002900001117983 */ /* 0x000f280000300800 */
[----:B0-----:R-:W4:Y:S04]  /*18eb0*/  LDL.LU R24, [R1+0x264] ;  /* 0x0002640001187983 */ /* 0x001f280000300800 */
[----:B------:R-:W4:Y:S04]  /*18ec0*/  LDL.LU R15, [R1+0x260] ;  /* 0x00026000010f7983 */ /* 0x000f280000300800 */
[----:B------:R-:W4:Y:S04]  /*18ed0*/  LDL.LU R29, [R1+0x204] ;  /* 0x00020400011d7983 */ /* 0x000f280000300800 */
[----:B------:R-:W4:Y:S04]  /*18ee0*/  LDL.LU R27, [R1+0x200] ;  /* 0x00020000011b7983 */ /* 0x000f280000300800 */
[----:B------:R-:W4:Y:S04]  /*18ef0*/  LDL.LU R25, [R1+0x1d4] ;  /* 0x0001d40001197983 */ /* 0x000f280000300800 */
[----:B------:R-:W4:Y:S04]  /*18f00*/  LDL.LU R23, [R1+0x1d0] ;  /* 0x0001d00001177983 */ /* 0x000f280000300800 */
[----:B------:R-:W4:Y:S04]  /*18f10*/  LDL.LU R21, [R1+0x15c] ;  /* 0x00015c0001157983 */ /* 0x000f280000300800 */
[----:B------:R-:W4:Y:S04]  /*18f20*/  LDL.LU R19, [R1+0x158] ;  /* 0x0001580001137983 */ /* 0x000f280000300800 */
[----:B------:R-:W4:Y:S04]  /*18f30*/  LDL.LU R13, [R1+0x124] ;  /* 0x00012400010d7983 */ /* 0x000f280000300800 */
[----:B------:R0:W-:Y:S04]  /*18f40*/  STS.U16 [R14+UR5+0x3480], R26 ;  /* 0x0034801a0e007988 */ /* 0x0001e80008000405 */
[----:B------:R-:W4:Y:S04]  /*18f50*/  LDL.LU R12, [R1+0x120] ;  /* 0x00012000010c7983 */ /* 0x000f280000300800 */
[----:B------:R1:W-:Y:S04]  /*18f60*/  STS.U16 [R14+UR5+0x3c00], R2 ;  /* 0x003c00020e007988 */ /* 0x0003e80008000405 */
[----:B------:R-:W4:Y:S04]  /*18f70*/  LDL.LU R11, [R1+0xd8] ;  /* 0x0000d800010b7983 */ /* 0x000f280000300800 */
[----:B------:R1:W-:Y:S04]  /*18f80*/  STS.U16 [R14+UR5+0x3c80], R3 ;  /* 0x003c80030e007988 */ /* 0x0003e80008000405 */
[----:B0-----:R-:W4:Y:S01]  /*18f90*/  LDL.LU R26, [R1+0x2ac] ;  /* 0x0002ac00011a7983 */ /* 0x001f220000300800 */
[----:B-1----:R-:W-:-:S03]  /*18fa0*/  IMAD.SHL.U32 R2, R5, 0x2, RZ ;  /* 0x0000000205027824 */ /* 0x002fc600078e00ff */
[----:B------:R-:W4:Y:S04]  /*18fb0*/  LDL.LU R3, [R1+0x2a8] ;  /* 0x0002a80001037983 */ /* 0x000f280000300800 */
[----:B------:R-:W4:Y:S04]  /*18fc0*/  LDL.LU R5, [R1+0x288] ;  /* 0x0002880001057983 */ /* 0x000f280000300800 */
[----:B------:R0:W-:Y:S04]  /*18fd0*/  STL [R1+0x2170], R14 ;  /* 0x0021700e01007387 */ /* 0x0001e80000100800 */
[----:B0-----:R-:W4:Y:S01]  /*18fe0*/  LDL.LU R14, [R1+0x294] ;  /* 0x00029400010e7983 */ /* 0x001f220000300800 */
[----:B------:R-:W-:-:S03]  /*18ff0*/  LOP3.LUT R10, R2, 0x50, RZ, 0x3c, !PT ;  /* 0x00000050020a7812 */ /* 0x000fc600078e3cff */
[----:B------:R-:W4:Y:S04]  /*19000*/  LDL.LU R9, [R1+0x280] ;  /* 0x0002800001097983 */ /* 0x000f280000300800 */
[----:B------:R-:W4:Y:S04]  /*19010*/  LDL.LU R8, [R1+0x23c] ;  /* 0x00023c0001087983 */ /* 0x000f280000300800 */
[----:B------:R-:W4:Y:S04]  /*19020*/  LDL.LU R7, [R1+0x238] ;  /* 0x0002380001077983 */ /* 0x000f280000300800 */
[----:B------:R-:W4:Y:S04]  /*19030*/  LDL.LU R6, [R1+0x1fc] ;  /* 0x0001fc0001067983 */ /* 0x000f280000300800 */
[----:B------:R-:W4:Y:S04]  /*19040*/  LDL.LU R16, [R1+0x1f8] ;  /* 0x0001f80001107983 */ /* 0x000f280000300800 */
[----:B------:R-:W4:Y:S04]  /*19050*/  LDL.LU R28, [R1+0x188] ;  /* 0x00018800011c7983 */ /* 0x000f280000300800 */
[----:B------:R-:W4:Y:S04]  /*19060*/  LDL.LU R18, [R1+0x180] ;  /* 0x0001800001127983 */ /* 0x000f280000300800 */
[----:B--2---:R0:W-:Y:S04]  /*19070*/  STS.U16 [R10+UR5+0x500], R20 ;  /* 0x000500140a007988 */ /* 0x0041e80008000405 */
[----:B---3--:R1:W-:Y:S04]  /*19080*/  STS.U16 [R10+UR5+0x580], R22 ;  /* 0x000580160a007988 */ /* 0x0083e80008000405 */
[----:B0-----:R-:W2:Y:S04]  /*19090*/  LDL.LU R20, [R1+0x154] ;  /* 0x0001540001147983 */ /* 0x001ea80000300800 */
[----:B-1----:R-:W3:Y:S04]  /*190a0*/  LDL.LU R22, [R1+0x14c] ;  /* 0x00014c0001167983 */ /* 0x002ee80000300800 */
[----:B----4-:R-:W-:Y:S04]  /*190b0*/  STS.U16 [R10+UR5+0xd00], R14 ;  /* 0x000d000e0a007988 */ /* 0x010fe80008000405 */
[----:B------:R-:W-:Y:S04]  /*190c0*/  STS.U16 [R10+UR5+0xd80], R17 ;  /* 0x000d80110a007988 */ /* 0x000fe80008000405 */
[----:B------:R0:W-:Y:S04]  /*190d0*/  STS.U16 [R10+UR5+0x1500], R24 ;  /* 0x001500180a007988 */ /* 0x0001e80008000405 */
[----:B------:R-:W-:Y:S04]  /*190e0*/  STS.U16 [R10+UR5+0x1580], R15 ;  /* 0x0015800f0a007988 */ /* 0x000fe80008000405 */
        /* <DEDUP_REMOVED lines=9> */
[----:B0-----:R-:W4:Y:S04]  /*19180*/  LDL.LU R24, [R1+0x108] ;  /* 0x0001080001187983 */ /* 0x001f280000300800 */
[----:B------:R0:W-:Y:S04]  /*19190*/  STS.U16 [R10+UR5+0x3d80], R0 ;  /* 0x003d80000a007988 */ /* 0x0001e80008000405 */
[----:B0-----:R-:W4:Y:S01]  /*191a0*/  LDL.LU R0, [R1+0x218c] ;  /* 0x00218c0001007983 */ /* 0x001f220000300800 */
[----:B------:R-:W-:-:S05]  /*191b0*/  LOP3.LUT R2, R2, 0x60, RZ, 0x3c, !PT ;  /* 0x0000006002027812 */ /* 0x000fca00078e3cff */
[----:B------:R0:W-:Y:S04]  /*191c0*/  STS.U16 [R2+UR5+0x600], R26 ;  /* 0x0006001a02007988 */ /* 0x0001e80008000405 */
        /* <DEDUP_REMOVED lines=10> */
[----:B-1----:R-:W4:Y:S04]  /*19270*/  LDL.LU R3, [R1+0xcc] ;  /* 0x0000cc0001037983 */ /* 0x002f280000300800 */
[----:B------:R-:W4:Y:S04]  /*19280*/  LDL.LU R5, [R1+0x2a4] ;  /* 0x0002a40001057983 */ /* 0x000f280000300800 */
[----:B------:R-:W-:Y:S04]  /*19290*/  STL [R1+0x2188], R4 ;  /* 0x0021880401007387 */ /* 0x000fe80000100800 */
[----:B--2---:R-:W-:Y:S04]  /*192a0*/  STS.U16 [R2+UR5+0x2e00], R20 ;  /* 0x002e001402007988 */ /* 0x004fe80008000405 */
[----:B---3--:R-:W-:Y:S04]  /*192b0*/  STS.U16 [R2+UR5+0x2e80], R22 ;  /* 0x002e801602007988 */ /* 0x008fe80008000405 */
[----:B----4-:R0:W-:Y:S02]  /*192c0*/  STS.U16 [R2+UR5+0x3600], R0 ;  /* 0x0036000002007988 */ /* 0x0101e40008000405 */
[----:B0-----:R-:W-:-:S02]  /*192d0*/  LOP3.LUT R0, R4, 0x70, RZ, 0x3c, !PT ;  /* 0x0000007004007812 */ /* 0x001fc400078e3cff */
[----:B------:R-:W2:Y:S04]  /*192e0*/  LDL.LU R4, [R1+0x2a0] ;  /* 0x0002a00001047983 */ /* 0x000ea80000300800 */
[----:B------:R-:W3:Y:S04]  /*192f0*/  LDL.LU R14, [R1+0x27c] ;  /* 0x00027c00010e7983 */ /* 0x000ee80000300800 */
        /* <DEDUP_REMOVED lines=14> */
[----:B------:R1:W-:Y:S04]  /*193e0*/  STS.U16 [R2+UR5+0x3e00], R26 ;  /* 0x003e001a02007988 */ /* 0x0003e80008000405 */
[----:B------:R0:W-:Y:S04]  /*193f0*/  STS.U16 [R2+UR5+0x3e80], R3 ;  /* 0x003e800302007988 */ /* 0x0001e80008000405 */
[----:B------:R-:W4:Y:S04]  /*19400*/  LDL.LU R8, [R1+0xc0] ;  /* 0x0000c00001087983 */ /* 0x000f280000300800 */
[----:B------:R0:W-:Y:S04]  /*19410*/  STS.U16 [R0+UR5+0x700], R5 ;  /* 0x0007000500007988 */ /* 0x0001e80008000405 */
[----:B------:R-:W4:Y:S04]  /*19420*/  LDL.LU R7, [R1+0xbc] ;  /* 0x0000bc0001077983 */ /* 0x000f280000300800 */
[----:B------:R-:W4:Y:S04]  /*19430*/  LDL.LU R6, [R1+0xb8] ;  /* 0x0000b80001067983 */ /* 0x000f280000300800 */
[----:B------:R-:W4:Y:S04]  /*19440*/  LDL.LU R16, [R1+0xb4] ;  /* 0x0000b40001107983 */ /* 0x000f280000300800 */
[----:B------:R-:W4:Y:S04]  /*19450*/  LDL.LU R28, [R1+0xb0] ;  /* 0x0000b000011c7983 */ /* 0x000f280000300800 */
[----:B------:R-:W4:Y:S04]  /*19460*/  LDL.LU R18, [R1+0xac] ;  /* 0x0000ac0001127983 */ /* 0x000f280000300800 */
[----:B------:R-:W4:Y:S04]  /*19470*/  LDL.LU R20, [R1+0xa8] ;  /* 0x0000a80001147983 */ /* 0x000f280000300800 */
[----:B------:R-:W4:Y:S04]  /*19480*/  LDL.LU R22, [R1+0xa4] ;  /* 0x0000a40001167983 */ /* 0x000f280000300800 */
[----:B0-----:R-:W4:Y:S04]  /*19490*/  LDL.LU R24, [R1+0xa0] ;  /* 0x0000a00001187983 */ /* 0x001f280000300800 */
[----:B-1----:R-:W4:Y:S04]  /*194a0*/  LDL.LU R26, [R1+0x9c] ;  /* 0x00009c00011a7983 */ /* 0x002f280000300800 */
[----:B------:R-:W4:Y:S04]  /*194b0*/  LDL.LU R2, [R1+0x98] ;  /* 0x0000980001027983 */ /* 0x000f280000300800 */
[----:B------:R-:W4:Y:S04]  /*194c0*/  LDL.LU R3, [R1+0x94] ;  /* 0x0000940001037983 */ /* 0x000f280000300800 */
[----:B------:R-:W4:Y:S04]  /*194d0*/  LDL.LU R5, [R1+0x90] ;  /* 0x0000900001057983 */ /* 0x000f280000300800 */
[----:B--2---:R0:W-:Y:S04]  /*194e0*/  STS.U16 [R0+UR5+0x780], R4 ;  /* 0x0007800400007988 */ /* 0x0041e80008000405 */
[----:B---3--:R-:W-:Y:S04]  /*194f0*/  STS.U16 [R0+UR5+0xf00], R14 ;  /* 0x000f000e00007988 */ /* 0x008fe80008000405 */
[----:B----4-:R-:W-:Y:S04]  /*19500*/  STS.U16 [R0+UR5+0xf80], R17 ;  /* 0x000f801100007988 */ /* 0x010fe80008000405 */
        /* <DEDUP_REMOVED lines=8> */
[----:B0-----:R-:W2:Y:S04]  /*19590*/  LDL.LU R4, [R1+0x2188] ;  /* 0x0021880001047983 */ /* 0x001ea80000300800 */
[----:B------:R-:W-:Y:S04]  /*195a0*/  STS.U16 [R0+UR5+0x3700], R12 ;  /* 0x0037000c00007988 */ /* 0x000fe80008000405 */
[----:B------:R-:W-:Y:S04]  /*195b0*/  STS.U16 [R0+UR5+0x3780], R11 ;  /* 0x0037800b00007988 */ /* 0x000fe80008000405 */
[----:B------:R-:W-:Y:S04]  /*195c0*/  STL [R1+0x2088], R0 ;  /* 0x0020880001007387 */ /* 0x000fe80000100800 */
[----:B------:R-:W-:Y:S04]  /*195d0*/  STS.U16 [R0+UR5+0x3f00], R10 ;  /* 0x003f000a00007988 */ /* 0x000fe80008000405 */
[----:B------:R-:W-:Y:S04]  /*195e0*/  STL [R1+0x20f4], R0 ;  /* 0x0020f40001007387 */ /* 0x000fe80000100800 */
[----:B------:R-:W-:Y:S04]  /*195f0*/  STS.U16 [R0+UR5+0x3f80], R9 ;  /* 0x003f800900007988 */ /* 0x000fe80008000405 */
[----:B------:R0:W-:Y:S04]  /*19600*/  STL [R1+0x2174], R0 ;  /* 0x0021740001007387 */ /* 0x0001e80000100800 */
[----:B0-----:R-:W3:Y:S04]  /*19610*/  LDL.LU R0, [R1+0x80] ;  /* 0x0000800001007983 */ /* 0x001ee80000300800 */
[----:B---3--:R0:W-:Y:S04]  /*19620*/  STL [R1+0x2178], R0 ;  /* 0x0021780001007387 */ /* 0x0081e80000100800 */
[----:B0-----:R-:W3:Y:S04]  /*19630*/  LDL.LU R0, [R1+0x84] ;  /* 0x0000840001007983 */ /* 0x001ee80000300800 */
[----:B---3--:R0:W-:Y:S04]  /*19640*/  STL [R1+0x2180], R0 ;  /* 0x0021800001007387 */ /* 0x0081e80000100800 */
[----:B0-----:R-:W3:Y:S04]  /*19650*/  LDL.LU R0, [R1+0x88] ;  /* 0x0000880001007983 */ /* 0x001ee80000300800 */
[----:B--2---:R-:W-:Y:S04]  /*19660*/  STS.U16 [R4+UR5+0x4000], R8 ;  /* 0x0040000804007988 */ /* 0x004fe80008000405 */
        /* <DEDUP_REMOVED lines=12> */
[----:B---3--:R0:W-:Y:S04]  /*19730*/  STL [R1+0x2184], R0 ;  /* 0x0021840001007387 */ /* 0x0081e80000100800 */
[----:B0-----:R-:W2:Y:S04]  /*19740*/  LDL.LU R0, [R1+0x8c] ;  /* 0x00008c0001007983 */ /* 0x001ea80000300800 */
[----:B------:R-:W3:Y:S01]  /*19750*/  LDL.LU R14, [R1+0x7c] ;  /* 0x00007c00010e7983 */ /* 0x000ee20000300800 */
[----:B------:R-:W0:Y:S02]  /*19760*/  S2R R5, SR_TID.X ;  /* 0x0000000000057919 */ /* 0x000e240000002100 */
[----:B0-----:R-:W-:Y:S01]  /*19770*/  LOP3.LUT R5, R5, 0x3f, RZ, 0xc0, !PT ;  /* 0x0000003f05057812 */ /* 0x001fe200078ec0ff */
[----:B---3--:R0:W-:Y:S04]  /*19780*/  STL [R1+0x217c], R14 ;  /* 0x00217c0e01007387 */ /* 0x0081e80000100800 */
[----:B------:R-:W3:Y:S04]  /*19790*/  LDL.LU R17, [R1+0x78] ;  /* 0x0000780001117983 */ /* 0x000ee80000300800 */
[----:B------:R-:W4:Y:S04]  /*197a0*/  LDL.LU R15, [R1+0x74] ;  /* 0x00007400010f7983 */ /* 0x000f280000300800 */
        /* <DEDUP_REMOVED lines=19> */
[----:B0-----:R-:W-:-:S03]  /*198e0*/  IMAD.SHL.U32 R14, R5, 0x2, RZ ;  /* 0x00000002050e7824 */ /* 0x001fc600078e00ff */
[----:B------:R-:W3:Y:S04]  /*198f0*/  LDL.LU R26, [R1+0x14] ;  /* 0x00001400011a7983 */ /* 0x000ee80000300800 */
[----:B------:R-:W3:Y:S04]  /*19900*/  LDL.LU R2, [R1+0x10] ;  /* 0x0000100001027983 */ /* 0x000ee80000300800 */
[----:B------:R-:W3:Y:S04]  /*19910*/  LDL.LU R3, [R1+0xc] ;  /* 0x00000c0001037983 */ /* 0x000ee80000300800 */
[----:B------:R-:W3:Y:S04]  /*19920*/  LDL.LU R4, [R1+0x8] ;  /* 0x0000080001047983 */ /* 0x000ee80000300800 */
[----:B------:R-:W3:Y:S04]  /*19930*/  LDL.LU R5, [R1+0x4] ;  /* 0x0000040001057983 */ /* 0x000ee80000300800 */
[----:B--2---:R0:W-:Y:S04]  /*19940*/  STS.U16 [R14+UR5+0x7400], R0 ;  /* 0x007400000e007988 */ /* 0x0041e80008000405 */
[----:B0-----:R-:W2:Y:S04]  /*19950*/  LDL.LU R0, [R1+0x2184] ;  /* 0x0021840001007983 */ /* 0x001ea80000300800 */
[----:B--2---:R0:W-:Y:S04]  /*19960*/  STS.U16 [R14+UR5+0x7800], R0 ;  /* 0x007800000e007988 */ /* 0x0041e80008000405 */
[----:B0-----:R-:W2:Y:S01]  /*19970*/  LDL.LU R0, [R1+0x2180] ;  /* 0x0021800001007983 */ /* 0x001ea20000300800 */
[----:B------:R-:W-:-:S03]  /*19980*/  LOP3.LUT R8, R14, 0x10, RZ, 0x3c, !PT ;  /* 0x000000100e087812 */ /* 0x000fc600078e3cff */
[----:B--2---:R0:W-:Y:S04]  /*19990*/  STS.U16 [R14+UR5+0x7c00], R0 ;  /* 0x007c00000e007988 */ /* 0x0041e80008000405 */
[----:B0-----:R-:W2:Y:S04]  /*199a0*/  LDL.LU R14, [R1+0x217c] ;  /* 0x00217c00010e7983 */ /* 0x001ea80000300800 */
[----:B------:R-:W2:Y:S04]  /*199b0*/  LDL.LU R0, [R1+0x2178] ;  /* 0x0021780001007983 */ /* 0x000ea80000300800 */
[----:B--2---:R0:W-:Y:S04]  /*199c0*/  STS.U16 [R8+UR5+0x4080], R0 ;  /* 0x0040800008007988 */ /* 0x0041e80008000405 */
[----:B------:R1:W-:Y:S04]  /*199d0*/  STS.U16 [R8+UR5+0x4480], R14 ;  /* 0x0044800e08007988 */ /* 0x0003e80008000405 */
[----:B---3--:R2:W-:Y:S04]  /*199e0*/  STS.U16 [R8+UR5+0x4880], R17 ;  /* 0x0048801108007988 */ /* 0x0085e80008000405 */
[----:B----4-:R3:W-:Y:S04]  /*199f0*/  STS.U16 [R8+UR5+0x4c80], R15 ;  /* 0x004c800f08007988 */ /* 0x0107e80008000405 */
[----:B------:R4:W-:Y:S04]  /*19a00*/  STS.U16 [R8+UR5+0x5080], R29 ;  /* 0x0050801d08007988 */ /* 0x0009e80008000405 */
[----:B------:R2:W-:Y:S04]  /*19a10*/  STS.U16 [R8+UR5+0x5480], R27 ;  /* 0x0054801b08007988 */ /* 0x0005e80008000405 */
[----:B0-----:R-:W4:Y:S04]  /*19a20*/  LDL.LU R0, [R1+0x2174] ;  /* 0x0021740001007983 */ /* 0x001f280000300800 */
[----:B-1----:R-:W4:Y:S04]  /*19a30*/  LDL.LU R14, [R1+0x2170] ;  /* 0x00217000010e7983 */ /* 0x002f280000300800 */
[----:B--2---:R-:W2:Y:S04]  /*19a40*/  LDL.LU R17, [R1+0x216c] ;  /* 0x00216c0001117983 */ /* 0x004ea80000300800 */
[----:B---3--:R-:W3:Y:S04]  /*19a50*/  LDL.LU R15, [R1+0x2168] ;  /* 0x00216800010f7983 */ /* 0x008ee80000300800 */
[----:B----4-:R-:W4:Y:S04]  /*19a60*/  LDL.LU R29, [R1+0x2164] ;  /* 0x00216400011d7983 */ /* 0x010f280000300800 */
[----:B------:R-:W2:Y:S04]  /*19a70*/  LDL.LU R27, [R1+0x2160] ;  /* 0x00216000011b7983 */ /* 0x000ea80000300800 */
[----:B------:R0:W-:Y:S04]  /*19a80*/  STS.U16 [R8+UR5+0x5880], R25 ;  /* 0x0058801908007988 */ /* 0x0001e80008000405 */
[----:B------:R1:W-:Y:S04]  /*19a90*/  STS.U16 [R8+UR5+0x5c80], R23 ;  /* 0x005c801708007988 */ /* 0x0003e80008000405 */
[----:B------:R0:W-:Y:S04]  /*19aa0*/  STS.U16 [R8+UR5+0x6080], R21 ;  /* 0x0060801508007988 */ /* 0x0001e80008000405 */
[----:B------:R0:W-:Y:S04]  /*19ab0*/  STS.U16 [R8+UR5+0x6480], R19 ;  /* 0x0064801308007988 */ /* 0x0001e80008000405 */
[----:B------:R1:W-:Y:S04]  /*19ac0*/  STS.U16 [R8+UR5+0x6880], R13 ;  /* 0x0068800d08007988 */ /* 0x0003e80008000405 */
[----:B------:R1:W-:Y:S04]  /*19ad0*/  STS.U16 [R8+UR5+0x6c80], R12 ;  /* 0x006c800c08007988 */ /* 0x0003e80008000405 */
[----:B0-----:R-:W2:Y:S04]  /*19ae0*/  LDL.LU R25, [R1+0x215c] ;  /* 0x00215c0001197983 */ /* 0x001ea80000300800 */
[----:B-1----:R-:W2:Y:S04]  /*19af0*/  LDL.LU R23, [R1+0x2158] ;  /* 0x0021580001177983 */ /* 0x002ea80000300800 */
[----:B------:R-:W2:Y:S04]  /*19b00*/  LDL.LU R21, [R1+0x2154] ;  /* 0x0021540001157983 */ /* 0x000ea80000300800 */
[----:B------:R-:W2:Y:S04]  /*19b10*/  LDL.LU R19, [R1+0x2150] ;  /* 0x0021500001137983 */ /* 0x000ea80000300800 */
[----:B------:R-:W2:Y:S04]  /*19b20*/  LDL.LU R13, [R1+0x214c] ;  /* 0x00214c00010d7983 */ /* 0x000ea80000300800 */
[----:B------:R-:W2:Y:S04]  /*19b30*/  LDL.LU R12, [R1+0x2148] ;  /* 0x00214800010c7983 */ /* 0x000ea80000300800 */
        /* <DEDUP_REMOVED lines=9> */
[----:B--2---:R0:W-:Y:S04]  /*19bd0*/  STS.U16 [R28+UR5+0x4100], R7 ;  /* 0x004100071c007988 */ /* 0x0041e80008000405 */
[----:B------:R1:W-:Y:S04]  /*19be0*/  STS.U16 [R28+UR5+0x4500], R6 ;  /* 0x004500061c007988 */ /* 0x0003e80008000405 */
[----:B------:R2:W-:Y:S04]  /*19bf0*/  STS.U16 [R28+UR5+0x4900], R16 ;  /* 0x004900101c007988 */ /* 0x0005e80008000405 */
[----:B------:R0:W-:Y:S04]  /*19c00*/  STS.U16 [R28+UR5+0x4d00], R18 ;  /* 0x004d00121c007988 */ /* 0x0001e80008000405 */
[----:B------:R1:W-:Y:S04]  /*19c10*/  STS.U16 [R28+UR5+0x5100], R20 ;  /* 0x005100141c007988 */ /* 0x0003e80008000405 */
[----:B------:R2:W-:Y:S04]  /*19c20*/  STS.U16 [R28+UR5+0x5500], R22 ;  /* 0x005500161c007988 */ /* 0x0005e80008000405 */
[----:B0-----:R-:W3:Y:S04]  /*19c30*/  LDL.LU R7, [R1+0x2130] ;  /* 0x0021300001077983 */ /* 0x001ee80000300800 */
[----:B-1----:R-:W3:Y:S04]  /*19c40*/  LDL.LU R6, [R1+0x212c] ;  /* 0x00212c0001067983 */ /* 0x002ee80000300800 */
[----:B--2---:R-:W2:Y:S04]  /*19c50*/  LDL.LU R16, [R1+0x2128] ;  /* 0x0021280001107983 */ /* 0x004ea80000300800 */
[----:B------:R-:W2:Y:S04]  /*19c60*/  LDL.LU R18, [R1+0x2124] ;  /* 0x0021240001127983 */ /* 0x000ea80000300800 */
[----:B------:R-:W2:Y:S04]  /*19c70*/  LDL.LU R20, [R1+0x2120] ;  /* 0x0021200001147983 */ /* 0x000ea80000300800 */
        /* <DEDUP_REMOVED lines=12> */
[----:B----4-:R-:W4:Y:S04]  /*19d40*/  LDL.LU R5, [R1+0x2104] ;  /* 0x0021040001057983 */ /* 0x010f280000300800 */
[----:B----4-:R-:W-:Y:S04]  /*19d50*/  STS.U16 [R28+UR5+0x7100], R5 ;  /* 0x007100051c007988 */ /* 0x010fe80008000405 */
[----:B--2---:R-:W-:Y:S04]  /*19d60*/  STS.U16 [R28+UR5+0x7500], R4 ;  /* 0x007500041c007988 */ /* 0x004fe80008000405 */
[----:B------:R-:W-:Y:S04]  /*19d70*/  STL [R1+0x20b0], R4 ;  /* 0x0020b00401007387 */ /* 0x000fe80000100800 */
[----:B------:R0:W-:Y:S04]  /*19d80*/  STS.U16 [R28+UR5+0x7900], R3 ;  /* 0x007900031c007988 */ /* 0x0001e80008000405 */
[----:B0-----:R-:W2:Y:S04]  /*19d90*/  LDL.LU R3, [R1] ;  /* 0x0000000001037983 */ /* 0x001ea80000300800 */
[----:B------:R0:W-:Y:S04]  /*19da0*/  STS.U16 [R28+UR5+0x7d00], R2 ;  /* 0x007d00021c007988 */ /* 0x0001e80008000405 */
[----:B0-----:R-:W4:Y:S04]  /*19db0*/  LDL.LU R28, [R1+0x2100] ;  /* 0x00210000011c7983 */ /* 0x001f280000300800 */
[----:B------:R-:W3:Y:S04]  /*19dc0*/  LDL R2, [R1+0xec0] ;  /* 0x000ec00001027983 */ /* 0x000ee80000100800 */
[----:B--2---:R0:W-:Y:S04]  /*19dd0*/  STS.U16 [R17+UR5+0x4180], R3 ;  /* 0x0041800311007988 */ /* 0x0041e80008000405 */
[----:B0-----:R-:W2:Y:S04]  /*19de0*/  LDL R3, [R1+0xb70] ;  /* 0x000b700001037983 */ /* 0x001ea80000100800 */
[----:B----4-:R-:W-:Y:S04]  /*19df0*/  STS.U16 [R17+UR5+0x4580], R28 ;  /* 0x0045801c11007988 */ /* 0x010fe80008000405 */
[----:B------:R-:W-:Y:S04]  /*19e00*/  STS.U16 [R17+UR5+0x4980], R26 ;  /* 0x0049801a11007988 */ /* 0x000fe80008000405 */
[----:B------:R-:W-:Y:S04]  /*19e10*/  STS.U16 [R17+UR5+0x4d80], R24 ;  /* 0x004d801811007988 */ /* 0x000fe80008000405 */
[----:B------:R-:W-:Y:S04]  /*19e20*/  STS.U16 [R17+UR5+0x5180], R22 ;  /* 0x0051801611007988 */ /* 0x000fe80008000405 */
[----:B------:R-:W-:Y:S04]  /*19e30*/  STS.U16 [R17+UR5+0x5580], R20 ;  /* 0x0055801411007988 */ /* 0x000fe80008000405 */
[----:B------:R-:W-:Y:S04]  /*19e40*/  STS.U16 [R17+UR5+0x5980], R18 ;  /* 0x0059801211007988 */ /* 0x000fe80008000405 */
[----:B------:R-:W-:Y:S04]  /*19e50*/  STS.U16 [R17+UR5+0x5d80], R16 ;  /* 0x005d801011007988 */ /* 0x000fe80008000405 */
[----:B---3--:R-:W-:Y:S04]  /*19e60*/  STS.U16 [R17+UR5+0x6180], R6 ;  /* 0x0061800611007988 */ /* 0x008fe80008000405 */
[----:B------:R-:W-:Y:S04]  /*19e70*/  STS.U16 [R17+UR5+0x6580], R7 ;  /* 0x0065800711007988 */ /* 0x000fe80008000405 */
[----:B------:R-:W-:Y:S04]  /*19e80*/  STS.U16 [R17+UR5+0x6980], R8 ;  /* 0x0069800811007988 */ /* 0x000fe80008000405 */
[----:B------:R-:W-:Y:S04]  /*19e90*/  STS.U16 [R17+UR5+0x6d80], R9 ;  /* 0x006d800911007988 */ /* 0x000fe80008000405 */
[----:B------:R-:W-:Y:S04]  /*19ea0*/  STS.U16 [R17+UR5+0x7180], R10 ;  /* 0x0071800a11007988 */ /* 0x000fe80008000405 */
[----:B------:R-:W-:Y:S04]  /*19eb0*/  STS.U16 [R17+UR5+0x7580], R11 ;  /* 0x0075800b11007988 */ /* 0x000fe80008000405 */
[----:B------:R-:W-:Y:S04]  /*19ec0*/  STS.U16 [R17+UR5+0x7980], R12 ;  /* 0x0079800c11007988 */ /* 0x000fe80008000405 */
[----:B------:R0:W-:Y:S01]  /*19ed0*/  STS.U16 [R17+UR5+0x7d80], R13 ;  /* 0x007d800d11007988 */ /* 0x0001e20008000405 */
[----:B------:R-:W-:-:S03]  /*19ee0*/  PRMT R0, RZ, 0x7610, R0 ;  /* 0x00007610ff007816 */ /* 0x000fc60000000000 */
[----:B0-----:R-:W3:Y:S04]  /*19ef0*/  LDL.LU R17, [R1+0x20fc] ;  /* 0x0020fc0001117983 */ /* 0x001ee80000300800 */
[----:B--2---:R-:W2:Y:S04]  /*19f00*/  @!P0 LDG.E.U16 R0, desc[UR8][R2.64] ;  /* 0x0000000802008981 */ /* 0x004ea8000c1e1500 */
[----:B---3--:R-:W-:Y:S04]  /*19f10*/  STS.U16 [R14+UR5+0x4200], R17 ;  /* 0x004200110e007988 */ /* 0x008fe80008000405 */
[----:B------:R-:W-:Y:S04]  /*19f20*/  STS.U16 [R14+UR5+0x4600], R19 ;  /* 0x004600130e007988 */ /* 0x000fe80008000405 */
[----:B------:R-:W-:Y:S04]  /*19f30*/  STS.U16 [R14+UR5+0x4a00], R21 ;  /* 0x004a00150e007988 */ /* 0x000fe80008000405 */
[----:B------:R-:W-:Y:S04]  /*19f40*/  STS.U16 [R14+UR5+0x4e00], R23 ;  /* 0x004e00170e007988 */ /* 0x000fe80008000405 */
[----:B------:R-:W-:Y:S04]  /*19f50*/  STS.U16 [R14+UR5+0x5200], R25 ;  /* 0x005200190e007988 */ /* 0x000fe80008000405 */
[----:B------:R-:W-:Y:S04]  /*19f60*/  STS.U16 [R14+UR5+0x5600], R27 ;  /* 0x0056001b0e007988 */ /* 0x000fe80008000405 */
[----:B------:R0:W-:Y:S04]  /*19f70*/  STS.U16 [R14+UR5+0x5a00], R29 ;  /* 0x005a001d0e007988 */ /* 0x0001e80008000405 */
[----:B0-----:R-:W3:Y:S04]  /*19f80*/  LDL.LU R14, [R1+0x20f8] ;  /* 0x0020f800010e7983 */ /* 0x001ee80000300800 */
        /* <DEDUP_REMOVED lines=20> */
[----:B------:R-:W3:Y:S04]  /*1a0d0*/  LDL R2, [R1+0xe88] ;  /* 0x000e880001027983 */ /* 0x000ee80000100800 */
[----:B------:R-:W3:Y:S01]  /*1a0e0*/  LDL R3, [R1+0xe8c] ;  /* 0x000e8c0001037983 */ /* 0x000ee20000100800 */
[----:B----4-:R-:W-:-:S02]  /*1a0f0*/  PRMT R15, RZ, 0x7610, R15 ;  /* 0x00007610ff0f7816 */ /* 0x010fc4000000000f */
[----:B---3--:R-:W-:-:S04]  /*1a100*/  @!P0 LOP3.LUT R3, R3, R2, RZ, 0x3c, !PT ;  /* 0x0000000203038212 */ /* 0x008fc800078e3cff */
[----:B------:R-:W-:-:S04]  /*1a110*/  @!P0 LOP3.LUT R2, R3, R2, RZ, 0x3c, !PT ;  /* 0x0000000203028212 */ /* 0x000fc800078e3cff */
[----:B------:R-:W-:-:S05]  /*1a120*/  @!P0 LOP3.LUT R3, R3, R2, RZ, 0x3c, !PT ;  /* 0x0000000203038212 */ /* 0x000fca00078e3cff */
[----:B------:R-:W3:Y:S04]  /*1a130*/  @!P0 LDG.E.U16 R15, desc[UR8][R2.64] ;  /* 0x00000008020f8981 */ /* 0x000ee8000c1e1500 */
[----:B---3--:R0:W-:Y:S04]  /*1a140*/  STL [R1+0x7c], R15 ;  /* 0x00007c0f01007387 */ /* 0x0081e80000100800 */
[----:B0-----:R-:W3:Y:S04]  /*1a150*/  LDL.LU R15, [R1+0x20e8] ;  /* 0x0020e800010f7983 */ /* 0x001ee80000300800 */
[----:B------:R-:W4:Y:S04]  /*1a160*/  LDL R2, [R1+0xe80] ;  /* 0x000e800001027983 */ /* 0x000f280000100800 */
[----:B------:R-:W4:Y:S01]  /*1a170*/  LDL R3, [R1+0xe84] ;  /* 0x000e840001037983 */ /* 0x000f220000100800 */
[----:B--2---:R-:W-:-:S02]  /*1a180*/  PRMT R14, RZ, 0x7610, R14 ;  /* 0x00007610ff0e7816 */ /* 0x004fc4000000000e */
[----:B----4-:R-:W-:-:S04]  /*1a190*/  @!P0 LOP3.LUT R3, R3, R2, RZ, 0x3c, !PT ;  /* 0x0000000203038212 */ /* 0x010fc800078e3cff */
[----:B------:R-:W-:-:S04]  /*1a1a0*/  @!P0 LOP3.LUT R2, R3, R2, RZ, 0x3c, !PT ;  /* 0x0000000203028212 */ /* 0x000fc800078e3cff */
[----:B------:R-:W-:-:S05]  /*1a1b0*/  @!P0 LOP3.LUT R3, R3, R2, RZ, 0x3c, !PT ;  /* 0x0000000203038212 */ /* 0x000fca00078e3cff */
[----:B------:R-:W2:Y:S04]  /*1a1c0*/  @!P0 LDG.E.U16 R14, desc[UR8][R2.64] ;  /* 0x00000008020e8981 */ /* 0x000ea8000c1e1500 */
[----:B--2---:R0:W-:Y:S04]  /*1a1d0*/  STL [R1+0x78], R14 ;  /* 0x0000780e01007387 */ /* 0x0041e80000100800 */
[----:B0-----:R-:W2:Y:S04]  /*1a1e0*/  LDL.LU R14, [R1+0x20e4] ;  /* 0x0020e400010e7983 */ /* 0x001ea80000300800 */
[----:B------:R-:W4:Y:S04]  /*1a1f0*/  LDL R2, [R1+0xe78] ;  /* 0x000e780001027983 */ /* 0x000f280000100800 */
[----:B------:R-:W4:Y:S01]  /*1a200*/  LDL R3, [R1+0xe7c] ;  /* 0x000e7c0001037983 */ /* 0x000f220000100800 */
[----:B---3--:R-:W-:-:S02]  /*1a210*/  PRMT R15, RZ, 0x7610, R15 ;  /* 0x00007610ff0f7816 */ /* 0x008fc4000000000f */
[----:B----4-:R-:W-:-:S04]  /*1a220*/  @!P0 LOP3.LUT R3, R3, R2, RZ, 0x3c, !PT ;  /* 0x0000000203038212 */ /* 0x010fc800078e3cff */
        /* <DEDUP_REMOVED lines=56> */
[----:B------:R0:W4:Y:S04]  /*1a5b0*/  @!P0 LDG.E.U16 R13, desc[UR8][R2.64] ;  /* 0x00000008020d8981 */ /* 0x000128000c1e1500 */
[----:B------:R-:W0:Y:S04]  /*1a5c0*/  LDL R2, [R1+0xdc8] ;  /* 0x000dc80001027983 */ /* 0x000e280000100800 */
[----:B------:R-:W0:Y:S01]  /*1a5d0*/  LDL R3, [R1+0xdcc] ;  /* 0x000dcc0001037983 */ /* 0x000e220000100800 */
[----:B---3--:R-:W-:Y:S02]  /*1a5e0*/  PRMT R15, RZ, 0x7610, R15 ;  /* 0x00007610ff0f7816 */ /* 0x008fe4000000000f */
[----:B0-----:R-:W-:-:S04]  /*1a5f0*/  @!P0 LOP3.LUT R3, R3, R2, RZ, 0x3c, !PT ;  /* 0x0000000203038212 */ /* 0x001fc800078e3cff */
[----:B------:R-:W-:-:S04]  /*1a600*/  @!P0 LOP3.LUT R2, R3, R2, RZ, 0x3c, !PT ;  /* 0x0000000203028212 */ /* 0x000fc800078e3cff */
[----:B------:R-:W-:-:S05]  /*1a610*/  @!P0 LOP3.LUT R3, R3, R2, RZ, 0x3c, !PT ;  /* 0x0000000203038212 */ /* 0x000fca00078e3cff */
[----:B------:R-:W3:Y:S04]  /*1a620*/  @!P0 LDG.E.U16 R15, desc[UR8][R2.64] ;  /* 0x00000008020f8981 */ /* 0x000ee8000c1e1500 */
[----:B----4-:R0:W-:Y:S04]  /*1a630*/  STL [R1+0x4c], R13 ;  /* 0x00004c0d01007387 */ /* 0x0101e80000100800 */
[----:B0-----:R-:W4:Y:S04]  /*1a640*/  LDL R13, [R1+0xd7c] ;  /* 0x000d7c00010d7983 */ /* 0x001f280000100800 */
[----:B---3--:R0:W-:Y:S04]  /*1a650*/  STL [R1+0x48], R15 ;  /* 0x0000480f01007387 */ /* 0x0081e80000100800 */
[----:B0-----:R-:W3:Y:S04]  /*1a660*/  LDL.LU R15, [R1+0x20c8] ;  /* 0x0020c800010f7983 */ /* 0x001ee80000300800 */
        /* <DEDUP_REMOVED lines=33> */
[----:B------:R4:W3:Y:S04]  /*1a880*/  @!P0 LDG.E.U16 R0, desc[UR8][R2.64] ;  /* 0x0000000802008981 */ /* 0x0008e8000c1e1500 */
[----:B------:R-:W2:Y:S01]  /*1a890*/  LDL R3, [R1+0xd78] ;  /* 0x000d780001037983 */ /* 0x000ea20000100800 */
[----:B------:R-:W-:Y:S01]  /*1a8a0*/  PRMT R15, RZ, 0x7610, R15 ;  /* 0x00007610ff0f7816 */ /* 0x000fe2000000000f */
[----:B----4-:R-:W-:-:S05]  /*1a8b0*/  @!P0 IMAD.MOV.U32 R2, RZ, RZ, R13 ;  /* 0x000000ffff028224 */ /* 0x010fca00078e000d */
[----:B--2---:R-:W2:Y:S04]  /*1a8c0*/  @!P0 LDG.E.U16 R15, desc[UR8][R2.64] ;  /* 0x00000008020f8981 */ /* 0x004ea8000c1e1500 */
[----:B---3--:R-:W-:Y:S04]  /*1a8d0*/  STL [R1+0x208c], R0 ;  /* 0x00208c0001007387 */ /* 0x008fe80000100800 */
[----:B------:R-:W3:Y:S04]  /*1a8e0*/  LDL R13, [R1+0xd0c] ;  /* 0x000d0c00010d7983 */ /* 0x000ee80000100800 */
        /* <DEDUP_REMOVED lines=17> */
[----:B------:R0:W2:Y:S04]  /*1aa00*/  @!P0 LDG.E.U16 R5, desc[UR8][R2.64] ;  /* 0x0000000802058981 */ /* 0x0000a8000c1e1500 */
[----:B------:R-:W0:Y:S04]  /*1aa10*/  LDL R2, [R1+0xd38] ;  /* 0x000d380001027983 */ /* 0x000e280000100800 */
[----:B------:R-:W0:Y:S01]  /*1aa20*/  LDL R3, [R1+0xd3c] ;  /* 0x000d3c0001037983 */ /* 0x000e220000100800 */
[----:B----4-:R-:W-:Y:S02]  /*1aa30*/  PRMT R14, RZ, 0x7610, R14 ;  /* 0x00007610ff0e7816 */ /* 0x010fe4000000000e */
[----:B0-----:R-:W-:-:S04]  /*1aa40*/  @!P0 LOP3.LUT R3, R3, R2, RZ, 0x3c, !PT ;  /* 0x0000000203038212 */ /* 0x001fc800078e3cff */
[----:B------:R-:W-:-:S04]  /*1aa50*/  @!P0 LOP3.LUT R2, R3, R2, RZ, 0x3c, !PT ;  /* 0x0000000203028212 */ /* 0x000fc800078e3cff */
[----:B------:R-:W-:Y:S01]  /*1aa60*/  @!P0 LOP3.LUT R3, R3, R2, RZ, 0x3c, !PT ;  /* 0x0000000203038212 */ /* 0x000fe200078e3cff */
[----:B--2---:R0:W-:Y:S04]  /*1aa70*/  STL [R1+0x2c], R5 ;  /* 0x00002c0501007387 */ /* 0x0041e80000100800 */
[----:B------:R1:W2:Y:S01]  /*1aa80*/  @!P0 LDG.E.U16 R14, desc[UR8][R2.64] ;  /* 0x00000008020e8981 */ /* 0x0002a2000c1e1500 */
[----:B------:R-:W-:-:S03]  /*1aa90*/  PRMT R4, RZ, 0x7610, R4 ;  /* 0x00007610ff047816 */ /* 0x000fc60000000004 */
[----:B0-----:R-:W4:Y:S04]  /*1aaa0*/  LDL R5, [R1+0xcfc] ;  /* 0x000cfc0001057983 */ /* 0x001f280000100800 */
[----:B------:R-:W1:Y:S04]  /*1aab0*/  LDL R2, [R1+0xd10] ;  /* 0x000d100001027983 */ /* 0x000e680000100800 */
[----:B------:R-:W1:Y:S02]  /*1aac0*/  LDL R3, [R1+0xd14] ;  /* 0x000d140001037983 */ /* 0x000e640000100800 */
[----:B-1----:R-:W-:-:S04]  /*1aad0*/  @!P0 LOP3.LUT R3, R3, R2, RZ, 0x3c, !PT ;  /* 0x0000000203038212 */ /* 0x002fc800078e3cff */
[----:B------:R-:W-:-:S04]  /*1aae0*/  @!P0 LOP3.LUT R2, R3, R2, RZ, 0x3c, !PT ;  /* 0x0000000203028212 */ /* 0x000fc800078e3cff */
[----:B------:R-:W-:-:S05]  /*1aaf0*/  @!P0 LOP3.LUT R3, R3, R2, RZ, 0x3c, !PT ;  /* 0x0000000203038212 */ /* 0x000fca00078e3cff */
[----:B------:R-:W3:Y:S04]  /*1ab00*/  @!P0 LDG.E.U16 R4, desc[UR8][R2.64] ;  /* 0x0000000802048981 */ /* 0x000ee8000c1e1500 */
[----:B--2---:R0:W-:Y:S04]  /*1ab10*/  STL [R1+0x28], R14 ;  /* 0x0000280e01007387 */ /* 0x0041e80000100800 */
[----:B0-----:R-:W2:Y:S04]  /*1ab20*/  LDL R14, [R1+0xcd4] ;  /* 0x000cd400010e7983 */ /* 0x001ea80000100800 */
[----:B---3--:R0:W-:Y:S04]  /*1ab30*/  STL [R1+0x24], R4 ;  /* 0x0000240401007387 */ /* 0x0081e80000100800 */
[----:B0-----:R-:W3:Y:S04]  /*1ab40*/  LDL.LU R4, [R1+0x20b0] ;  /* 0x0020b00001047983 */ /* 0x001ee80000300800 */
[----:B------:R-:W2:Y:S01]  /*1ab50*/  LDL R3, [R1+0xd08] ;  /* 0x000d080001037983 */ /* 0x000ea20000100800 */
[----:B------:R-:W-:Y:S01]  /*1ab60*/  PRMT R15, RZ, 0x7610, R15 ;  /* 0x00007610ff0f7816 */ /* 0x000fe2000000000f */
[----:B------:R-:W-:-:S02]  /*1ab70*/  @!P0 IMAD.MOV.U32 R2, RZ, RZ, R13 ;  /* 0x000000ffff028224 */ /* 0x000fc400078e000d */
[----:B------:R-:W3:Y:S04]  /*1ab80*/  LDL R13, [R1+0xccc] ;  /* 0x000ccc00010d7983 */ /* 0x000ee80000100800 */
[----:B--2---:R-:W2:Y:S04]  /*1ab90*/  @!P0 LDG.E.U16 R15, desc[UR8][R2.64] ;  /* 0x00000008020f8981 */ /* 0x004ea8000c1e1500 */
[----:B--2---:R0:W-:Y:S04]  /*1aba0*/  STL [R1+0x20], R15 ;  /* 0x0000200f01007387 */ /* 0x0041e80000100800 */
[----:B0-----:R-:W2:Y:S04]  /*1abb0*/  LDL.LU R15, [R1+0x20ac] ;  /* 0x0020ac00010f7983 */ /* 0x001ea80000300800 */
[----:B------:R-:W2:Y:S04]  /*1abc0*/  LDL R2, [R1+0xd00] ;  /* 0x000d000001027983 */ /* 0x000ea80000100800 */
[----:B------:R-:W2:Y:S01]  /*1abd0*/  LDL R3, [R1+0xd04] ;  /* 0x000d040001037983 */ /* 0x000ea20000100800 */
[----:B------:R-:W-:-:S02]  /*1abe0*/  PRMT R12, RZ, 0x7610, R12 ;  /* 0x00007610ff0c7816 */ /* 0x000fc4000000000c */
[----:B--2---:R-:W-:-:S04]  /*1abf0*/  @!P0 LOP3.LUT R3, R3, R2, RZ, 0x3c, !PT ;  /* 0x0000000203038212 */ /* 0x004fc800078e3cff */
[----:B------:R-:W-:-:S04]  /*1ac00*/  @!P0 LOP3.LUT R2, R3, R2, RZ, 0x3c, !PT ;  /* 0x0000000203028212 */ /* 0x000fc800078e3cff */
[----:B------:R-:W-:-:S05]  /*1ac10*/  @!P0 LOP3.LUT R3, R3, R2, RZ, 0x3c, !PT ;  /* 0x0000000203038212 */ /* 0x000fca00078e3cff */
[----:B------:R4:W2:Y:S04]  /*1ac20*/  @!P0 LDG.E.U16 R12, desc[UR8][R2.64] ;  /* 0x00000008020c8981 */ /* 0x0008a8000c1e1500 */
[----:B------:R-:W2:Y:S01]  /*1ac30*/  LDL R3, [R1+0xcf8] ;  /* 0x000cf80001037983 */ /* 0x000ea20000100800 */
[----:B---3--:R-:W-:Y:S01]  /*1ac40*/  PRMT R4, RZ, 0x7610, R4 ;  /* 0x00007610ff047816 */ /* 0x008fe20000000004 */
[----:B----4-:R-:W-:Y:S02]  /*1ac50*/  @!P0 IMAD.MOV.U32 R2, RZ, RZ, R5 ;  /* 0x000000ffff028224 */ /* 0x010fe400078e0005 */
[----:B--2---:R0:W-:Y:S01]  /*1ac60*/  STL [R1+0x1c], R12 ;  /* 0x00001c0c01007387 */ /* 0x0041e20000100800 */
[----:B------:R-:W-:-:S03]  /*1ac70*/  PRMT R10, RZ, 0x7610, R10 ;  /* 0x00007610ff0a7816 */ /* 0x000fc6000000000a */
[----:B------:R-:W2:Y:S04]  /*1ac80*/  LDL R5, [R1+0xcb8] ;  /* 0x000cb80001057983 */ /* 0x000ea80000100800 */
[----:B------:R1:W3:Y:S04]  /*1ac90*/  @!P0 LDG.E.U16 R4, desc[UR8][R2.64] ;  /* 0x0000000802048981 */ /* 0x0002e8000c1e1500 */
[----:B0-----:R-:W4:Y:S04]  /*1aca0*/  LDL R12, [R1+0xcc4] ;  /* 0x000cc400010c7983 */ /* 0x001f280000100800 */
[----:B------:R-:W2:Y:S01]  /*1acb0*/  LDL R3, [R1+0xcd0] ;  /* 0x000cd00001037983 */ /* 0x000ea20000100800 */
[----:B-1----:R-:W-:-:S03]  /*1acc0*/  @!P0 IMAD.MOV.U32 R2, RZ, RZ, R14 ;  /* 0x000000ffff028224 */ /* 0x002fc600078e000e */
[----:B---3--:R0:W-:Y:S01]  /*1acd0*/  STL [R1+0x18], R4 ;  /* 0x0000180401007387 */ /* 0x0081e20000100800 */
[----:B------:R-:W-:-:S03]  /*1ace0*/  PRMT R7, RZ, 0x7610, R7 ;  /* 0x00007610ff077816 */ /* 0x000fc60000000007 */
[----:B------:R-:W3:Y:S04]  /*1acf0*/  LDL R14, [R1+0xc90] ;  /* 0x000c9000010e7983 */ /* 0x000ee80000100800 */
[----:B--2---:R1:W2:Y:S04]  /*1ad00*/  @!P0 LDG.E.U16 R10, desc[UR8][R2.64] ;  /* 0x00000008020a8981 */ /* 0x0042a8000c1e1500 */
[----:B0-----:R-:W3:Y:S04]  /*1ad10*/  LDL R4, [R1+0xcbc] ;  /* 0x000cbc0001047983 */ /* 0x001ee80000100800 */
[----:B------:R-:W3:Y:S01]  /*1ad20*/  LDL R3, [R1+0xcc8] ;  /* 0x000cc80001037983 */ /* 0x000ee20000100800 */
[----:B-1----:R-:W-:-:S03]  /*1ad30*/  @!P0 IMAD.MOV.U32 R2, RZ, RZ, R13 ;  /* 0x000000ffff028224 */ /* 0x002fc600078e000d */
[----:B--2---:R0:W-:Y:S01]  /*1ad40*/  STL [R1+0x14], R10 ;  /* 0x0000140a01007387 */ /* 0x0041e20000100800 */
[----:B------:R-:W-:-:S03]  /*1ad50*/  PRMT R11, RZ, 0x7610, R11 ;  /* 0x00007610ff0b7816 */ /* 0x000fc6000000000b */
[----:B------:R-:W2:Y:S04]  /*1ad60*/  LDL R13, [R1+0xc88] ;  /* 0x000c8800010d7983 */ /* 0x000ea80000100800 */
[----:B---3--:R4:W3:Y:S04]  /*1ad70*/  @!P0 LDG.E.U16 R7, desc[UR8][R2.64] ;  /* 0x0000000802078981 */ /* 0x0088e8000c1e1500 */
[----:B0-----:R-:W2:Y:S04]  /*1ad80*/  LDL R10, [R1+0xc94] ;  /* 0x000c9400010a7983 */ /* 0x001ea80000100800 */
[----:B------:R-:W2:Y:S01]  /*1ad90*/  LDL R3, [R1+0xcc0] ;  /* 0x000cc00001037983 */ /* 0x000ea20000100800 */
[----:B----4-:R-:W-:-:S05]  /*1ada0*/  @!P0 IMAD.MOV.U32 R2, RZ, RZ, R12 ;  /* 0x000000ffff028224 */ /* 0x010fca00078e000c */
[----:B--2---:R0:W2:Y:S04]  /*1adb0*/  @!P0 LDG.E.U16 R11, desc[UR8][R2.64] ;  /* 0x00000008020b8981 */ /* 0x0040a8000c1e1500 */
[----:B---3--:R1:W-:Y:S04]  /*1adc0*/  STL [R1+0x10], R7 ;  /* 0x0000100701007387 */ /* 0x0083e80000100800 */
[----:B------:R-:W3:Y:S04]  /*1add0*/  LDL R12, [R1+0xc80] ;  /* 0x000c8000010c7983 */ /* 0x000ee80000100800 */
[----:B-1----:R-:W4:Y:S01]  /*1ade0*/  LDL R7, [R1+0xc8c] ;  /* 0x000c8c0001077983 */ /* 0x002f220000100800 */
[----:B------:R-:W-:Y:S01]  /*1adf0*/  PRMT R15, RZ, 0x7610, R15 ;  /* 0x00007610ff0f7816 */ /* 0x000fe2000000000f */
[----:B0-----:R-:W-:-:S02]  /*1ae00*/  @!P0 IMAD.MOV.U32 R2, RZ, RZ, R4 ;  /* 0x000000ffff028224 */ /* 0x001fc400078e0004 */
[----:B------:R-:W-:Y:S01]  /*1ae10*/  @!P0 IMAD.MOV.U32 R3, RZ, RZ, R5 ;  /* 0x000000ffff038224 */ /* 0x000fe200078e0005 */
[----:B------:R-:W-:-:S04]  /*1ae20*/  PRMT R0, RZ, 0x7610, R0 ;  /* 0x00007610ff007816 */ /* 0x000fc80000000000 */
[----:B------:R0:W3:Y:S04]  /*1ae30*/  @!P0 LDG.E.U16 R15, desc[UR8][R2.64] ;  /* 0x00000008020f8981 */ /* 0x0000e8000c1e1500 */
[----:B--2---:R1:W-:Y:S01]  /*1ae40*/  STL [R1+0xc], R11 ;  /* 0x00000c0b01007387 */ /* 0x0043e20000100800 */
[----:B0-----:R-:W-:Y:S02]  /*1ae50*/  @!P0 IMAD.MOV.U32 R2, RZ, RZ, R10 ;  /* 0x000000ffff028224 */ /* 0x001fe400078e000a */
[----:B------:R-:W-:Y:S01]  /*1ae60*/  @!P0 IMAD.MOV.U32 R3, RZ, RZ, R14 ;  /* 0x000000ffff038224 */ /* 0x000fe200078e000e */
[----:B------:R-:W-:Y:S02]  /*1ae70*/  PRMT R6, RZ, 0x7610, R6 ;  /* 0x00007610ff067816 */ /* 0x000fe40000000006 */
[----:B------:R-:W-:Y:S01]  /*1ae80*/  PRMT R29, RZ, 0x7610, R29 ;  /* 0x00007610ff1d7816 */ /* 0x000fe2000000001d */
[----:B------:R-:W2:Y:S04]  /*1ae90*/  LDL R5, [R1+0xc78] ;  /* 0x000c780001057983 */ /* 0x000ea80000100800 */
[----:B------:R4:W2:Y:S04]  /*1aea0*/  @!P0 LDG.E.U16 R0, desc[UR8][R2.64] ;  /* 0x0000000802008981 */ /* 0x0008a8000c1e1500 */
[----:B------:R-:W2:Y:S04]  /*1aeb0*/  LDL R4, [R1+0xc7c] ;  /* 0x000c7c0001047983 */ /* 0x000ea80000100800 */
[----:B-1----:R-:W2:Y:S04]  /*1aec0*/  LDL R11, [R1+0xc84] ;  /* 0x000c8400010b7983 */ /* 0x002ea80000100800 */
[----:B------:R-:W2:Y:S01]  /*1aed0*/  LDL R10, [R1+0xc50] ;  /* 0x000c5000010a7983 */ /* 0x000ea20000100800 */
[----:B----4-:R-:W-:-:S02]  /*1aee0*/  @!P0 IMAD.MOV.U32 R2, RZ, RZ, R7 ;  /* 0x000000ffff028224 */ /* 0x010fc400078e0007 */
[----:B------:R-:W-:-:S05]  /*1aef0*/  @!P0 IMAD.MOV.U32 R3, RZ, RZ, R13 ;  /* 0x000000ffff038224 */ /* 0x000fca00078e000d */
[----:B------:R3:W4:Y:S02]  /*1af00*/  @!P0 LDG.E.U16 R6, desc[UR8][R2.64] ;  /* 0x0000000802068981 */ /* 0x000724000c1e1500 */
[----:B---3--:R-:W-:Y:S02]  /*1af10*/  @!P0 IMAD.MOV.U32 R3, RZ, RZ, R12 ;  /* 0x000000ffff038224 */ /* 0x008fe400078e000c */
[----:B--2---:R-:W-:-:S05]  /*1af20*/  @!P0 IMAD.MOV.U32 R2, RZ, RZ, R11 ;  /* 0x000000ffff028224 */ /* 0x004fca00078e000b */
[----:B------:R0:W2:Y:S04]  /*1af30*/  @!P0 LDG.E.U16 R29, desc[UR8][R2.64] ;  /* 0x00000008021d8981 */ /* 0x0000a8000c1e1500 */
[----:B------:R1:W-:Y:S04]  /*1af40*/  STL [R1+0x4], R0 ;  /* 0x0000040001007387 */ /* 0x0003e80000100800 */
[----:B------:R-:W3:Y:S04]  /*1af50*/  LDL R7, [R1+0xc48] ;  /* 0x000c480001077983 */ /* 0x000ee80000100800 */
[----:B-1----:R-:W3:Y:S04]  /*1af60*/  LDL R0, [R1+0xc54] ;  /* 0x000c540001007983 */ /* 0x002ee80000100800 */
[----:B----4-:R1:W-:Y:S01]  /*1af70*/  STL [R1], R6 ;  /* 0x0000000601007387 */ /* 0x0103e20000100800 */
[----:B------:R-:W-:Y:S01]  /*1af80*/  PRMT R28, RZ, 0x7610, R28 ;  /* 0x00007610ff1c7816 */ /* 0x000fe2000000001c */
[----:B0-----:R-:W-:-:S02]  /*1af90*/  @!P0 IMAD.MOV.U32 R2, RZ, RZ, R4 ;  /* 0x000000ffff028224 */ /* 0x001fc400078e0004 */
[----:B------:R-:W-:-:S05]  /*1afa0*/  @!P0 IMAD.MOV.U32 R3, RZ, RZ, R5 ;  /* 0x000000ffff038224 */ /* 0x000fca00078e0005 */
[----:B------:R0:W4:Y:S04]  /*1afb0*/  @!P0 LDG.E.U16 R28, desc[UR8][R2.64] ;  /* 0x00000008021c8981 */ /* 0x000128000c1e1500 */
[----:B-1----:R-:W4:Y:S04]  /*1afc0*/  LDL R6, [R1+0xc4c] ;  /* 0x000c4c0001067983 */ /* 0x002f280000100800 */
[----:B--2---:R-:W-:Y:S04]  /*1afd0*/  STL [R1+0x2090], R29 ;  /* 0x0020901d01007387 */ /* 0x004fe80000100800 */
[----:B------:R-:W2:Y:S04]  /*1afe0*/  LDL R5, [R1+0xc10] ;  /* 0x000c100001057983 */ /* 0x000ea80000100800 */
[----:B------:R-:W2:Y:S01]  /*1aff0*/  LDL R4, [R1+0xc14] ;  /* 0x000c140001047983 */ /* 0x000ea20000100800 */
[----:B------:R-:W-:Y:S01]  /*1b000*/  PRMT R27, RZ, 0x7610, R27 ;  /* 0x00007610ff1b7816 */ /* 0x000fe2000000001b */
[----:B0-----:R-:W-:-:S02]  /*1b010*/  @!P0 IMAD.MOV.U32 R3, RZ, RZ, R10 ;  /* 0x000000ffff038224 */ /* 0x001fc400078e000a */
[----:B---3--:R-:W-:Y:S01]  /*1b020*/  @!P0 IMAD.MOV.U32 R2, RZ, RZ, R0 ;  /* 0x000000ffff028224 */ /* 0x008fe200078e0000 */
[----:B------:R-:W-:-:S04]  /*1b030*/  PRMT R26, RZ, 0x7610, R26 ;  /* 0x00007610ff1a7816 */ /* 0x000fc8000000001a */
[----:B------:R4:W3:Y:S01]  /*1b040*/  @!P0 LDG.E.U16 R27, desc[UR8][R2.64] ;  /* 0x00000008021b8981 */ /* 0x0008e2000c1e1500 */
[----:B------:R-:W-:Y:S01]  /*1b050*/  PRMT R20, RZ, 0x7610, R20 ;  /* 0x00007610ff147816 */ /* 0x000fe20000000014 */
[----:B----4-:R-:W-:Y:S02]  /*1b060*/  @!P0 IMAD.MOV.U32 R2, RZ, RZ, R6 ;  /* 0x000000ffff028224 */ /* 0x010fe400078e0006 */
[----:B------:R-:W-:-:S05]  /*1b070*/  @!P0 IMAD.MOV.U32 R3, RZ, RZ, R7 ;  /* 0x000000ffff038224 */ /* 0x000fca00078e0007 */
[----:B------:R-:W4:Y:S04]  /*1b080*/  @!P0 LDG.E.U16 R26, desc[UR8][R2.64] ;  /* 0x00000008021a8981 */ /* 0x000f28000c1e1500 */
[----:B------:R-:W-:Y:S04]  /*1b090*/  STL [R1+0x2094], R28 ;  /* 0x0020941c01007387 */ /* 0x000fe80000100800 */
[----:B------:R-:W4:Y:S04]  /*1b0a0*/  LDL R14, [R1+0xbd0] ;  /* 0x000bd000010e7983 */ /* 0x000f280000100800 */
[----:B------:R-:W4:Y:S04]  /*1b0b0*/  LDL R0, [R1+0xbd4] ;  /* 0x000bd40001007983 */ /* 0x000f280000100800 */
[----:B--2---:R0:W2:Y:S04]  /*1b0c0*/  @!P0 LDG.E.U16 R20, desc[UR8][R4.64] ;  /* 0x0000000804148981 */ /* 0x0040a8000c1e1500 */
[----:B---3--:R-:W-:Y:S04]  /*1b0d0*/  STL [R1+0x20a0], R27 ;  /* 0x0020a01b01007387 */ /* 0x008fe80000100800 */
[----:B------:R-:W3:Y:S04]  /*1b0e0*/  LDL R7, [R1+0xb98] ;  /* 0x000b980001077983 */ /* 0x000ee80000100800 */
[----:B------:R1:W-:Y:S04]  /*1b0f0*/  STL [R1+0x8], R15 ;  /* 0x0000080f01007387 */ /* 0x0003e80000100800 */
[----:B------:R-:W3:Y:S04]  /*1b100*/  LDL R6, [R1+0xedc] ;  /* 0x000edc0001067983 */ /* 0x000ee80000100800 */
[----:B------:R-:W3:Y:S04]  /*1b110*/  LDL R13, [R1+0xee0] ;  /* 0x000ee000010d7983 */ /* 0x000ee80000100800 */
[----:B------:R-:W3:Y:S04]  /*1b120*/  LDL R12, [R1+0xf1c] ;  /* 0x000f1c00010c7983 */ /* 0x000ee80000100800 */
[----:B----4-:R-:W-:Y:S04]  /*1b130*/  STL [R1+0x20a4], R26 ;  /* 0x0020a41a01007387 */ /* 0x010fe80000100800 */
[----:B------:R-:W4:Y:S04]  /*1b140*/  LDL R11, [R1+0xf20] ;  /* 0x000f2000010b7983 */ /* 0x000f280000100800 */
[----:B------:R-:W4:Y:S01]  /*1b150*/  LDL R10, [R1+0xf58] ;  /* 0x000f5800010a7983 */ /* 0x000f220000100800 */
[----:B0-----:R-:W-:-:S02]  /*1b160*/  @!P0 IMAD.MOV.U32 R4, RZ, RZ, R0 ;  /* 0x000000ffff048224 */ /* 0x001fc400078e0000 */
[----:B------:R-:W-:Y:S01]  /*1b170*/  @!P0 IMAD.MOV.U32 R5, RZ, RZ, R14 ;  /* 0x000000ffff058224 */ /* 0x000fe200078e000e */
[----:B--2---:R0:W-:Y:S04]  /*1b180*/  STL [R1+0x20a8], R20 ;  /* 0x0020a81401007387 */ /* 0x0041e80000100800 */
[----:B------:R-:W2:Y:S04]  /*1b190*/  LDL R14, [R1+0xc40] ;  /* 0x000c4000010e7983 */ /* 0x000ea80000100800 */
[----:B------:R-:W2:Y:S01]  /*1b1a0*/  LDL R0, [R1+0xc44] ;  /* 0x000c440001007983 */ /* 0x000ea20000100800 */
[----:B------:R-:W-:-:S02]  /*1b1b0*/  PRMT R2, RZ, 0x7610, R2 ;  /* 0x00007610ff027816 */ /* 0x000fc40000000002 */
[----:B------:R-:W-:Y:S02]  /*1b1c0*/  PRMT R3, RZ, 0x7610, R3 ;  /* 0x00007610ff037816 */ /* 0x000fe40000000003 */
[----:B------:R-:W-:Y:S01]  /*1b1d0*/  PRMT R22, RZ, 0x7610, R22 ;  /* 0x00007610ff167816 */ /* 0x000fe20000000016 */
[----:B-1----:R-:W2:Y:S04]  /*1b1e0*/  LDL R15, [R1+0xc0c] ;  /* 0x000c0c00010f7983 */ /* 0x002ea80000100800 */
[----:B------:R1:W2:Y:S04]  /*1b1f0*/  @!P0 LDG.E.U16 R2, desc[UR8][R4.64] ;  /* 0x0000000804028981 */ /* 0x0002a8000c1e1500 */
[----:B0-----:R-:W2:Y:S01]  /*1b200*/  LDL R20, [R1+0xc08] ;  /* 0x000c080001147983 */ /* 0x001ea20000100800 */
[----:B-1----:R-:W-:-:S03]  /*1b210*/  PRMT R4, RZ, 0x7610, R4 ;  /* 0x00007610ff047816 */ /* 0x002fc60000000004 */
[----:B---3--:R0:W3:Y:S01]  /*1b220*/  @!P0 LDG.E.U16 R3, desc[UR8][R6.64] ;  /* 0x0000000806038981 */ /* 0x0080e2000c1e1500 */
[----:B------:R-:W-:Y:S01]  /*1b230*/  PRMT R5, RZ, 0x7610, R5 ;  /* 0x00007610ff057816 */ /* 0x000fe20000000005 */
[----:B0-----:R-:W-:Y:S02]  /*1b240*/  @!P0 IMAD.MOV.U32 R6, RZ, RZ, R12 ;  /* 0x000000ffff068224 */ /* 0x001fe400078e000c */
[----:B------:R-:W-:Y:S01]  /*1b250*/  @!P0 IMAD.MOV.U32 R7, RZ, RZ, R13 ;  /* 0x000000ffff078224 */ /* 0x000fe200078e000d */
[----:B------:R-:W3:Y:S04]  /*1b260*/  LDL R12, [R1+0xbcc] ;  /* 0x000bcc00010c7983 */ /* 0x000ee80000100800 */
[----:B------:R-:W3:Y:S04]  /*1b270*/  LDL R13, [R1+0xbc8] ;  /* 0x000bc800010d7983 */ /* 0x000ee80000100800 */
[----:B------:R4:W3:Y:S02]  /*1b280*/  @!P0 LDG.E.U16 R4, desc[UR8][R6.64] ;  /* 0x0000000806048981 */ /* 0x0008e4000c1e1500 */
[----:B----4-:R-:W-:-:S02]  /*1b290*/  @!P0 IMAD.MOV.U32 R6, RZ, RZ, R10 ;  /* 0x000000ffff068224 */ /* 0x010fc400078e000a */
[----:B------:R-:W-:Y:S01]  /*1b2a0*/  @!P0 IMAD.MOV.U32 R7, RZ, RZ, R11 ;  /* 0x000000ffff078224 */ /* 0x000fe200078e000b */
[----:B------:R-:W4:Y:S04]  /*1b2b0*/  LDL R10, [R1+0xee4] ;  /* 0x000ee400010a7983 */ /* 0x000f280000100800 */
[----:B------:R-:W4:Y:S04]  /*1b2c0*/  LDL R11, [R1+0xb94] ;  /* 0x000b9400010b7983 */ /* 0x000f280000100800 */
[----:B------:R2:W4:Y:S02]  /*1b2d0*/  @!P0 LDG.E.U16 R5, desc[UR8][R6.64] ;  /* 0x0000000806058981 */ /* 0x000524000c1e1500 */
[----:B--2---:R-:W-:-:S02]  /*1b2e0*/  @!P0 IMAD.MOV.U32 R7, RZ, RZ, R14 ;  /* 0x000000ffff078224 */ /* 0x004fc400078e000e */
[----:B------:R-:W-:Y:S01]  /*1b2f0*/  @!P0 IMAD.MOV.U32 R6, RZ, RZ, R0 ;  /* 0x000000ffff068224 */ /* 0x000fe200078e0000 */
[----:B------:R-:W2:Y:S01]  /*1b300*/  LDL R14, [R1+0xee8] ;  /* 0x000ee800010e7983 */ /* 0x000ea20000100800 */
[----:B------:R-:W-:-:S03]  /*1b310*/  PRMT R18, RZ, 0x7610, R18 ;  /* 0x00007610ff127816 */ /* 0x000fc60000000012 */
[----:B------:R-:W2:Y:S04]  /*1b320*/  LDL R0, [R1+0xf24] ;  /* 0x000f240001007983 */ /* 0x000ea80000100800 */
[----:B------:R0:W2:Y:S02]  /*1b330*/  @!P0 LDG.E.U16 R22, desc[UR8][R6.64] ;  /* 0x0000000806168981 */ /* 0x0000a4000c1e1500 */
[----:B0-----:R-:W-:Y:S02]  /*1b340*/  @!P0 IMAD.MOV.U32 R6, RZ, RZ, R15 ;  /* 0x000000ffff068224 */ /* 0x001fe400078e000f */
[----:B------:R-:W-:-:S05]  /*1b350*/  @!P0 IMAD.MOV.U32 R7, RZ, RZ, R20 ;  /* 0x000000ffff078224 */ /* 0x000fca00078e0014 */
[----:B------:R3:W4:Y:S02]  /*1b360*/  @!P0 LDG.E.U16 R18, desc[UR8][R6.64] ;  /* 0x0000000806128981 */ /* 0x000724000c1e1500 */
[----:B---3--:R-:W-:Y:S02]  /*1b370*/  @!P0 IMAD.MOV.U32 R6, RZ, RZ, R12 ;  /* 0x000000ffff068224 */ /* 0x008fe400078e000c */
[----:B------:R-:W-:Y:S01]  /*1b380*/  @!P0 IMAD.MOV.U32 R7, RZ, RZ, R13 ;  /* 0x000000ffff078224 */ /* 0x000fe200078e000d */
[----:B--2---:R0:W-:Y:S04]  /*1b390*/  STL [R1+0x2098], R22 ;  /* 0x0020981601007387 */ /* 0x0041e80000100800 */
[----:B------:R-:W2:Y:S04]  /*1b3a0*/  LDL R26, [R1+0xf28] ;  /* 0x000f2800011a7983 */ /* 0x000ea80000100800 */
[----:B------:R-:W3:Y:S04]  /*1b3b0*/  LDL R20, [R1+0xf54] ;  /* 0x000f540001147983 */ /* 0x000ee80000100800 */
[----:B------:R-:W3:Y:S04]  /*1b3c0*/  LDL R13, [R1+0xc00] ;  /* 0x000c0000010d7983 */ /* 0x000ee80000100800 */
[----:B------:R-:W3:Y:S01]  /*1b3d0*/  LDL R12, [R1+0xc04] ;  /* 0x000c0400010c7983 */ /* 0x000ee20000100800 */
[----:B------:R-:W-:-:S02]  /*1b3e0*/  PRMT R9, RZ, 0x7610, R9 ;  /* 0x00007610ff097816 */ /* 0x000fc40000000009 */
[----:B------:R-:W-:Y:S01]  /*1b3f0*/  PRMT R8, RZ, 0x7610, R8 ;  /* 0x00007610ff087816 */ /* 0x000fe20000000008 */
[----:B------:R-:W3:Y:S04]  /*1b400*/  LDL R15, [R1+0xbc4] ;  /* 0x000bc400010f7983 */ /* 0x000ee80000100800 */
[----:B0-----:R-:W3:Y:S04]  /*1b410*/  LDL R22, [R1+0xbc0] ;  /* 0x000bc00001167983 */ /* 0x001ee80000100800 */
[----:B------:R0:W3:Y:S04]  /*1b420*/  @!P0 LDG.E.U16 R9, desc[UR8][R6.64] ;  /* 0x0000000806098981 */ /* 0x0000e8000c1e1500 */
[----:B----4-:R1:W4:Y:S01]  /*1b430*/  @!P0 LDG.E.U16 R8, desc[UR8][R10.64] ;  /* 0x000000080a088981 */ /* 0x010322000c1e1500 */
[----:B------:R-:W-:-:S02]  /*1b440*/  PRMT R16, RZ, 0x7610, R16 ;  /* 0x00007610ff107816 */ /* 0x000fc40000000010 */
[----:B0-----:R-:W-:Y:S01]  /*1b450*/  PRMT R7, RZ, 0x7610, R7 ;  /* 0x00007610ff077816 */ /* 0x001fe20000000007 */
[----:B-1----:R-:W-:Y:S02]  /*1b460*/  @!P0 IMAD.MOV.U32 R11, RZ, RZ, R14 ;  /* 0x000000ffff0b8224 */ /* 0x002fe400078e000e */
[----:B------:R-:W-:Y:S01]  /*1b470*/  @!P0 IMAD.MOV.U32 R10, RZ, RZ, R0 ;  /* 0x000000ffff0a8224 */ /* 0x000fe200078e0000 */
[----:B------:R-:W4:Y:S04]  /*1b480*/  LDL R14, [R1+0xb90] ;  /* 0x000b9000010e7983 */ /* 0x000f280000100800 */
[----:B------:R-:W4:Y:S04]  /*1b490*/  LDL R0, [R1+0xeec] ;  /* 0x000eec0001007983 */ /* 0x000f280000100800 */
[----:B------:R2:W4:Y:S02]  /*1b4a0*/  @!P0 LDG.E.U16 R7, desc[UR8][R10.64] ;  /* 0x000000080a078981 */ /* 0x000524000c1e1500 */
[----:B--2---:R-:W-:-:S02]  /*1b4b0*/  @!P0 IMAD.MOV.U32 R11, RZ, RZ, R26 ;  /* 0x000000ffff0b8224 */ /* 0x004fc400078e001a */
[----:B---3--:R-:W-:Y:S01]  /*1b4c0*/  @!P0 IMAD.MOV.U32 R10, RZ, RZ, R20 ;  /* 0x000000ffff0a8224 */ /* 0x008fe200078e0014 */
[----:B------:R-:W2:Y:S04]  /*1b4d0*/  LDL R26, [R1+0xef0] ;  /* 0x000ef000011a7983 */ /* 0x000ea80000100800 */
[----:B------:R-:W3:Y:S04]  /*1b4e0*/  LDL R20, [R1+0xf2c] ;  /* 0x000f2c0001147983 */ /* 0x000ee80000100800 */
[----:B------:R0:W3:Y:S01]  /*1b4f0*/  @!P0 LDG.E.U16 R16, desc[UR8][R12.64] ;  /* 0x000000080c108981 */ /* 0x0000e2000c1e1500 */
[----:B------:R-:W-:-:S06]  /*1b500*/  PRMT R6, RZ, 0x7610, R6 ;  /* 0x00007610ff067816 */ /* 0x000fcc0000000006 */
[----:B------:R1:W3:Y:S01]  /*1b510*/  @!P0 LDG.E.U16 R6, desc[UR8][R10.64] ;  /* 0x000000080a068981 */ /* 0x0002e2000c1e1500 */
[----:B0-----:R-:W-:Y:S02]  /*1b520*/  @!P0 IMAD.MOV.U32 R12, RZ, RZ, R15 ;  /* 0x000000ffff0c8224 */ /* 0x001fe400078e000f */
[----:B------:R-:W-:Y:S01]  /*1b530*/  @!P0 IMAD.MOV.U32 R13, RZ, RZ, R22 ;  /* 0x000000ffff0d8224 */ /* 0x000fe200078e0016 */
[----:B-1----:R-:W-:Y:S02]  /*1b540*/  PRMT R10, RZ, 0x7610, R10 ;  /* 0x00007610ff0a7816 */ /* 0x002fe4000000000a */
[----:B------:R-:W-:Y:S01]  /*1b550*/  PRMT R11, RZ, 0x7610, R11 ;  /* 0x00007610ff0b7816 */ /* 0x000fe2000000000b */
[----:B----4-:R-:W-:Y:S02]  /*1b560*/  @!P0 IMAD.MOV.U32 R15, RZ, RZ, R14 ;  /* 0x000000ffff0f8224 */ /* 0x010fe400078e000e */
[----:B------:R-:W-:Y:S01]  /*1b570*/  @!P0 IMAD.MOV.U32 R14, RZ, RZ, R0 ;  /* 0x000000ffff0e8224 */ /* 0x000fe200078e0000 */
[----:B------:R0:W4:Y:S04]  /*1b580*/  @!P0 LDG.E.U16 R10, desc[UR8][R12.64] ;  /* 0x000000080c0a8981 */ /* 0x000128000c1e1500 */
[----:B------:R2:W4:Y:S01]  /*1b590*/  @!P0 LDG.E.U16 R11, desc[UR8][R14.64] ;  /* 0x000000080e0b8981 */ /* 0x000522000c1e1500 */
[----:B0-----:R-:W-:Y:S01]  /*1b5a0*/  PRMT R12, RZ, 0x7610, R12 ;  /* 0x00007610ff0c7816 */ /* 0x001fe2000000000c */
[----:B--2---:R-:W-:-:S02]  /*1b5b0*/  @!P0 IMAD.MOV.U32 R15, RZ, RZ, R26 ;  /* 0x000000ffff0f8224 */ /* 0x004fc400078e001a */
[----:B---3--:R-:W-:Y:S01]  /*1b5c0*/  @!P0 IMAD.MOV.U32 R14, RZ, RZ, R20 ;  /* 0x000000ffff0e8224 */ /* 0x008fe200078e0014 */
[----:B------:R0:W-:Y:S04]  /*1b5d0*/  STL [R1+0x209c], R16 ;  /* 0x00209c1001007387 */ /* 0x0001e80000100800 */
[----:B------:R-:W2:Y:S04]  /*1b5e0*/  LDL R29, [R1+0xc38] ;  /* 0x000c3800011d7983 */ /* 0x000ea80000100800 */
[----:B------:R-:W3:Y:S04]  /*1b5f0*/  LDL R22, [R1+0xc3c] ;  /* 0x000c3c0001167983 */ /* 0x000ee80000100800 */
[----:B------:R-:W2:Y:S04]  /*1b600*/  LDL R28, [R1+0xbf8] ;  /* 0x000bf800011c7983 */ /* 0x000ea80000100800 */
[----:B------:R-:W2:Y:S04]  /*1b610*/  LDL R0, [R1+0xbfc] ;  /* 0x000bfc0001007983 */ /* 0x000ea80000100800 */
[----:B------:R1:W2:Y:S04]  /*1b620*/  @!P0 LDG.E.U16 R12, desc[UR8][R14.64] ;  /* 0x000000080e0c8981 */ /* 0x0002a8000c1e1500 */
[----:B0-----:R-:W2:Y:S04]  /*1b630*/  LDL R16, [R1+0xbbc] ;  /* 0x000bbc0001107983 */ /* 0x001ea80000100800 */
[----:B------:R-:W2:Y:S04]  /*1b640*/  LDL.LU R20, [R1+0x24] ;  /* 0x0000240001147983 */ /* 0x000ea80000300800 */
[----:B------:R-:W2:Y:S04]  /*1b650*/  LDL.LU R26, [R1+0x14] ;  /* 0x00001400011a7983 */ /* 0x000ea80000300800 */
[----:B------:R-:W2:Y:S04]  /*1b660*/  LDL.LU R27, [R1+0x4] ;  /* 0x00000400011b7983 */ /* 0x000ea80000300800 */
[----:B------:R-:W1:Y:S04]  /*1b670*/  LDL R14, [R1+0xf30] ;  /* 0x000f3000010e7983 */ /* 0x000e680000100800 */
[----:B------:R-:W1:Y:S01]  /*1b680*/  LDL R15, [R1+0xf50] ;  /* 0x000f5000010f7983 */ /* 0x000e620000100800 */
[----:B------:R-:W-:-:S02]  /*1b690*/  PRMT R13, RZ, 0x7610, R13 ;  /* 0x00007610ff0d7816 */ /* 0x000fc4000000000d */
[----:B------:R-:W-:Y:S02]  /*1b6a0*/  PRMT R17, RZ, 0x7610, R17 ;  /* 0x00007610ff117816 */ /* 0x000fe40000000011 */
[----:B------:R-:W-:Y:S02]  /*1b6b0*/  PRMT R19, RZ, 0x7610, R19 ;  /* 0x00007610ff137816 */ /* 0x000fe40000000013 */
[----:B-1----:R-:W-:-:S04]  /*1b6c0*/  @!P0 LOP3.LUT R15, R15, R14, RZ, 0x3c, !PT ;  /* 0x0000000e0f0f8212 */ /* 0x002fc800078e3cff */
[----:B------:R-:W-:-:S04]  /*1b6d0*/  @!P0 LOP3.LUT R14, R15, R14, RZ, 0x3c, !PT ;  /* 0x0000000e0f0e8212 */ /* 0x000fc800078e3cff */
[----:B------:R-:W-:-:S05]  /*1b6e0*/  @!P0 LOP3.LUT R15, R15, R14, RZ, 0x3c, !PT ;  /* 0x0000000e0f0f8212 */ /* 0x000fca00078e3cff */
[----:B------:R3:W4:Y:S02]  /*1b6f0*/  @!P0 LDG.E.U16 R13, desc[UR8][R14.64] ;  /* 0x000000080e0d8981 */ /* 0x000724000c1e1500 */
[----:B---3--:R-:W-:Y:S02]  /*1b700*/  @!P0 IMAD.MOV.U32 R14, RZ, RZ, R22 ;  /* 0x000000ffff0e8224 */ /* 0x008fe400078e0016 */
[----:B--2---:R-:W-:Y:S01]  /*1b710*/  @!P0 IMAD.MOV.U32 R15, RZ, RZ, R29 ;  /* 0x000000ffff0f8224 */ /* 0x004fe200078e001d */
[----:B------:R-:W2:Y:S04]  /*1b720*/  LDL R22, [R1+0xf4c] ;  /* 0x000f4c0001167983 */ /* 0x000ea80000100800 */
[----:B------:R0:W3:Y:S02]  /*1b730*/  @!P0 LDG.E.U16 R17, desc[UR8][R14.64] ;  /* 0x000000080e118981 */ /* 0x0000e4000c1e1500 */
[----:B0-----:R-:W-:-:S02]  /*1b740*/  @!P0 IMAD.MOV.U32 R14, RZ, RZ, R0 ;  /* 0x000000ffff0e8224 */ /* 0x001fc400078e0000 */
[----:B------:R-:W-:Y:S02]  /*1b750*/  @!P0 IMAD.MOV.U32 R15, RZ, RZ, R28 ;  /* 0x000000ffff0f8224 */ /* 0x000fe400078e001c */
[----:B------:R-:W2:Y:S04]  /*1b760*/  LDL.LU R28, [R1+0x88] ;  /* 0x00008800011c7983 */ /* 0x000ea80000300800 */
[----:B------:R-:W2:Y:S04]  /*1b770*/  LDL.LU R29, [R1+0x7c] ;  /* 0x00007c00011d7983 */ /* 0x000ea80000300800 */
[----:B------:R-:W2:Y:S04]  /*1b780*/  LDL.LU R0, [R1+0x70] ;  /* 0x0000700001007983 */ /* 0x000ea80000300800 */
[----:B------:R0:W2:Y:S04]  /*1b790*/  @!P0 LDG.E.U16 R19, desc[UR8][R14.64] ;  /* 0x000000080e138981 */ /* 0x0000a8000c1e1500 */
[----:B------:R-:W2:Y:S01]  /*1b7a0*/  LDL R15, [R1+0xbb8] ;  /* 0x000bb800010f7983 */ /* 0x000ea20000100800 */
[----:B------:R-:W-:Y:S01]  /*1b7b0*/  PRMT R21, RZ, 0x7610, R21 ;  /* 0x00007610ff157816 */ /* 0x000fe20000000015 */
[----:B0-----:R-:W-:-:S05]  /*1b7c0*/  @!P0 IMAD.MOV.U32 R14, RZ, RZ, R16 ;  /* 0x000000ffff0e8224 */ /* 0x001fca00078e0010 */
[----:B--2---:R0:W2:Y:S04]  /*1b7d0*/  @!P0 LDG.E.U16 R21, desc[UR8][R14.64] ;  /* 0x000000080e158981 */ /* 0x0040a8000c1e1500 */
[----:B------:R-:W0:Y:S04]  /*1b7e0*/  LDL R14, [R1+0xb8c] ;  /* 0x000b8c00010e7983 */ /* 0x000e280000100800 */
[----:B------:R-:W0:Y:S01]  /*1b7f0*/  LDL R15, [R1+0xef4] ;  /* 0x000ef400010f7983 */ /* 0x000e220000100800 */
[----:B------:R-:W-:Y:S02]  /*1b800*/  PRMT R23, RZ, 0x7610, R23 ;  /* 0x00007610ff177816 */ /* 0x000fe40000000017 */
[----:B0-----:R-:W-:-:S04]  /*1b810*/  @!P0 LOP3.LUT R15, R15, R14, RZ, 0x3c, !PT ;  /* 0x0000000e0f0f8212 */ /* 0x001fc800078e3cff */
[----:B------:R-:W-:-:S04]  /*1b820*/  @!P0 LOP3.LUT R14, R15, R14, RZ, 0x3c, !PT ;  /* 0x0000000e0f0e8212 */ /* 0x000fc800078e3cff */
[----:B------:R-:W-:-:S05]  /*1b830*/  @!P0 LOP3.LUT R15, R15, R14, RZ, 0x3c, !PT ;  /* 0x0000000e0f0f8212 */ /* 0x000fca00078e3cff */
[----:B------:R0:W2:Y:S04]  /*1b840*/  @!P0 LDG.E.U16 R23, desc[UR8][R14.64] ;  /* 0x000000080e178981 */ /* 0x0000a8000c1e1500 */
[----:B------:R-:W0:Y:S04]  /*1b850*/  LDL R14, [R1+0xef8] ;  /* 0x000ef800010e7983 */ /* 0x000e280000100800 */
[----:B------:R-:W0:Y:S01]  /*1b860*/  LDL R15, [R1+0xf34] ;  /* 0x000f3400010f7983 */ /* 0x000e220000100800 */
[----:B------:R-:W-:Y:S01]  /*1b870*/  PRMT R24, RZ, 0x7610, R24 ;  /* 0x00007610ff187816 */ /* 0x000fe20000000018 */
[----:B------:R-:W1:Y:S01]  /*1b880*/  S2R R16, SR_TID.X ;  /* 0x0000000000107919 */ /* 0x000e620000002100 */
[----:B0-----:R-:W-:-:S04]  /*1b890*/  @!P0 LOP3.LUT R15, R15, R14, RZ, 0x3c, !PT ;  /* 0x0000000e0f0f8212 */ /* 0x001fc800078e3cff */
[----:B------:R-:W-:-:S04]  /*1b8a0*/  @!P0 LOP3.LUT R14, R15, R14, RZ, 0x3c, !PT ;  /* 0x0000000e0f0e8212 */ /* 0x000fc800078e3cff */
[----:B------:R-:W-:-:S05]  /*1b8b0*/  @!P0 LOP3.LUT R15, R15, R14, RZ, 0x3c, !PT ;  /* 0x0000000e0f0f8212 */ /* 0x000fca00078e3cff */
[----:B------:R0:W2:Y:S04]  /*1b8c0*/  @!P0 LDG.E.U16 R24, desc[UR8][R14.64] ;  /* 0x000000080e188981 */ /* 0x0000a8000c1e1500 */
[----:B------:R-:W2:Y:S01]  /*1b8d0*/  LDL R15, [R1+0xf38] ;  /* 0x000f3800010f7983 */ /* 0x000ea20000100800 */
[----:B-1----:R-:W-:Y:S02]  /*1b8e0*/  LOP3.LUT R16, R16, 0x3f, RZ, 0xc0, !PT ;  /* 0x0000003f10107812 */ /* 0x002fe400078ec0ff */
[----:B------:R-:W-:Y:S01]  /*1b8f0*/  PRMT R25, RZ, 0x7610, R25 ;  /* 0x00007610ff197816 */ /* 0x000fe20000000019 */
[----:B0-----:R-:W-:Y:S02]  /*1b900*/  @!P0 IMAD.MOV.U32 R14, RZ, RZ, R22 ;  /* 0x000000ffff0e8224 */ /* 0x001fe400078e0016 */
[----:B------:R-:W-:-:S05]  /*1b910*/  IMAD.SHL.U32 R16, R16, 0x2, RZ ;  /* 0x0000000210107824 */ /* 0x000fca00078e00ff */
[----:B------:R-:W-:-:S05]  /*1b920*/  LOP3.LUT R22, R16, 0x40, RZ, 0x3c, !PT ;  /* 0x0000004010167812 */ /* 0x000fca00078e3cff */
[----:B------:R0:W-:Y:S04]  /*1b930*/  STS.U16 [R22+UR5+0x5e00], R20 ;  /* 0x005e001416007988 */ /* 0x0001e80008000405 */
[----:B------:R1:W-:Y:S04]  /*1b940*/  STS.U16 [R22+UR5+0x6200], R26 ;  /* 0x0062001a16007988 */ /* 0x0003e80008000405 */
[----:B------:R0:W-:Y:S04]  /*1b950*/  STS.U16 [R22+UR5+0x6600], R27 ;  /* 0x0066001b16007988 */ /* 0x0001e80008000405 */
[----:B--2---:R2:W2:Y:S04]  /*1b960*/  @!P0 LDG.E.U16 R25, desc[UR8][R14.64] ;  /* 0x000000080e198981 */ /* 0x0044a8000c1e1500 */
[----:B------:R-:W2:Y:S04]  /*1b970*/  LDL.LU R14, [R1+0x10] ;  /* 0x00001000010e7983 */ /* 0x000ea80000300800 */
[----:B------:R-:W2:Y:S04]  /*1b980*/  LDL.LU R15, [R1] ;  /* 0x00000000010f7983 */ /* 0x000ea80000300800 */
[----:B0-----:R-:W2:Y:S04]  /*1b990*/  LDL.LU R20, [R1+0x20a8] ;  /* 0x0020a80001147983 */ /* 0x001ea80000300800 */
[----:B-1----:R-:W2:Y:S04]  /*1b9a0*/  LDL.LU R26, [R1+0x20a4] ;  /* 0x0020a400011a7983 */ /* 0x002ea80000300800 */
[----:B------:R-:W2:Y:S01]  /*1b9b0*/  LDL.LU R27, [R1+0x20a0] ;  /* 0x0020a000011b7983 */ /* 0x000ea20000300800 */
[----:B------:R-:W-:-:S03]  /*1b9c0*/  LOP3.LUT R16, R16, 0x50, RZ, 0x3c, !PT ;  /* 0x0000005010107812 */ /* 0x000fc600078e3cff */
[----:B--2---:R0:W-:Y:S04]  /*1b9d0*/  STS.U16 [R22+UR5+0x6a00], R27 ;  /* 0x006a001b16007988 */ /* 0x0041e80008000405 */
        /* <DEDUP_REMOVED lines=9> */
[----:B------:R0:W-:Y:S04]  /*1ba70*/  STS.U16 [R22+UR5+0x7e00], R5 ;  /* 0x007e000516007988 */ /* 0x0001e80008000405 */
[----:B------:R1:W-:Y:S04]  /*1ba80*/  STS.U16 [R16+UR5+0x4280], R28 ;  /* 0x0042801c10007988 */ /* 0x0003e80008000405 */
[----:B------:R1:W-:Y:S04]  /*1ba90*/  STS.U16 [R16+UR5+0x4680], R29 ;  /* 0x0046801d10007988 */ /* 0x0003e80008000405 */
[----:B------:R4:W-:Y:S04]  /*1baa0*/  STS.U16 [R16+UR5+0x4a80], R0 ;  /* 0x004a800010007988 */ /* 0x0009e80008000405 */
[----:B0-----:R-:W3:Y:S04]  /*1bab0*/  LDL.LU R22, [R1+0x84] ;  /* 0x0000840001167983 */ /* 0x001ee80000300800 */
[----:B-1----:R-:W3:Y:S04]  /*1bac0*/  LDL.LU R28, [R1+0x78] ;  /* 0x00007800011c7983 */ /* 0x002ee80000300800 */
[----:B------:R-:W3:Y:S04]  /*1bad0*/  LDL.LU R29, [R1+0x6c] ;  /* 0x00006c00011d7983 */ /* 0x000ee80000300800 */
[----:B----4-:R-:W4:Y:S04]  /*1bae0*/  LDL.LU R0, [R1+0x60] ;  /* 0x0000600001007983 */ /* 0x010f280000300800 */
[----:B------:R-:W4:Y:S04]  /*1baf0*/  LDL.LU R5, [R1+0x74] ;  /* 0x0000740001057983 */ /* 0x000f280000300800 */
[----:B--2---:R0:W-:Y:S04]  /*1bb00*/  STS.U16 [R16+UR5+0x4e80], R4 ;  /* 0x004e800410007988 */ /* 0x0041e80008000405 */
[----:B------:R1:W-:Y:S04]  /*1bb10*/  STS.U16 [R16+UR5+0x5280], R3 ;  /* 0x0052800310007988 */ /* 0x0003e80008000405 */
[----:B------:R2:W-:Y:S04]  /*1bb20*/  STS.U16 [R16+UR5+0x5680], R2 ;  /* 0x0056800210007988 */ /* 0x0005e80008000405 */
[----:B---3--:R3:W-:Y:S04]  /*1bb30*/  STS.U16 [R16+UR5+0x5a80], R20 ;  /* 0x005a801410007988 */ /* 0x0087e80008000405 */
[----:B------:R0:W-:Y:S04]  /*1bb40*/  STS.U16 [R16+UR5+0x5e80], R27 ;  /* 0x005e801b10007988 */ /* 0x0001e80008000405 */
[----:B------:R0:W-:Y:S04]  /*1bb50*/  STS.U16 [R16+UR5+0x6280], R14 ;  /* 0x0062800e10007988 */ /* 0x0001e80008000405 */
[----:B------:R0:W-:Y:S04]  /*1bb60*/  STS.U16 [R16+UR5+0x6680], R15 ;  /* 0x0066800f10007988 */ /* 0x0001e80008000405 */
[----:B------:R1:W-:Y:S04]  /*1bb70*/  STS.U16 [R16+UR5+0x6a80], R26 ;  /* 0x006a801a10007988 */ /* 0x0003e80008000405 */
[----:B------:R2:W-:Y:S04]  /*1bb80*/  STS.U16 [R16+UR5+0x6e80], R18 ;  /* 0x006e801210007988 */ /* 0x0005e80008000405 */
[----:B0-----:R-:W4:Y:S04]  /*1bb90*/  LDL.LU R4, [R1+0x68] ;  /* 0x0000680001047983 */ /* 0x001f280000300800 */
[----:B-1----:R-:W4:Y:S04]  /*1bba0*/  LDL.LU R3, [R1+0x4c] ;  /* 0x00004c0001037983 */ /* 0x002f280000300800 */
[----:B--2---:R-:W2:Y:S04]  /*1bbb0*/  LDL.LU R2, [R1+0x40] ;  /* 0x0000400001027983 */ /* 0x004ea80000300800 */
[----:B---3--:R-:W3:Y:S04]  /*1bbc0*/  LDL.LU R20, [R1+0x34] ;  /* 0x0000340001147983 */ /* 0x008ee80000300800 */
[----:B------:R-:W2:Y:S04]  /*1bbd0*/  LDL.LU R27, [R1+0x28] ;  /* 0x00002800011b7983 */ /* 0x000ea80000300800 */
[----:B------:R-:W2:Y:S04]  /*1bbe0*/  LDL.LU R14, [R1+0x18] ;  /* 0x00001800010e7983 */ /* 0x000ea80000300800 */
[----:B------:R-:W2:Y:S04]  /*1bbf0*/  LDL.LU R15, [R1+0x8] ;  /* 0x00000800010f7983 */ /* 0x000ea80000300800 */
[----:B------:R-:W2:Y:S01]  /*1bc00*/  LDL.LU R26, [R1+0x80] ;  /* 0x00008000011a7983 */ /* 0x000ea20000300800 */
[----:B------:R-:W0:Y:S03]  /*1bc10*/  S2R R18, SR_TID.X ;  /* 0x0000000000127919 */ /* 0x000e260000002100 */
[----:B------:R1:W-:Y:S04]  /*1bc20*/  STS.U16 [R16+UR5+0x7280], R9 ;  /* 0x0072800910007988 */ /* 0x0003e80008000405 */
[----:B------:R1:W-:Y:S04]  /*1bc30*/  STS.U16 [R16+UR5+0x7680], R8 ;  /* 0x0076800810007988 */ /* 0x0003e80008000405 */
[----:B------:R1:W-:Y:S04]  /*1bc40*/  STS.U16 [R16+UR5+0x7a80], R7 ;  /* 0x007a800710007988 */ /* 0x0003e80008000405 */
[----:B------:R0:W-:Y:S04]  /*1bc50*/  STS.U16 [R16+UR5+0x7e80], R6 ;  /* 0x007e800610007988 */ /* 0x0001e80008000405 */
[----:B-1----:R-:W2:Y:S04]  /*1bc60*/  LDL.LU R9, [R1+0xc] ;  /* 0x00000c0001097983 */ /* 0x002ea80000300800 */
[----:B------:R-:W2:Y:S04]  /*1bc70*/  LDL.LU R8, [R1+0x1c] ;  /* 0x00001c0001087983 */ /* 0x000ea80000300800 */
[----:B------:R-:W2:Y:S04]  /*1bc80*/  LDL.LU R7, [R1+0x2c] ;  /* 0x00002c0001077983 */ /* 0x000ea80000300800 */
[----:B0-----:R-:W2:Y:S04]  /*1bc90*/  LDL.LU R16, [R1+0x209c] ;  /* 0x00209c0001107983 */ /* 0x001ea80000300800 */
[----:B------:R-:W2:Y:S01]  /*1bca0*/  LDL.LU R6, [R1+0x44] ;  /* 0x0000440001067983 */ /* 0x000ea20000300800 */
[----:B------:R-:W-:-:S05]  /*1bcb0*/  LOP3.LUT R18, R18, 0x3f, RZ, 0xc0, !PT ;  /* 0x0000003f12127812 */ /* 0x000fca00078ec0ff */
[----:B------:R-:W-:-:S05]  /*1bcc0*/  IMAD.SHL.U32 R18, R18, 0x2, RZ ;  /* 0x0000000212127824 */ /* 0x000fca00078e00ff */
[----:B------:R-:W-:-:S05]  /*1bcd0*/  LOP3.LUT R18, R18, 0x60, RZ, 0x3c, !PT ;  /* 0x0000006012127812 */ /* 0x000fca00078e3cff */
[----:B------:R0:W-:Y:S04]  /*1bce0*/  STS.U16 [R18+UR5+0x4300], R22 ;  /* 0x0043001612007988 */ /* 0x0001e80008000405 */
[----:B------:R1:W-:Y:S04]  /*1bcf0*/  STS.U16 [R18+UR5+0x4700], R28 ;  /* 0x0047001c12007988 */ /* 0x0003e80008000405 */
[----:B------:R1:W-:Y:S04]  /*1bd00*/  STS.U16 [R18+UR5+0x4b00], R29 ;  /* 0x004b001d12007988 */ /* 0x0003e80008000405 */
[----:B----4-:R4:W-:Y:S04]  /*1bd10*/  STS.U16 [R18+UR5+0x4f00], R0 ;  /* 0x004f000012007988 */ /* 0x0109e80008000405 */
[----:B0-----:R-:W3:Y:S04]  /*1bd20*/  LDL.LU R22, [R1+0x2098] ;  /* 0x0020980001167983 */ /* 0x001ee80000300800 */
[----:B-1----:R-:W3:Y:S04]  /*1bd30*/  LDL.LU R28, [R1+0x2094] ;  /* 0x00209400011c7983 */ /* 0x002ee80000300800 */
[----:B------:R-:W3:Y:S04]  /*1bd40*/  LDL.LU R29, [R1+0x2090] ;  /* 0x00209000011d7983 */ /* 0x000ee80000300800 */
[----:B----4-:R-:W4:Y:S04]  /*1bd50*/  LDL.LU R0, [R1+0x208c] ;  /* 0x00208c0001007983 */ /* 0x010f280000300800 */
[----:B--2---:R-:W-:Y:S04]  /*1bd60*/  STS.U16 [R18+UR5+0x5300], R6 ;  /* 0x0053000612007988 */ /* 0x004fe80008000405 */
[----:B----4-:R0:W-:Y:S04]  /*1bd70*/  STS.U16 [R18+UR5+0x5700], R0 ;  /* 0x0057000012007988 */ /* 0x0101e80008000405 */
[----:B0-----:R-:W2:Y:S04]  /*1bd80*/  LDL.LU R0, [R1+0x2088] ;  /* 0x0020880001007983 */ /* 0x001ea80000300800 */
        /* <DEDUP_REMOVED lines=10> */
[----:B--2---:R-:W-:Y:S04]  /*1be30*/  STS.U16 [R0+UR5+0x4380], R26 ;  /* 0x0043801a00007988 */ /* 0x004fe80008000405 */
[----:B------:R-:W-:Y:S04]  /*1be40*/  STS.U16 [R0+UR5+0x4780], R5 ;  /* 0x0047800500007988 */ /* 0x000fe80008000405 */
[----:B------:R-:W-:Y:S04]  /*1be50*/  STS.U16 [R0+UR5+0x4b80], R4 ;  /* 0x004b800400007988 */ /* 0x000fe80008000405 */
[----:B------:R-:W-:Y:S04]  /*1be60*/  STS.U16 [R0+UR5+0x4f80], R3 ;  /* 0x004f800300007988 */ /* 0x000fe80008000405 */
[----:B------:R0:W-:Y:S04]  /*1be70*/  STS.U16 [R0+UR5+0x5380], R2 ;  /* 0x0053800200007988 */ /* 0x0001e80008000405 */
[----:B0-----:R-:W2:Y:S04]  /*1be80*/  LDL R2, [R1+0x760] ;  /* 0x0007600001027983 */ /* 0x001ea80000100800 */
[----:B------:R-:W-:Y:S04]  /*1be90*/  STS.U16 [R0+UR5+0x5780], R20 ;  /* 0x0057801400007988 */ /* 0x000fe80008000405 */
[----:B------:R-:W-:Y:S04]  /*1bea0*/  STS.U16 [R0+UR5+0x5b80], R27 ;  /* 0x005b801b00007988 */ /* 0x000fe80008000405 */
[----:B------:R-:W-:Y:S04]  /*1beb0*/  STS.U16 [R0+UR5+0x5f80], R14 ;  /* 0x005f800e00007988 */ /* 0x000fe80008000405 */
[----:B------:R0:W-:Y:S02]  /*1bec0*/  STS.U16 [R0+UR5+0x6380], R15 ;  /* 0x0063800f00007988 */ /* 0x0001e40008000405 */
[----:B0-----:R-:W0:Y:S02]  /*1bed0*/  S2R R15, SR_TID.X ;  /* 0x00000000000f7919 */ /* 0x001e240000002100 */
[----:B------:R-:W-:Y:S04]  /*1bee0*/  STS.U16 [R0+UR5+0x6780], R28 ;  /* 0x0067801c00007988 */ /* 0x000fe80008000405 */
[----:B------:R-:W-:Y:S04]  /*1bef0*/  STS.U16 [R0+UR5+0x6b80], R17 ;  /* 0x006b801100007988 */ /* 0x000fe80008000405 */
[----:B------:R-:W-:Y:S04]  /*1bf00*/  STS.U16 [R0+UR5+0x6f80], R19 ;  /* 0x006f801300007988 */ /* 0x000fe80008000405 */
[----:B------:R-:W-:Y:S04]  /*1bf10*/  STS.U16 [R0+UR5+0x7380], R21 ;  /* 0x0073801500007988 */ /* 0x000fe80008000405 */
[----:B------:R-:W-:Y:S04]  /*1bf20*/  STS.U16 [R0+UR5+0x7780], R23 ;  /* 0x0077801700007988 */ /* 0x000fe80008000405 */
[----:B------:R-:W-:Y:S04]  /*1bf30*/  STS.U16 [R0+UR5+0x7b80], R24 ;  /* 0x007b801800007988 */ /* 0x000fe80008000405 */
[----:B------:R-:W-:Y:S01]  /*1bf40*/  STS.U16 [R0+UR5+0x7f80], R25 ;  /* 0x007f801900007988 */ /* 0x000fe20008000405 */
[----:B------:R-:W-:Y:S01]  /*1bf50*/  BAR.SYNC.DEFER_BLOCKING 0x0 ;  /* 0x0000000000007b1d */ /* 0x000fe20000010000 */
[C---:B0-----:R-:W-:Y:S01]  /*1bf60*/  LOP3.LUT R14, R15.reuse, 0x7, RZ, 0xc0, !PT ;  /* 0x000000070f0e7812 */ /* 0x041fe200078ec0ff */
[----:B------:R-:W-:-:S04]  /*1bf70*/  IMAD.SHL.U32 R27, R15, 0x2, RZ ;  /* 0x000000020f1b7824 */ /* 0x000fc800078e00ff */
[----:B------:R-:W-:Y:S02]  /*1bf80*/  IMAD R14, R14, 0x110, RZ ;  /* 0x000001100e0e7824 */ /* 0x000fe400078e02ff */
[----:B------:R-:W-:-:S03]  /*1bf90*/  IMAD.SHL.U32 R15, R15, 0x80, RZ ;  /* 0x000000800f0f7824 */ /* 0x000fc600078e00ff */
[----:B------:R-:W-:-:S04]  /*1bfa0*/  LOP3.LUT R3, R14, 0x10, R27, 0x78, !PT ;  /* 0x000000100e037812 */ /* 0x000fc800078e781b */
[----:B------:R-:W-:-:S05]  /*1bfb0*/  LOP3.LUT R3, R3, 0x800, R15, 0xf8, !PT ;  /* 0x0000080003037812 */ /* 0x000fca00078ef80f */
[----:B------:R-:W-:Y:S04]  /*1bfc0*/  LDSM.16.MT88.4 R4, [R3+UR5] ;  /* 0x000000050304783b */ /* 0x000fe80008004200 */
[----:B--2---:R-:W0:Y:S04]  /*1bfd0*/  LDSM.16.M88.4 R12, [R2+UR5+0x4000] ;  /* 0x00400005020c783b */ /* 0x004e280008000200 */
[----:B------:R-:W1:Y:S04]  /*1bfe0*/  LDSM.16.M88.4 R8, [R2+UR5+0x5800] ;  /* 0x005800050208783b */ /* 0x000e680008000200 */
[----:B------:R-:W2:Y:S04]  /*1bff0*/  LDSM.16.M88.4 R20, [R2+UR5+0x4800] ;  /* 0x004800050214783b */ /* 0x000ea80008000200 */
[----:B------:R-:W-:Y:S04]  /*1c000*/  LDSM.16.M88.4 R16, [R2+UR5+0x5000] ;  /* 0x005000050210783b */ /* 0x000fe80008000200 */
[----:B------:R-:W3:Y:S04]  /*1c010*/  LDSM.16.M88.4 R24, [R2+UR5+0x6000] ;  /* 0x006000050218783b */ /* 0x000ee80008000200 */
[----:B0-----:R-:W-:Y:S04]  /*1c020*/  STL.64 [R1+0x20], R12 ;  /* 0x0000200c01007387 */ /* 0x001fe80000100a00 */
[----:B------:R-:W-:Y:S04]  /*1c030*/  STL.64 [R1+0x28], R14 ;  /* 0x0000280e01007387 */ /* 0x000fe80000100a00 */
[----:B-1----:R-:W-:Y:S04]  /*1c040*/  STL [R1+0x1d7c], R10 ;  /* 0x001d7c0a01007387 */ /* 0x002fe80000100800 */
[----:B--2---:R-:W-:Y:S04]  /*1c050*/  STL.64 [R1+0x10], R20 ;  /* 0x0000101401007387 */ /* 0x004fe80000100a00 */
[----:B------:R-:W-:Y:S04]  /*1c060*/  STL.64 [R1+0x18], R22 ;  /* 0x0000181601007387 */ /* 0x000fe80000100a00 */
[----:B------:R0:W-:Y:S04]  /*1c070*/  STL.64 [R1+0x2080], R20 ;  /* 0x0020801401007387 */ /* 0x0001e80000100a00 */
[----:B0-----:R-:W2:Y:S04]  /*1c080*/  LDL.LU.64 R20, [R1+0x6d0] ;  /* 0x0006d00001147983 */ /* 0x001ea80000300a00 */
[----:B------:R-:W2:Y:S04]  /*1c090*/  LDL.LU.64 R22, [R1+0x6d8] ;  /* 0x0006d80001167983 */ /* 0x000ea80000300a00 */
[----:B------:R-:W-:Y:S04]  /*1c0a0*/  STL [R1+0x1d78], R11 ;  /* 0x001d780b01007387 */ /* 0x000fe80000100800 */
[----:B------:R0:W-:Y:S01]  /*1c0b0*/  STL.64 [R1+0x2078], R8 ;  /* 0x0020780801007387 */ /* 0x0001e20000100a00 */
[----:B---3--:R-:W-:-:S02]  /*1c0c0*/  IMAD.MOV.U32 R28, RZ, RZ, R26 ;  /* 0x000000ffff1c7224 */ /* 0x008fc400078e001a */
[----:B------:R-:W-:Y:S01]  /*1c0d0*/  IMAD.MOV.U32 R0, RZ, RZ, R27 ;  /* 0x000000ffff007224 */ /* 0x000fe200078e001b */
[----:B0-----:R-:W3:Y:S04]  /*1c0e0*/  LDL.LU.64 R8, [R1+0x670] ;  /* 0x0006700001087983 */ /* 0x001ee80000300a00 */
[----:B------:R-:W3:Y:S04]  /*1c0f0*/  LDL.LU.64 R10, [R1+0x678] ;  /* 0x00067800010a7983 */ /* 0x000ee80000300a00 */
[----:B------:R-:W-:Y:S04]  /*1c100*/  STL.64 [R1], R16 ;  /* 0x0000001001007387 */ /* 0x000fe80000100a00 */
[----:B------:R-:W-:Y:S04]  /*1c110*/  STL.64 [R1+0x8], R18 ;  /* 0x0000081201007387 */ /* 0x000fe80000100a00 */
[----:B------:R-:W-:Y:S04]  /*1c120*/  STL.64 [R1+0x40], R24 ;  /* 0x0000401801007387 */ /* 0x000fe80000100a00 */
[----:B------:R-:W-:Y:S04]  /*1c130*/  STL.64 [R1+0x48], R26 ;  /* 0x0000481a01007387 */ /* 0x000fe80000100a00 */
[----:B------:R-:W0:Y:S04]  /*1c140*/  LDSM.16.M88.4 R24, [R2+UR5+0x6800] ;  /* 0x006800050218783b */ /* 0x000e280008000200 */
[----:B------:R1:W-:Y:S04]  /*1c150*/  STL [R1+0x1d54], R0 ;  /* 0x001d540001007387 */ /* 0x0003e80000100800 */
[----:B------:R4:W-:Y:S01]  /*1c160*/  STL [R1+0x1d50], R28 ;  /* 0x001d501c01007387 */ /* 0x0009e20000100800 */
[----:B--2---:R-:W-:Y:S03]  /*1c170*/  HMMA.16816.F32 R12, R4, R12, R20 ;  /* 0x0000000c040c723c */ /* 0x004fe60000001814 */
[----:B------:R-:W2:-:S15]  /*1c180*/  LDSM.16.M88.4 R20, [R2+UR5+0x7000] ;  /* 0x007000050214783b */ /* 0x000e9e0008000200 */
[----:B------:R-:W-:Y:S01]  /*1c190*/  NOP ;  /* 0x0000000000007918 */ /* 0x000fe20000000000 */
[----:B-1----:R-:W-:Y:S01]  /*1c1a0*/  IMAD.MOV.U32 R0, RZ, RZ, R14 ;  /* 0x000000ffff007224 */ /* 0x002fe200078e000e */
[----:B------:R1:W-:Y:S01]  /*1c1b0*/  STL.64 [R1+0x320], R12 ;  /* 0x0003200c01007387 */ /* 0x0003e20000100a00 */
[----:B----4-:R-:W-:-:S03]  /*1c1c0*/  IMAD.MOV.U32 R28, RZ, RZ, R15 ;  /* 0x000000ffff1c7224 */ /* 0x010fc600078e000f */
[----:B-1----:R-:W4:Y:S04]  /*1c1d0*/  LDL.LU.64 R12, [R1+0x600] ;  /* 0x00060000010c7983 */ /* 0x002f280000300a00 */
[----:B------:R-:W4:Y:S04]  /*1c1e0*/  LDL.LU.64 R14, [R1+0x608] ;  /* 0x00060800010e7983 */ /* 0x000f280000300a00 */
[----:B0-----:R-:W-:Y:S04]  /*1c1f0*/  STL.64 [R1+0x30], R24 ;  /* 0x0000301801007387 */ /* 0x001fe80000100a00 */
[----:B------:R-:W-:Y:S04]  /*1c200*/  STL.64 [R1+0x38], R26 ;  /* 0x0000381a01007387 */ /* 0x000fe80000100a00 */
[----:B------:R-:W-:Y:S04]  /*1c210*/  STL [R1+0x1d5c], R0 ;  /* 0x001d5c0001007387 */ /* 0x000fe80000100800 */
[----:B------:R-:W-:Y:S04]  /*1c220*/  STL [R1+0x1d58], R28 ;  /* 0x001d581c01007387 */ /* 0x000fe80000100800 */
[----:B--2---:R0:W-:Y:S04]  /*1c230*/  STL.64 [R1+0x70], R20 ;  /* 0x0000701401007387 */ /* 0x0041e80000100a00 */
[----:B------:R1:W-:Y:S04]  /*1c240*/  STL.64 [R1+0x78], R22 ;  /* 0x0000781601007387 */ /* 0x0003e80000100a00 */
[----:B0-----:R-:W3:Y:S01]  /*1c250*/  LDL.LU.64 R20, [R1+0x2080] ;  /* 0x0020800001147983 */ /* 0x001ee20000300a00 */
[----:B------:R-:W-:-:S02]  /*1c260*/  IMAD.MOV.U32 R26, RZ, RZ, R16 ;  /* 0x000000ffff1a7224 */ /* 0x000fc400078e0010 */
[----:B------:R-:W-:Y:S01]  /*1c270*/  IMAD.MOV.U32 R29, RZ, RZ, R17 ;  /* 0x000000ffff1d7224 */ /* 0x000fe200078e0011 */
[----:B---3--:R-:W-:-:S15]  /*1c280*/  HMMA.16816.F32 R8, R4, R20, R8 ;  /* 0x000000140408723c */ /* 0x008fde0000001808 */
[----:B------:R-:W-:-:S04]  /*1c290*/  NOP ;  /* 0x0000000000007918 */ /* 0x000fc80000000000 */
[----:B------:R-:W-:Y:S01]  /*1c2a0*/  STL [R1+0x310], R8 ;  /* 0x0003100801007387 */ /* 0x000fe20000100800 */
[----:B------:R-:W-:-:S03]  /*1c2b0*/  IMAD.MOV.U32 R0, RZ, RZ, R9 ;  /* 0x000000ffff007224 */ /* 0x000fc600078e0009 */
[----:B------:R-:W-:Y:S01]  /*1c2c0*/  STL [R1+0x31c], R11 ;  /* 0x00031c0b01007387 */ /* 0x000fe20000100800 */
[----:B------:R-:W-:-:S03]  /*1c2d0*/  IMAD.MOV.U32 R28, RZ, RZ, R10 ;  /* 0x000000ffff1c7224 */ /* 0x000fc600078e000a */
[----:B------:R-:W2:Y:S04]  /*1c2e0*/  LDL.LU.64 R20, [R1+0x590] ;  /* 0x0005900001147983 */ /* 0x000ea80000300a00 */
[----:B------:R-:W0:Y:S04]  /*1c2f0*/  LDSM.16.M88.4 R8, [R2+UR5+0x7800] ;  /* 0x007800050208783b */ /* 0x000e280008000200 */
[----:B-1----:R-:W2:Y:S04]  /*1c300*/  LDL.LU.64 R22, [R1+0x598] ;  /* 0x0005980001167983 */ /* 0x002ea80000300a00 */
[----:B------:R-:W-:Y:S04]  /*1c310*/  STL [R1+0x1d64], R28 ;  /* 0x001d641c01007387 */ /* 0x000fe80000100800 */
[----:B------:R-:W-:Y:S01]  /*1c320*/  STL [R1+0x1d60], R0 ;  /* 0x001d600001007387 */ /* 0x000fe20000100800 */
[----:B----4-:R-:W-:Y:S03]  /*1c330*/  HMMA.16816.F32 R12, R4, R16, R12 ;  /* 0x00000010040c723c */ /* 0x010fe6000000180c */
[----:B0-----:R0:W-:Y:S04]  /*1c340*/  STL.64 [R1+0x80], R8 ;  /* 0x0000800801007387 */ /* 0x0011e80000100a00 */
[----:B------:R-:W-:Y:S01]  /*1c350*/  STL.64 [R1+0x88], R10 ;  /* 0x0000880a01007387 */ /* 0x000fe20000100a00 */
[----:B------:R-:W-:-:S03]  /*1c360*/  IMAD.MOV.U32 R2, RZ, RZ, R9 ;  /* 0x000000ffff027224 */ /* 0x000fc600078e0009 */
[----:B0-----:R-:W2:Y:S08]  /*1c370*/  LDL.LU.64 R8, [R1+0x2078] ;  /* 0x0020780001087983 */ /* 0x001eb00000300a00 */
[----:B------:R-:W-:Y:S04]  /*1c380*/  STL.64 [R1+0x300], R12 ;  /* 0x0003000c01007387 */ /* 0x000fe80000100a00 */
[----:B------:R-:W3:Y:S04]  /*1c390*/  LDL.LU.64 R16, [R1+0x4a0] ;  /* 0x0004a00001107983 */ /* 0x000ee80000300a00 */
[----:B------:R-:W3:Y:S04]  /*1c3a0*/  LDL.LU.64 R18, [R1+0x4a8] ;  /* 0x0004a80001127983 */ /* 0x000ee80000300a00 */
[----:B------:R-:W-:Y:S04]  /*1c3b0*/  STL [R1+0x2070], R26 ;  /* 0x0020701a01007387 */ /* 0x000fe80000100800 */
[----:B------:R0:W-:Y:S04]  /*1c3c0*/  STL.64 [R1+0x2068], R24 ;  /* 0x0020681801007387 */ /* 0x0001e80000100a00 */
[----:B0-----:R-:W3:Y:S01]  /*1c3d0*/  LDL.64 R24, [R1+0x40] ;  /* 0x0000400001187983 */ /* 0x001ee20000100a00 */
[----:B------:R-:W-:-:S02]  /*1c3e0*/  IMAD.MOV.U32 R0, RZ, RZ, R15 ;  /* 0x000000ffff007224 */ /* 0x000fc400078e000f */
[----:B------:R-:W0:Y:S01]  /*1c3f0*/  S2R R15, SR_TID.X ;  /* 0x00000000000f7919 */ /* 0x000e220000002100 */
[----:B------:R-:W-:Y:S01]  /*1c400*/  IMAD.MOV.U32 R28, RZ, RZ, R14 ;  /* 0x000000ffff1c7224 */ /* 0x000fe200078e000e */
[C---:B0-----:R-:W-:Y:S01]  /*1c410*/  LOP3.LUT R10, R15.reuse, 0x7, RZ, 0xc0, !PT ;  /* 0x000000070f0a7812 */ /* 0x041fe200078ec0ff */
[C---:B------:R-:W-:Y:S02]  /*1c420*/  IMAD.SHL.U32 R11, R15.reuse, 0x2, RZ ;  /* 0x000000020f0b7824 */ /* 0x040fe400078e00ff */
[----:B------:R-:W-:Y:S02]  /*1c430*/  IMAD.SHL.U32 R27, R15, 0x80, RZ ;  /* 0x000000800f1b7824 */ /* 0x000fe400078e00ff */
[----:B------:R-:W0:Y:S04]  /*1c440*/  LDSM.16.MT88.4 R12, [R3+UR5+0x80] ;  /* 0x00008005030c783b */ /* 0x000e280008004200 */
[----:B------:R1:W-:Y:S04]  /*1c450*/  STL [R1+0x2060], R29 ;  /* 0x0020601d01007387 */ /* 0x0003e80000100800 */
[----:B------:R-:W-:Y:S04]  /*1c460*/  STL [R1+0x1d6c], R0 ;  /* 0x001d6c0001007387 */ /* 0x000fe80000100800 */
[----:B------:R-:W-:Y:S01]  /*1c470*/  STL [R1+0x1d68], R28 ;  /* 0x001d681c01007387 */ /* 0x000fe20000100800 */
[----:B--2---:R-:W-:-:S15]  /*1c480*/  HMMA.16816.F32 R20, R4, R8, R20 ;  /* 0x000000080414723c */ /* 0x004fde0000001814 */
[----:B------:R-:W-:-:S04]  /*1c490*/  NOP ;  /* 0x0000000000007918 */ /* 0x000fc80000000000 */
[----:B------:R2:W-:Y:S04]  /*1c4a0*/  STL.64 [R1+0x2f0], R20 ;  /* 0x0002f01401007387 */ /* 0x0005e80000100a00 */
[----:B------:R4:W-:Y:S01]  /*1c4b0*/  STL.64 [R1+0x2f8], R22 ;  /* 0x0002f81601007387 */ /* 0x0009e20000100a00 */
[----:B---3--:R-:W-:Y:S01]  /*1c4c0*/  HMMA.16816.F32 R16, R4, R24, R16 ;  /* 0x000000180410723c */ /* 0x008fe20000001810 */
[----:B-1----:R-:W-:Y:S02]  /*1c4d0*/  IMAD.MOV.U32 R29, RZ, RZ, R25 ;  /* 0x000000ffff1d7224 */ /* 0x002fe400078e0019 */
[----:B--2---:R-:W2:Y:S04]  /*1c4e0*/  LDL.LU.64 R20, [R1+0x480] ;  /* 0x0004800001147983 */ /* 0x004ea80000300a00 */
[----:B----4-:R-:W2:Y:S04]  /*1c4f0*/  LDL.LU.64 R22, [R1+0x488] ;  /* 0x0004880001167983 */ /* 0x010ea80000300a00 */
[----:B------:R-:W-:Y:S04]  /*1c500*/  STL.64 [R1+0x2058], R8 ;  /* 0x0020580801007387 */ /* 0x000fe80000100a00 */
[----:B0-----:R0:W-:Y:S04]  /*1c510*/  STL [R1+0x2064], R15 ;  /* 0x0020640f01007387 */ /* 0x0011e80000100800 */
[----:B------:R-:W3:Y:S01]  /*1c520*/  LDL.LU R26, [R1+0x2070] ;  /* 0x00207000011a7983 */ /* 0x000ee20000300800 */
[----:B0-----:R-:W-:-:S03]  /*1c530*/  IMAD.MOV.U32 R15, RZ, RZ, R24 ;  /* 0x000000ffff0f7224 */ /* 0x001fc600078e0018 */
[----:B------:R-:W2:Y:S01]  /*1c540*/  LDL.LU.64 R24, [R1+0x2068] ;  /* 0x0020680001187983 */ /* 0x000ea20000300a00 */
[----:B------:R-:W-:-:S05]  /*1c550*/  IMAD R10, R10, 0x110, RZ ;  /* 0x000001100a0a7824 */ /* 0x000fca00078e02ff */
[----:B------:R-:W-:-:S04]  /*1c560*/  LOP3.LUT R3, R10, 0x10, R11, 0x78, !PT ;  /* 0x000000100a037812 */ /* 0x000fc800078e780b */
[----:B------:R-:W-:-:S04]  /*1c570*/  LOP3.LUT R3, R3, 0x800, R27, 0xf8, !PT ;  /* 0x0000080003037812 */ /* 0x000fc800078ef81b */
[----:B------:R-:W-:Y:S01]  /*1c580*/  LOP3.LUT R3, R3, 0x20, RZ, 0x3c, !PT ;  /* 0x0000002003037812 */ /* 0x000fe200078e3cff */
[----:B------:R-:W-:Y:S01]  /*1c590*/  IMAD.MOV.U32 R0, RZ, RZ, R18 ;  /* 0x000000ffff007224 */ /* 0x000fe200078e0012 */
[----:B------:R-:W-:Y:S01]  /*1c5a0*/  STL.64 [R1+0x2e0], R16 ;  /* 0x0002e01001007387 */ /* 0x000fe20000100a00 */
[----:B------:R-:W-:-:S03]  /*1c5b0*/  IMAD.MOV.U32 R28, RZ, RZ, R19 ;  /* 0x000000ffff1c7224 */ /* 0x000fc600078e0013 */
[----:B------:R-:W0:Y:S04]  /*1c5c0*/  LDSM.16.MT88.4 R16, [R3+UR5] ;  /* 0x000000050310783b */ /* 0x000e280008004200 */
[----:B------:R1:W-:Y:S04]  /*1c5d0*/  STL [R1+0x1d74], R0 ;  /* 0x001d740001007387 */ /* 0x0003e80000100800 */
[----:B------:R4:W-:Y:S04]  /*1c5e0*/  STL [R1+0x1d70], R28 ;  /* 0x001d701c01007387 */ /* 0x0009e80000100800 */
[----:B0-----:R-:W-:Y:S04]  /*1c5f0*/  STL.64 [R1+0x1fe8], R18 ;  /* 0x001fe81201007387 */ /* 0x001fe80000100a00 */
[----:B------:R0:W-:Y:S01]  /*1c600*/  STL.64 [R1+0x1fe0], R16 ;  /* 0x001fe01001007387 */ /* 0x0001e20000100a00 */
[----:B--2---:R-:W-:-:S15]  /*1c610*/  HMMA.16816.F32 R20, R4, R24, R20 ;  /* 0x000000180414723c */ /* 0x004fde0000001814 */
[----:B------:R-:W-:-:S04]  /*1c620*/  NOP ;  /* 0x0000000000007918 */ /* 0x000fc80000000000 */
[----:B-1----:R-:W-:Y:S01]  /*1c630*/  IMAD.MOV.U32 R0, RZ, RZ, R22 ;  /* 0x000000ffff007224 */ /* 0x002fe200078e0016 */
[----:B------:R-:W-:Y:S01]  /*1c640*/  STL.64 [R1+0x2d0], R20 ;  /* 0x0002d01401007387 */ /* 0x000fe20000100a00 */
[----:B----4-:R-:W-:-:S03]  /*1c650*/  IMAD.MOV.U32 R28, RZ, RZ, R23 ;  /* 0x000000ffff1c7224 */ /* 0x010fc600078e0017 */
[----:B------:R-:W1:Y:S01]  /*1c660*/  LDSM.16.MT88.4 R20, [R3+UR5+0x80] ;  /* 0x000080050314783b */ /* 0x000e620008004200 */
[----:B0-----:R-:W-:Y:S02]  /*1c670*/  IMAD.MOV.U32 R17, RZ, RZ, R24 ;  /* 0x000000ffff117224 */ /* 0x001fe400078e0018 */
[----:B------:R-:W-:Y:S02]  /*1c680*/  IMAD.MOV.U32 R16, RZ, RZ, R25 ;  /* 0x000000ffff107224 */ /* 0x000fe400078e0019 */
[----:B---3--:R-:W-:Y:S01]  /*1c690*/  IMAD.MOV.U32 R19, RZ, RZ, R26 ;  /* 0x000000ffff137224 */ /* 0x008fe200078e001a */
[----:B------:R-:W2:Y:S04]  /*1c6a0*/  LDL.LU.64 R24, [R1+0x510] ;  /* 0x0005100001187983 */ /* 0x000ea80000300a00 */
[----:B------:R-:W2:Y:S04]  /*1c6b0*/  LDL.LU.64 R26, [R1+0x518] ;  /* 0x00051800011a7983 */ /* 0x000ea80000300a00 */
[----:B------:R-:W-:Y:S04]  /*1c6c0*/  STL [R1+0x1db4], R28 ;  /* 0x001db41c01007387 */ /* 0x000fe80000100800 */
[----:B------:R-:W-:Y:S04]  /*1c6d0*/  STL [R1+0x1d80], R0 ;  /* 0x001d800001007387 */ /* 0x000fe80000100800 */
[----:B-1----:R-:W-:Y:S04]  /*1c6e0*/  STL.64 [R1+0x1f90], R22 ;  /* 0x001f901601007387 */ /* 0x002fe80000100a00 */
[----:B------:R0:W-:Y:S04]  /*1c6f0*/  STL.64 [R1+0x1f88], R20 ;  /* 0x001f881401007387 */ /* 0x0001e80000100a00 */
[----:B0-----:R-:W2:Y:S01]  /*1c700*/  LDL.64 R20, [R1+0x70] ;  /* 0x0000700001147983 */ /* 0x001ea20000100a00 */
[----:B------:R-:W0:Y:S01]  /*1c710*/  S2R R9, SR_TID.X ;  /* 0x0000000000097919 */ /* 0x000e220000002100 */
[----:B------:R-:W-:Y:S01]  /*1c720*/  LOP3.LUT R23, R10, 0x10, R11, 0x78, !PT ;  /* 0x000000100a177812 */ /* 0x000fe200078e780b */
[----:B0-----:R-:W-:-:S02]  /*1c730*/  IMAD.SHL.U32 R18, R9, 0x80, RZ ;  /* 0x0000008009127824 */ /* 0x001fc400078e00ff */
[----:B------:R-:W3:Y:S04]  /*1c740*/  LDL.LU.64 R8, [R1+0x500] ;  /* 0x0005000001087983 */ /* 0x000ee80000300a00 */
[----:B------:R-:W3:Y:S01]  /*1c750*/  LDL.LU.64 R10, [R1+0x508] ;  /* 0x00050800010a7983 */ /* 0x000ee20000300a00 */
[----:B------:R-:W-:-:S03]  /*1c760*/  LOP3.LUT R23, R23, 0x800, R18, 0xf8, !PT ;  /* 0x0000080017177812 */ /* 0x000fc600078ef812 */
[----:B------:R-:W-:Y:S01]  /*1c770*/  STL [R1+0x1e48], R3 ;  /* 0x001e480301007387 */ /* 0x000fe20000100800 */
[----:B------:R-:W-:Y:S01]  /*1c780*/  LOP3.LUT R23, R23, 0x40, RZ, 0x3c, !PT ;  /* 0x0000004017177812 */ /* 0x000fe200078e3cff */
[----:B--2---:R-:W-:Y:S02]  /*1c790*/  HMMA.16816.F32 R24, R4, R20, R24 ;  /* 0x000000140418723c */ /* 0x004fe40000001818 */
[----:B------:R-:W-:-:S15]  /*1c7a0*/  STL.64 [R1+0x1ff8], R20 ;  /* 0x001ff81401007387 */ /* 0x000fde0000100a00 */
[----:B------:R-:W-:Y:S02]  /*1c7b0*/  NOP ;  /* 0x0000000000007918 */ /* 0x000fe40000000000 */
[----:B------:R-:W-:Y:S04]  /*1c7c0*/  STL.64 [R1+0x2c0], R24 ;  /* 0x0002c01801007387 */ /* 0x000fe80000100a00 */
[----:B------:R-:W-:Y:S04]  /*1c7d0*/  STL.64 [R1+0x2c8], R26 ;  /* 0x0002c81a01007387 */ /* 0x000fe80000100a00 */
[----:B------:R-:W0:Y:S04]  /*1c7e0*/  LDSM.16.MT88.4 R24, [R23+UR5] ;  /* 0x000000051718783b */ /* 0x000e280008004200 */
[----:B0-----:R-:W-:Y:S04]  /*1c7f0*/  STL.64 [R1+0x1f08], R26 ;  /* 0x001f081a01007387 */ /* 0x001fe80000100a00 */
[----:B------:R0:W-:Y:S02]  /*1c800*/  STL.64 [R1+0x1f00], R24 ;  /* 0x001f001801007387 */ /* 0x0001e40000100a00 */
[----:B0-----:R-:W-:-:S02]  /*1c810*/  IMAD.MOV.U32 R24, RZ, RZ, R17 ;  /* 0x000000ffff187224 */ /* 0x001fc400078e0011 */
[----:B------:R-:W-:-:S05]  /*1c820*/  IMAD.MOV.U32 R25, RZ, RZ, R16 ;  /* 0x000000ffff197224 */ /* 0x000fca00078e0010 */
[----:B------:R0:W-:Y:S02]  /*1c830*/  STL.64 [R1+0x2000], R24 ;  /* 0x0020001801007387 */ /* 0x0001e40000100a00 */
[----:B0-----:R-:W-:Y:S02]  /*1c840*/  IMAD.MOV.U32 R24, RZ, RZ, R15 ;  /* 0x000000ffff187224 */ /* 0x001fe400078e000f */
[----:B------:R-:W-:Y:S01]  /*1c850*/  IMAD.MOV.U32 R25, RZ, RZ, R29 ;  /* 0x000000ffff197224 */ /* 0x000fe200078e001d */
[----:B------:R-:W2:Y:S04]  /*1c860*/  LDL.LU R15, [R1+0x2064] ;  /* 0x00206400010f7983 */ /* 0x000ea80000300800 */
[----:B------:R-:W4:Y:S04]  /*1c870*/  LDL.LU R29, [R1+0x2060] ;  /* 0x00206000011d7983 */ /* 0x000f280000300800 */
[----:B------:R0:W-:Y:S04]  /*1c880*/  STL.64 [R1+0x2018], R24 ;  /* 0x0020181801007387 */ /* 0x0001e80000100a00 */
[----:B0-----:R-:W3:Y:S01]  /*1c890*/  LDL R24, [R1+0x80] ;  /* 0x0000800001187983 */ /* 0x001ee20000100800 */
[----:B------:R-:W-:-:S07]  /*1c8a0*/  IMAD.MOV.U32 R25, RZ, RZ, R2 ;  /* 0x000000ffff197224 */ /* 0x000fce00078e0002 */
[----:B---3--:R-:W-:Y:S01]  /*1c8b0*/  HMMA.16816.F32 R4, R4, R24, R8 ;  /* 0x000000180404723c */ /* 0x008fe20000001808 */
[----:B------:R-:W3:-:S15]  /*1c8c0*/  LDL.LU.64 R8, [R1+0x2058] ;  /* 0x0020580001087983 */ /* 0x000ede0000300a00 */
[----:B------:R-:W-:-:S03]  /*1c8d0*/  NOP ;  /* 0x0000000000007918 */ /* 0x000fc60000000000 */
[----:B------:R-:W-:Y:S02]  /*1c8e0*/  IMAD.MOV.U32 R10, RZ, RZ, R5 ;  /* 0x000000ffff0a7224 */ /* 0x000fe400078e0005 */
[----:B------:R-:W-:-:S05]  /*1c8f0*/  IMAD.MOV.U32 R11, RZ, RZ, R6 ;  /* 0x000000ffff0b7224 */ /* 0x000fca00078e0006 */
[----:B------:R-:W-:Y:S04]  /*1c900*/  STL.64 [R1+0x2028], R10 ;  /* 0x0020280a01007387 */ /* 0x000fe80000100a00 */
[----:B---3--:R0:W-:Y:S04]  /*1c910*/  STL.64 [R1+0x2020], R8 ;  /* 0x0020200801007387 */ /* 0x0081e80000100a00 */
[----:B0-----:R-:W3:Y:S04]  /*1c920*/  LDL R8, [R1+0x10] ;  /* 0x0000100001087983 */ /* 0x001ee80000100800 */
[----:B------:R-:W3:Y:S01]  /*1c930*/  LDL R9, [R1+0x14] ;  /* 0x0000140001097983 */ /* 0x000ee20000100800 */
[----:B------:R-:W-:-:S03]  /*1c940*/  IMAD.MOV.U32 R28, RZ, RZ, R19 ;  /* 0x000000ffff1c7224 */ /* 0x000fc600078e0013 */
[----:B---3--:R0:W-:Y:S04]  /*1c950*/  STL.64 [R1+0x2040], R8 ;  /* 0x0020400801007387 */ /* 0x0081e80000100a00 */
[----:B0-----:R-:W2:Y:S04]  /*1c960*/  LDL.64 R8, [R1+0x20] ;  /* 0x0000200001087983 */ /* 0x001ea80000100a00 */
[----:B------:R-:W3:Y:S04]  /*1c970*/  LDL.LU.64 R16, [R1+0x5e0] ;  /* 0x0005e00001107983 */ /* 0x000ee80000300a00 */
[----:B------:R-:W2:Y:S01]  /*1c980*/  LDL.LU.64 R18, [R1+0x5e8] ;  /* 0x0005e80001127983 */ /* 0x000ea20000300a00 */
[----:B------:R-:W-:-:S02]  /*1c990*/  IMAD.MOV.U32 R2, RZ, RZ, R7 ;  /* 0x000000ffff027224 */ /* 0x000fc400078e0007 */
[----:B------:R-:W-:Y:S02]  /*1c9a0*/  IMAD.MOV.U32 R0, RZ, RZ, R4 ;  /* 0x000000ffff007224 */ /* 0x000fe400078e0004 */
[----:B------:R-:W0:Y:S04]  /*1c9b0*/  LDSM.16.MT88.4 R4, [R23+UR5+0x80] ;  /* 0x000080051704783b */ /* 0x000e280008004200 */
[----:B--2---:R-:W-:Y:S04]  /*1c9c0*/  STL.64 [R1+0x2038], R18 ;  /* 0x0020381201007387 */ /* 0x004fe80000100a00 */
[----:B---3--:R1:W-:Y:S04]  /*1c9d0*/  STL.64 [R1+0x2030], R16 ;  /* 0x0020301001007387 */ /* 0x0083e80000100a00 */
[----:B------:R-:W-:Y:S04]  /*1c9e0*/  STL [R1+0x1dbc], R2 ;  /* 0x001dbc0201007387 */ /* 0x000fe80000100800 */
[----:B------:R-:W-:Y:S04]  /*1c9f0*/  STL [R1+0x1db8], R0 ;  /* 0x001db80001007387 */ /* 0x000fe80000100800 */
[----:B-1----:R-:W2:Y:S04]  /*1ca00*/  LDL.LU.64 R16, [R1+0x700] ;  /* 0x0007000001107983 */ /* 0x002ea80000300a00 */
[----:B------:R-:W3:Y:S04]  /*1ca10*/  LDL.LU.64 R18, [R1+0x708] ;  /* 0x0007080001127983 */ /* 0x000ee80000300a00 */
[----:B---3--:R-:W-:Y:S04]  /*1ca20*/  STL.64 [R1+0x2050], R18 ;  /* 0x0020501201007387 */ /* 0x008fe80000100a00 */
[----:B--2---:R1:W-:Y:S04]  /*1ca30*/  STL.64 [R1+0x2048], R16 ;  /* 0x0020481001007387 */ /* 0x0043e80000100a00 */
[----:B-1----:R-:W2:Y:S04]  /*1ca40*/  LDL.LU.64 R16, [R1+0x750] ;  /* 0x0007500001107983 */ /* 0x002ea80000300a00 */
[----:B------:R-:W2:Y:S04]  /*1ca50*/  LDL.LU.64 R18, [R1+0x758] ;  /* 0x0007580001127983 */ /* 0x000ea80000300a00 */
[----:B------:R-:W3:Y:S04]  /*1ca60*/  LDL.LU.64 R24, [R1+0x680] ;  /* 0x0006800001187983 */ /* 0x000ee80000300a00 */
[----:B------:R-:W3:Y:S04]  /*1ca70*/  LDL.LU.64 R26, [R1+0x688] ;  /* 0x00068800011a7983 */ /* 0x000ee80000300a00 */
[----:B------:R-:W2:Y:S04]  /*1ca80*/  LDL.LU.64 R20, [R1+0x540] ;  /* 0x0005400001147983 */ /* 0x000ea80000300a00 */
[----:B------:R-:W2:Y:S04]  /*1ca90*/  LDL.LU.64 R22, [R1+0x548] ;  /* 0x0005480001167983 */ /* 0x000ea80000300a00 */
[----:B--2---:R-:W-:Y:S04]  /*1caa0*/  STL.64 [R1+0x2010], R22 ;  /* 0x0020101601007387 */ /* 0x004fe80000100a00 */
[----:B------:R1:W-:Y:S04]  /*1cab0*/  STL.64 [R1+0x2008], R20 ;  /* 0x0020081401007387 */ /* 0x0003e80000100a00 */
[----:B-1----:R-:W2:Y:S04]  /*1cac0*/  LDL.LU.64 R20, [R1+0x580] ;  /* 0x0005800001147983 */ /* 0x002ea80000300a00 */
[----:B------:R-:W2:Y:S04]  /*1cad0*/  LDL.LU.64 R22, [R1+0x588] ;  /* 0x0005880001167983 */ /* 0x000ea80000300a00 */
[----:B0-----:R-:W-:Y:S04]  /*1cae0*/  STL.64 [R1+0x1e98], R6 ;  /* 0x001e980601007387 */ /* 0x001fe80000100a00 */
[----:B------:R0:W-:Y:S04]  /*1caf0*/  STL.64 [R1+0x1e90], R4 ;  /* 0x001e900401007387 */ /* 0x0001e80000100a00 */
[----:B0-----:R-:W2:Y:S01]  /*1cb00*/  LDL.64 R4, [R1+0x80] ;  /* 0x0000800001047983 */ /* 0x001ea20000100a00 */
[----:B------:R-:W-:Y:S01]  /*1cb10*/  HMMA.16816.F32 R16, R12, R8, R16 ;  /* 0x000000080c10723c */ /* 0x000fe20000001810 */
[----:B------:R-:W-:-:S02]  /*1cb20*/  IMAD.MOV.U32 R2, RZ, RZ, R8 ;  /* 0x000000ffff027224 */ /* 0x000fc400078e0008 */
[----:B------:R-:W-:Y:S01]  /*1cb30*/  IMAD.MOV.U32 R0, RZ, RZ, R9 ;  /* 0x000000ffff007224 */ /* 0x000fe200078e0009 */
[----:B--2---:R-:W-:-:S15]  /*1cb40*/  STL.64 [R1+0x1ff0], R4 ;  /* 0x001ff00401007387 */ /* 0x004fde0000100a00 */
[----:B------:R-:W-:Y:S04]  /*1cb50*/  STL.64 [R1+0x180], R16 ;  /* 0x0001801001007387 */ /* 0x000fe80000100a00 */
[----:B------:R0:W-:Y:S04]  /*1cb60*/  STL.64 [R1+0x188], R18 ;  /* 0x0001881201007387 */ /* 0x0001e80000100a00 */
[----:B0-----:R-:W2:Y:S04]  /*1cb70*/  LDL.LU.64 R18, [R1+0x2050] ;  /* 0x0020500001127983 */ /* 0x001ea80000300a00 */
[----:B------:R-:W2:Y:S04]  /*1cb80*/  LDL.LU.64 R16, [R1+0x2048] ;  /* 0x0020480001107983 */ /* 0x000ea80000300a00 */
[----:B------:R-:W2:Y:S02]  /*1cb90*/  LDL.LU.64 R8, [R1+0x2040] ;  /* 0x0020400001087983 */ /* 0x000ea40000300a00 */
[----:B--2---:R-:W-:Y:S02]  /*1cba0*/  HMMA.16816.F32 R8, R12, R8, R16 ;  /* 0x000000080c08723c */ /* 0x004fe40000001810 */
[----:B------:R-:W2:Y:S04]  /*1cbb0*/  LDL.LU.64 R18, [R1+0x2038] ;  /* 0x0020380001127983 */ /* 0x000ea80000300a00 */
[----:B------:R-:W2:-:S13]  /*1cbc0*/  LDL.LU.64 R16, [R1+0x2030] ;  /* 0x0020300001107983 */ /* 0x000e9a0000300a00 */
[----:B------:R-:W-:Y:S04]  /*1cbd0*/  STL.64 [R1+0x170], R8 ;  /* 0x0001700801007387 */ /* 0x000fe80000100a00 */
[----:B------:R0:W-:Y:S04]  /*1cbe0*/  STL.64 [R1+0x178], R10 ;  /* 0x0001780a01007387 */ /* 0x0001e80000100a00 */
[----:B0-----:R-:W2:Y:S04]  /*1cbf0*/  LDL.LU.64 R10, [R1+0x2028] ;  /* 0x00202800010a7983 */ /* 0x001ea80000300a00 */
[----:B------:R-:W2:Y:S01]  /*1cc00*/  LDL.LU.64 R8, [R1+0x2020] ;  /* 0x0020200001087983 */ /* 0x000ea20000300a00 */
[----:B------:R-:W-:-:S02]  /*1cc10*/  IMAD.MOV.U32 R4, RZ, RZ, R28 ;  /* 0x000000ffff047224 */ /* 0x000fc400078e001c */
[----:B----4-:R-:W-:-:S07]  /*1cc20*/  IMAD.MOV.U32 R5, RZ, RZ, R29 ;  /* 0x000000ffff057224 */ /* 0x010fce00078e001d */
[----:B---3--:R-:W-:Y:S01]  /*1cc30*/  HMMA.16816.F32 R4, R12, R4, R24 ;  /* 0x000000040c04723c */ /* 0x008fe20000001818 */
[----:B------:R-:W3:-:S15]  /*1cc40*/  LDL.LU.64 R24, [R1+0x2018] ;  /* 0x0020180001187983 */ /* 0x000ede0000300a00 */
[----:B------:R-:W-:-:S03]  /*1cc50*/  NOP ;  /* 0x0000000000007918 */ /* 0x000fc60000000000 */
[----:B------:R0:W-:Y:S04]  /*1cc60*/  STL.64 [R1+0x160], R4 ;  /* 0x0001600401007387 */ /* 0x0001e80000100a00 */
[----:B------:R1:W-:Y:S04]  /*1cc70*/  STL.64 [R1+0x168], R6 ;  /* 0x0001680601007387 */ /* 0x0003e80000100a00 */
[----:B0-----:R-:W4:Y:S04]  /*1cc80*/  LDL.LU.64 R4, [R1+0x530] ;  /* 0x0005300001047983 */ /* 0x001f280000300a00 */
[----:B-1----:R-:W4:Y:S01]  /*1cc90*/  LDL.LU.64 R6, [R1+0x538] ;  /* 0x0005380001067983 */ /* 0x002f220000300a00 */
[----:B--2---:R-:W-:-:S15]  /*1cca0*/  HMMA.16816.F32 R16, R12, R8, R16 ;  /* 0x000000080c10723c */ /* 0x004fde0000001810 */
[----:B------:R-:W-:-:S04]  /*1ccb0*/  NOP ;  /* 0x0000000000007918 */ /* 0x000fc80000000000 */
[----:B------:R0:W-:Y:S04]  /*1ccc0*/  STL.64 [R1+0x150], R16 ;  /* 0x0001501001007387 */ /* 0x0001e80000100a00 */
[----:B------:R1:W-:Y:S04]  /*1ccd0*/  STL.64 [R1+0x158], R18 ;  /* 0x0001581201007387 */ /* 0x0003e80000100a00 */
[----:B0-----:R-:W2:Y:S04]  /*1cce0*/  LDL.LU.64 R16, [R1+0xf0] ;  /* 0x0000f00001107983 */ /* 0x001ea80000300a00 */
[----:B-1----:R-:W2:Y:S04]  /*1ccf0*/  LDL.LU.64 R18, [R1+0xf8] ;  /* 0x0000f80001127983 */ /* 0x002ea80000300a00 */
[----:B------:R-:W-:Y:S04]  /*1cd00*/  STL.64 [R1+0x1fb0], R10 ;  /* 0x001fb00a01007387 */ /* 0x000fe80000100a00 */
[----:B------:R0:W-:Y:S04]  /*1cd10*/  STL.64 [R1+0x1fa8], R8 ;  /* 0x001fa80801007387 */ /* 0x0001e80000100a00 */
[----:B0-----:R-:W2:Y:S01]  /*1cd20*/  LDL.64 R8, [R1] ;  /* 0x0000000001087983 */ /* 0x001ea20000100a00 */
[C---:B---3--:R-:W-:Y:S03]  /*1cd30*/  HMMA.16816.F32 R24, R12.reuse, R24, R20 ;  /* 0x000000180c18723c */ /* 0x048fe60000001814 */
[----:B--2---:R-:W-:Y:S04]  /*1cd40*/  STL.64 [R1+0x1fc8], R8 ;  /* 0x001fc80801007387 */ /* 0x004fe80000100a00 */
[----:B------:R-:W2:Y:S04]  /*1cd50*/  LDL.LU.64 R22, [R1+0x2010] ;  /* 0x0020100001167983 */ /* 0x000ea80000300a00 */
[----:B------:R-:W2:Y:S08]  /*1cd60*/  LDL.LU.64 R20, [R1+0x2008] ;  /* 0x0020080001147983 */ /* 0x000eb00000300a00 */
[----:B------:R0:W-:Y:S04]  /*1cd70*/  STL.64 [R1+0x140], R24 ;  /* 0x0001401801007387 */ /* 0x0001e80000100a00 */
[----:B------:R2:W-:Y:S04]  /*1cd80*/  STL.64 [R1+0x148], R26 ;  /* 0x0001481a01007387 */ /* 0x0005e80000100a00 */
[----:B0-----:R-:W2:Y:S02]  /*1cd90*/  LDL.LU.64 R24, [R1+0x2000] ;  /* 0x0020000001187983 */ /* 0x001ea40000300a00 */
[----:B--2---:R-:W-:Y:S02]  /*1cda0*/  HMMA.16816.F32 R24, R12, R24, R20 ;  /* 0x000000180c18723c */ /* 0x004fe40000001814 */
[----:B------:R-:W4:-:S15]  /*1cdb0*/  LDL.LU.64 R20, [R1+0x1ff8] ;  /* 0x001ff80001147983 */ /* 0x000f1e0000300a00 */
[----:B------:R-:W-:Y:S02]  /*1cdc0*/  NOP ;  /* 0x0000000000007918 */ /* 0x000fe40000000000 */
[----:B------:R0:W-:Y:S04]  /*1cdd0*/  STL.64 [R1+0x130], R24 ;  /* 0x0001301801007387 */ /* 0x0001e80000100a00 */
[----:B------:R1:W-:Y:S04]  /*1cde0*/  STL.64 [R1+0x138], R26 ;  /* 0x0001381a01007387 */ /* 0x0003e80000100a00 */
[----:B0-----:R-:W2:Y:S04]  /*1cdf0*/  LDL.LU.64 R24, [R1+0x5c0] ;  /* 0x0005c00001187983 */ /* 0x001ea80000300a00 */
[----:B-1----:R-:W3:Y:S04]  /*1ce00*/  LDL.LU.64 R26, [R1+0x5c8] ;  /* 0x0005c800011a7983 */ /* 0x002ee80000300a00 */
[----:B---3--:R-:W-:Y:S04]  /*1ce10*/  STL.64 [R1+0x1fc0], R26 ;  /* 0x001fc01a01007387 */ /* 0x008fe80000100a00 */
[----:B--2---:R0:W-:Y:S04]  /*1ce20*/  STL.64 [R1+0x1fb8], R24 ;  /* 0x001fb81801007387 */ /* 0x0041e80000100a00 */
[----:B0-----:R-:W2:Y:S04]  /*1ce30*/  LDL.LU.64 R24, [R1+0x640] ;  /* 0x0006400001187983 */ /* 0x001ea80000300a00 */
[----:B------:R-:W3:Y:S01]  /*1ce40*/  LDL.LU.64 R26, [R1+0x648] ;  /* 0x00064800011a7983 */ /* 0x000ee20000300a00 */
[C---:B----4-:R-:W-:Y:S03]  /*1ce50*/  HMMA.16816.F32 R4, R12.reuse, R20, R4 ;  /* 0x000000140c04723c */ /* 0x050fe60000001804 */
[----:B---3--:R-:W-:Y:S04]  /*1ce60*/  STL.64 [R1+0x1fd8], R26 ;  /* 0x001fd81a01007387 */ /* 0x008fe80000100a00 */
[----:B--2---:R0:W-:Y:S04]  /*1ce70*/  STL.64 [R1+0x1fd0], R24 ;  /* 0x001fd01801007387 */ /* 0x0041e80000100a00 */
[----:B0-----:R-:W2:Y:S04]  /*1ce80*/  LDL.LU.64 R24, [R1+0x740] ;  /* 0x0007400001187983 */ /* 0x001ea80000300a00 */
[----:B------:R-:W2:Y:S04]  /*1ce90*/  LDL.LU.64 R26, [R1+0x748] ;  /* 0x00074800011a7983 */ /* 0x000ea80000300a00 */
[----:B------:R0:W-:Y:S04]  /*1cea0*/  STL.64 [R1+0x120], R4 ;  /* 0x0001200401007387 */ /* 0x0001e80000100a00 */
[----:B------:R-:W-:Y:S04]  /*1ceb0*/  STL.64 [R1+0x128], R6 ;  /* 0x0001280601007387 */ /* 0x000fe80000100a00 */
[----:B0-----:R-:W3:Y:S04]  /*1cec0*/  LDL.LU.64 R4, [R1+0x1ff0] ;  /* 0x001ff00001047983 */ /* 0x001ee80000300a00 */
[----:B------:R0:W-:Y:S04]  /*1ced0*/  STL.64 [R1+0x1f98], R20 ;  /* 0x001f981401007387 */ /* 0x0001e80000100a00 */
[----:B0-----:R-:W4:Y:S01]  /*1cee0*/  LDL.64 R20, [R1+0x40] ;  /* 0x0000400001147983 */ /* 0x001f220000100a00 */
[----:B---3--:R-:W-:Y:S03]  /*1cef0*/  HMMA.16816.F32 R12, R12, R4, R16 ;  /* 0x000000040c0c723c */ /* 0x008fe60000001810 */
[----:B------:R-:W2:Y:S04]  /*1cf00*/  LDL.LU.64 R18, [R1+0x1fe8] ;  /* 0x001fe80001127983 */ /* 0x000ea80000300a00 */
[----:B------:R-:W2:Y:S01]  /*1cf10*/  LDL.LU.64 R16, [R1+0x1fe0] ;  /* 0x001fe00001107983 */ /* 0x000ea20000300a00 */
[----:B------:R-:W-:-:S02]  /*1cf20*/  IMAD.MOV.U32 R8, RZ, RZ, R2 ;  /* 0x000000ffff087224 */ /* 0x000fc400078e0002 */
[----:B------:R-:W-:-:S09]  /*1cf30*/  IMAD.MOV.U32 R9, RZ, RZ, R0 ;  /* 0x000000ffff097224 */ /* 0x000fd200078e0000 */
[----:B------:R0:W-:Y:S04]  /*1cf40*/  STL.64 [R1+0xb0], R12 ;  /* 0x0000b00c01007387 */ /* 0x0001e80000100a00 */
[----:B------:R-:W-:Y:S04]  /*1cf50*/  STL.64 [R1+0xb8], R14 ;  /* 0x0000b80e01007387 */ /* 0x000fe80000100a00 */
[----:B0-----:R-:W3:Y:S04]  /*1cf60*/  LDL.64 R12, [R1+0x10] ;  /* 0x00001000010c7983 */ /* 0x001ee80000100a00 */
[----:B------:R0:W-:Y:S04]  /*1cf70*/  STL.64 [R1+0x1fa0], R4 ;  /* 0x001fa00401007387 */ /* 0x0001e80000100a00 */
[----:B0-----:R-:W3:Y:S04]  /*1cf80*/  LDL.LU.64 R4, [R1+0x6c0] ;  /* 0x0006c00001047983 */ /* 0x001ee80000300a00 */
[----:B------:R-:W3:Y:S01]  /*1cf90*/  LDL.LU.64 R6, [R1+0x6c8] ;  /* 0x0006c80001067983 */ /* 0x000ee20000300a00 */
[----:B--2---:R-:W-:Y:S03]  /*1cfa0*/  HMMA.16816.F32 R8, R16, R8, R24 ;  /* 0x000000081008723c */ /* 0x004fe60000001818 */
[----:B------:R-:W2:Y:S04]  /*1cfb0*/  LDL.LU.64 R26, [R1+0x1fd8] ;  /* 0x001fd800011a7983 */ /* 0x000ea80000300a00 */
[----:B------:R-:W2:-:S12]  /*1cfc0*/  LDL.LU.64 R24, [R1+0x1fd0] ;  /* 0x001fd00001187983 */ /* 0x000e980000300a00 */
[----:B------:R0:W-:Y:S04]  /*1cfd0*/  STL.64 [R1+0x100], R8 ;  /* 0x0001000801007387 */ /* 0x0001e80000100a00 */
[----:B------:R-:W-:Y:S04]  /*1cfe0*/  STL.64 [R1+0x108], R10 ;  /* 0x0001080a01007387 */ /* 0x000fe80000100a00 */
[----:B0-----:R-:W2:Y:S01]  /*1cff0*/  LDL.LU.64 R8, [R1+0x1fc8] ;  /* 0x001fc80001087983 */ /* 0x001ea20000300a00 */
[----:B---3--:R-:W-:Y:S01]  /*1d000*/  HMMA.16816.F32 R4, R16, R12, R4 ;  /* 0x0000000c1004723c */ /* 0x008fe20000001804 */
[----:B------:R-:W-:-:S02]  /*1d010*/  IMAD.MOV.U32 R2, RZ, RZ, R12 ;  /* 0x000000ffff027224 */ /* 0x000fc400078e000c */
[----:B------:R-:W-:-:S15]  /*1d020*/  IMAD.MOV.U32 R0, RZ, RZ, R13 ;  /* 0x000000ffff007224 */ /* 0x000fde00078e000d */
[----:B------:R-:W-:Y:S01]  /*1d030*/  NOP ;  /* 0x0000000000007918 */ /* 0x000fe20000000000 */
[----:B------:R0:W-:Y:S04]  /*1d040*/  STL.64 [R1+0xf0], R4 ;  /* 0x0000f00401007387 */ /* 0x0001e80000100a00 */
[----:B------:R1:W-:Y:S04]  /*1d050*/  STL.64 [R1+0xf8], R6 ;  /* 0x0000f80601007387 */ /* 0x0003e80000100a00 */
[----:B0-----:R-:W4:Y:S04]  /*1d060*/  LDL.LU.64 R4, [R1+0x4f0] ;  /* 0x0004f00001047983 */ /* 0x001f280000300a00 */
[----:B-1----:R-:W4:Y:S04]  /*1d070*/  LDL.LU.64 R6, [R1+0x4f8] ;  /* 0x0004f80001067983 */ /* 0x002f280000300a00 */
[----:B------:R-:W3:Y:S04]  /*1d080*/  LDL.LU.64 R12, [R1+0x4e0] ;  /* 0x0004e000010c7983 */ /* 0x000ee80000300a00 */
[----:B------:R-:W3:Y:S01]  /*1d090*/  LDL.LU.64 R14, [R1+0x4e8] ;  /* 0x0004e800010e7983 */ /* 0x000ee20000300a00 */
[----:B--2---:R-:W-:Y:S01]  /*1d0a0*/  HMMA.16816.F32 R24, R16, R8, R24 ;  /* 0x000000081018723c */ /* 0x004fe20000001818 */
[----:B------:R-:W-:-:S02]  /*1d0b0*/  IMAD.MOV.U32 R22, RZ, RZ, R8 ;  /* 0x000000ffff167224 */ /* 0x000fc400078e0008 */
[----:B------:R-:W-:-:S15]  /*1d0c0*/  IMAD.MOV.U32 R3, RZ, RZ, R9 ;  /* 0x000000ffff037224 */ /* 0x000fde00078e0009 */
[----:B------:R-:W-:Y:S01]  /*1d0d0*/  NOP ;  /* 0x0000000000007918 */ /* 0x000fe20000000000 */
[----:B------:R-:W-:Y:S04]  /*1d0e0*/  STL.64 [R1+0xe0], R24 ;  /* 0x0000e01801007387 */ /* 0x000fe80000100a00 */
[----:B------:R0:W-:Y:S04]  /*1d0f0*/  STL.64 [R1+0xe8], R26 ;  /* 0x0000e81a01007387 */ /* 0x0001e80000100a00 */
[----:B0-----:R-:W2:Y:S04]  /*1d100*/  LDL.LU.64 R26, [R1+0x1fc0] ;  /* 0x001fc000011a7983 */ /* 0x001ea80000300a00 */
[----:B------:R-:W2:Y:S04]  /*1d110*/  LDL.LU.64 R24, [R1+0x1fb8] ;  /* 0x001fb80001187983 */ /* 0x000ea80000300a00 */
[----:B------:R-:W2:Y:S04]  /*1d120*/  LDL.LU.64 R10, [R1+0x1fb0] ;  /* 0x001fb000010a7983 */ /* 0x000ea80000300a00 */
[----:B------:R-:W2:Y:S02]  /*1d130*/  LDL.LU.64 R8, [R1+0x1fa8] ;  /* 0x001fa80001087983 */ /* 0x000ea40000300a00 */
[----:B--2---:R-:W-:-:S15]  /*1d140*/  HMMA.16816.F32 R24, R16, R8, R24 ;  /* 0x000000081018723c */ /* 0x004fde0000001818 */
[----:B------:R-:W-:-:S04]  /*1d150*/  NOP ;  /* 0x0000000000007918 */ /* 0x000fc80000000000 */
[----:B------:R0:W-:Y:S04]  /*1d160*/  STL.64 [R1+0xd0], R24 ;  /* 0x0000d01801007387 */ /* 0x0001e80000100a00 */
[----:B------:R1:W-:Y:S01]  /*1d170*/  STL [R1+0xd8], R26 ;  /* 0x0000d81a01007387 */ /* 0x0003e20000100800 */
[----:B------:R-:W-:-:S03]  /*1d180*/  IMAD.MOV.U32 R29, RZ, RZ, R27 ;  /* 0x000000ffff1d7224 */ /* 0x000fc600078e001b */
[----:B0-----:R-:W2:Y:S04]  /*1d190*/  LDL.LU.64 R24, [R1+0x360] ;  /* 0x0003600001187983 */ /* 0x001ea80000300a00 */
[----:B-1----:R-:W2:Y:S04]  /*1d1a0*/  LDL.LU.64 R26, [R1+0x368] ;  /* 0x00036800011a7983 */ /* 0x002ea80000300a00 */
[----:B------:R-:W-:Y:S04]  /*1d1b0*/  STL.64 [R1+0x1f50], R10 ;  /* 0x001f500a01007387 */ /* 0x000fe80000100a00 */
[----:B------:R0:W-:Y:S02]  /*1d1c0*/  STL.64 [R1+0x1f48], R8 ;  /* 0x001f480801007387 */ /* 0x0001e40000100a00 */
[----:B0-----:R-:W-:-:S02]  /*1d1d0*/  IMAD.MOV.U32 R8, RZ, RZ, R22 ;  /* 0x000000ffff087224 */ /* 0x001fc400078e0016 */
[----:B------:R-:W-:-:S05]  /*1d1e0*/  IMAD.MOV.U32 R9, RZ, RZ, R3 ;  /* 0x000000ffff097224 */ /* 0x000fca00078e0003 */
[----:B------:R0:W-:Y:S04]  /*1d1f0*/  STL.64 [R1+0x1f68], R8 ;  /* 0x001f680801007387 */ /* 0x0001e80000100a00 */
[----:B0-----:R-:W3:Y:S01]  /*1d200*/  LDL.64 R8, [R1+0x30] ;  /* 0x0000300001087983 */ /* 0x001ee20000100a00 */
[----:B----4-:R-:W-:Y:S03]  /*1d210*/  HMMA.16816.F32 R4, R16, R20, R4 ;  /* 0x000000141004723c */ /* 0x010fe60000001804 */
[----:B------:R-:W-:Y:S01]  /*1d220*/  STL [R1+0x1dc0], R29 ;  /* 0x001dc01d01007387 */ /* 0x000fe20000100800 */
[----:B------:R-:W-:-:S15]  /*1d230*/  IMAD.MOV.U32 R3, RZ, RZ, R21 ;  /* 0x000000ffff037224 */ /* 0x000fde00078e0015 */
[----:B------:R0:W-:Y:S04]  /*1d240*/  STL.64 [R1+0x200], R4 ;  /* 0x0002000401007387 */ /* 0x0001e80000100a00 */
[----:B------:R1:W-:Y:S04]  /*1d250*/  STL.64 [R1+0x208], R6 ;  /* 0x0002080601007387 */ /* 0x0003e80000100a00 */
[----:B0-----:R-:W2:Y:S01]  /*1d260*/  LDL.LU.64 R4, [R1+0x1fa0] ;  /* 0x001fa00001047983 */ /* 0x001ea20000300a00 */
[----:B-1----:R-:W-:-:S03]  /*1d270*/  IMAD.MOV.U32 R6, RZ, RZ, R20 ;  /* 0x000000ffff067224 */ /* 0x002fc600078e0014 */
[----:B------:R-:W4:Y:S01]  /*1d280*/  LDL.LU.64 R20, [R1+0x1f98] ;  /* 0x001f980001147983 */ /* 0x000f220000300a00 */
[----:B---3--:R-:W-:Y:S01]  /*1d290*/  HMMA.16816.F32 R12, R16, R8, R12 ;  /* 0x00000008100c723c */ /* 0x008fe2000000180c */
[----:B------:R-:W-:Y:S02]  /*1d2a0*/  IMAD.MOV.U32 R7, RZ, RZ, R9 ;  /* 0x000000ffff077224 */ /* 0x000fe400078e0009 */
[----:B------:R-:W-:-:S15]  /*1d2b0*/  IMAD.MOV.U32 R9, RZ, RZ, R0 ;  /* 0x000000ffff097224 */ /* 0x000fde00078e0000 */
[----:B------:R-:W-:Y:S01]  /*1d2c0*/  NOP ;  /* 0x0000000000007918 */ /* 0x000fe20000000000 */
[----:B------:R0:W-:Y:S04]  /*1d2d0*/  STL.64 [R1+0x2b0], R12 ;  /* 0x0002b00c01007387 */ /* 0x0001e80000100a00 */
[----:B------:R-:W-:Y:S01]  /*1d2e0*/  STL.64 [R1+0x2b8], R14 ;  /* 0x0002b80e01007387 */ /* 0x000fe20000100a00 */
[----:B0-----:R-:W-:Y:S02]  /*1d2f0*/  IMAD.MOV.U32 R12, RZ, RZ, R8 ;  /* 0x000000ffff0c7224 */ /* 0x001fe400078e0008 */
[----:B------:R-:W-:-:S05]  /*1d300*/  IMAD.MOV.U32 R8, RZ, RZ, R2 ;  /* 0x000000ffff087224 */ /* 0x000fca00078e0002 */
[----:B------:R0:W-:Y:S04]  /*1d310*/  STL.64 [R1+0x1f80], R8 ;  /* 0x001f800801007387 */ /* 0x0001e80000100a00 */
[----:B0-----:R-:W3:Y:S04]  /*1d320*/  LDL.LU.64 R8, [R1+0x400] ;  /* 0x0004000001087983 */ /* 0x001ee80000300a00 */
[----:B------:R-:W3:Y:S01]  /*1d330*/  LDL.LU.64 R10, [R1+0x408] ;  /* 0x00040800010a7983 */ /* 0x000ee20000300a00 */
[----:B----4-:R-:W-:Y:S02]  /*1d340*/  IMAD.MOV.U32 R2, RZ, RZ, R20 ;  /* 0x000000ffff027224 */ /* 0x010fe400078e0014 */
[----:B------:R-:W-:Y:S01]  /*1d350*/  IMAD.MOV.U32 R0, RZ, RZ, R21 ;  /* 0x000000ffff007224 */ /* 0x000fe200078e0015 */
[C---:B---3--:R-:W-:Y:S08]  /*1d360*/  HMMA.16816.F32 R8, R16.reuse, R20, R8 ;  /* 0x000000141008723c */ /* 0x048ff00000001808 */
[----:B--2---:R-:W-:Y:S11]  /*1d370*/  HMMA.16816.F32 R16, R16, R4, R24 ;  /* 0x000000041010723c */ /* 0x004ff60000001818 */
[----:B------:R0:W-:Y:S04]  /*1d380*/  STL.64 [R1+0x3d0], R8 ;  /* 0x0003d00801007387 */ /* 0x0001e80000100a00 */
[----:B------:R1:W-:Y:S04]  /*1d390*/  STL.64 [R1+0x3d8], R10 ;  /* 0x0003d80a01007387 */ /* 0x0003e80000100a00 */
[----:B------:R-:W2:Y:S04]  /*1d3a0*/  LDL.LU.64 R22, [R1+0x1f90] ;  /* 0x001f900001167983 */ /* 0x000ea80000300a00 */
[----:B------:R-:W2:Y:S04]  /*1d3b0*/  LDL.LU.64 R20, [R1+0x1f88] ;  /* 0x001f880001147983 */ /* 0x000ea80000300a00 */
[----:B0-----:R-:W2:Y:S04]  /*1d3c0*/  LDL.LU.64 R8, [R1+0x720] ;  /* 0x0007200001087983 */ /* 0x001ea80000300a00 */
[----:B-1----:R-:W2:Y:S04]  /*1d3d0*/  LDL.LU.64 R10, [R1+0x728] ;  /* 0x00072800010a7983 */ /* 0x002ea80000300a00 */
[----:B------:R-:W-:Y:S04]  /*1d3e0*/  STL.64 [R1+0x3c0], R16 ;  /* 0x0003c01001007387 */ /* 0x000fe80000100a00 */
[----:B------:R-:W-:Y:S04]  /*1d3f0*/  STL.64 [R1+0x3c8], R18 ;  /* 0x0003c81201007387 */ /* 0x000fe80000100a00 */
[----:B------:R0:W-:Y:S02]  /*1d400*/  STL.64 [R1+0x1f10], R4 ;  /* 0x001f100401007387 */ /* 0x0001e40000100a00 */
[----:B0-----:R-:W-:-:S02]  /*1d410*/  IMAD.MOV.U32 R4, RZ, RZ, R12 ;  /* 0x000000ffff047224 */ /* 0x001fc400078e000c */
[----:B------:R-:W-:-:S05]  /*1d420*/  IMAD.MOV.U32 R5, RZ, RZ, R7 ;  /* 0x000000ffff057224 */ /* 0x000fca00078e0007 */
[----:B------:R0:W-:Y:S02]  /*1d430*/  STL.64 [R1+0x1f28], R4 ;  /* 0x001f280401007387 */ /* 0x0001e40000100a00 */
[----:B0-----:R-:W-:Y:S02]  /*1d440*/  IMAD.MOV.U32 R4, RZ, RZ, R6 ;  /* 0x000000ffff047224 */ /* 0x001fe400078e0006 */
[----:B------:R-:W-:-:S05]  /*1d450*/  IMAD.MOV.U32 R5, RZ, RZ, R3 ;  /* 0x000000ffff057224 */ /* 0x000fca00078e0003 */
[----:B------:R0:W-:Y:S04]  /*1d460*/  STL.64 [R1+0x1f40], R4 ;  /* 0x001f400401007387 */ /* 0x0001e80000100a00 */
[----:B0-----:R-:W3:Y:S04]  /*1d470*/  LDL.LU.64 R4, [R1+0x3f0] ;  /* 0x0003f00001047983 */ /* 0x001ee80000300a00 */
[----:B------:R-:W4:Y:S04]  /*1d480*/  LDL.LU.64 R6, [R1+0x3f8] ;  /* 0x0003f80001067983 */ /* 0x000f280000300a00 */
[----:B----4-:R-:W-:Y:S04]  /*1d490*/  STL.64 [R1+0x1f60], R6 ;  /* 0x001f600601007387 */ /* 0x010fe80000100a00 */
[----:B---3--:R0:W-:Y:S04]  /*1d4a0*/  STL.64 [R1+0x1f58], R4 ;  /* 0x001f580401007387 */ /* 0x0081e80000100a00 */
[----:B0-----:R-:W3:Y:S04]  /*1d4b0*/  LDL.LU.64 R4, [R1+0x610] ;  /* 0x0006100001047983 */ /* 0x001ee80000300a00 */
[----:B------:R-:W4:Y:S04]  /*1d4c0*/  LDL.LU.64 R6, [R1+0x618] ;  /* 0x0006180001067983 */ /* 0x000f280000300a00 */
[----:B----4-:R-:W-:Y:S04]  /*1d4d0*/  STL.64 [R1+0x1f78], R6 ;  /* 0x001f780601007387 */ /* 0x010fe80000100a00 */
[----:B---3--:R0:W-:Y:S04]  /*1d4e0*/  STL.64 [R1+0x1f70], R4 ;  /* 0x001f700401007387 */ /* 0x0081e80000100a00 */
[----:B0-----:R-:W3:Y:S04]  /*1d4f0*/  LDL.LU.64 R4, [R1+0x6a0] ;  /* 0x0006a00001047983 */ /* 0x001ee80000300a00 */
[----:B------:R-:W3:Y:S04]  /*1d500*/  LDL.LU.64 R6, [R1+0x6a8] ;  /* 0x0006a80001067983 */ /* 0x000ee80000300a00 */
[----:B------:R-:W4:Y:S04]  /*1d510*/  LDL.LU.64 R24, [R1+0x250] ;  /* 0x0002500001187983 */ /* 0x000f280000300a00 */
[----:B------:R-:W2:Y:S04]  /*1d520*/  LDL.LU.64 R26, [R1+0x258] ;  /* 0x00025800011a7983 */ /* 0x000ea80000300a00 */
[----:B--2---:R-:W-:Y:S04]  /*1d530*/  STL.64 [R1+0x1f20], R26 ;  /* 0x001f201a01007387 */ /* 0x004fe80000100a00 */
[----:B----4-:R0:W-:Y:S04]  /*1d540*/  STL.64 [R1+0x1f18], R24 ;  /* 0x001f181801007387 */ /* 0x0101e80000100a00 */
[----:B0-----:R-:W2:Y:S04]  /*1d550*/  LDL.LU.64 R24, [R1+0x340] ;  /* 0x0003400001187983 */ /* 0x001ea80000300a00 */
[----:B------:R-:W4:Y:S04]  /*1d560*/  LDL.LU.64 R26, [R1+0x348] ;  /* 0x00034800011a7983 */ /* 0x000f280000300a00 */
[----:B----4-:R-:W-:Y:S04]  /*1d570*/  STL.64 [R1+0x1f38], R26 ;  /* 0x001f381a01007387 */ /* 0x010fe80000100a00 */
[----:B--2---:R0:W-:Y:S04]  /*1d580*/  STL.64 [R1+0x1f30], R24 ;  /* 0x001f301801007387 */ /* 0x0041e80000100a00 */
[----:B0-----:R-:W2:Y:S04]  /*1d590*/  LDL.LU.64 R24, [R1+0x350] ;  /* 0x0003500001187983 */ /* 0x001ea80000300a00 */
[----:B------:R-:W2:Y:S04]  /*1d5a0*/  LDL.LU.64 R26, [R1+0x358] ;  /* 0x00035800011a7983 */ /* 0x000ea80000300a00 */
[----:B------:R-:W4:Y:S04]  /*1d5b0*/  LDL.LU.64 R12, [R1+0x1a0] ;  /* 0x0001a000010c7983 */ /* 0x000f280000300a00 */
[----:B------:R-:W4:Y:S04]  /*1d5c0*/  LDL.LU.64 R14, [R1+0x1a8] ;  /* 0x0001a800010e7983 */ /* 0x000f280000300a00 */
[----:B------:R-:W2:Y:S02]  /*1d5d0*/  LDL.64 R16, [R1+0x20] ;  /* 0x0000200001107983 */ /* 0x000ea40000100a00 */
[----:B--2---:R-:W-:-:S15]  /*1d5e0*/  HMMA.16816.F32 R8, R20, R16, R8 ;  /* 0x000000101408723c */ /* 0x004fde0000001808 */
[----:B------:R-:W-:-:S04]  /*1d5f0*/  NOP ;  /* 0x0000000000007918 */ /* 0x000fc80000000000 */
[----:B------:R0:W-:Y:S04]  /*1d600*/  STL.64 [R1+0x440], R8 ;  /* 0x0004400801007387 */ /* 0x0001e80000100a00 */
[----:B------:R3:W-:Y:S04]  /*1d610*/  STL.64 [R1+0x448], R10 ;  /* 0x0004480a01007387 */ /* 0x0007e80000100a00 */
[----:B0-----:R-:W3:Y:S02]  /*1d620*/  LDL.LU.64 R8, [R1+0x1f80] ;  /* 0x001f800001087983 */ /* 0x001ee40000300a00 */
[----:B---3--:R-:W-:Y:S02]  /*1d630*/  HMMA.16816.F32 R8, R20, R8, R4 ;  /* 0x000000081408723c */ /* 0x008fe40000001804 */
[----:B------:R-:W2:Y:S04]  /*1d640*/  LDL.LU.64 R6, [R1+0x1f78] ;  /* 0x001f780001067983 */ /* 0x000ea80000300a00 */
[----:B------:R-:W2:-:S13]  /*1d650*/  LDL.LU.64 R4, [R1+0x1f70] ;  /* 0x001f700001047983 */ /* 0x000e9a0000300a00 */
[----:B------:R0:W-:Y:S04]  /*1d660*/  STL.64 [R1+0x430], R8 ;  /* 0x0004300801007387 */ /* 0x0001e80000100a00 */
[----:B------:R2:W-:Y:S04]  /*1d670*/  STL.64 [R1+0x438], R10 ;  /* 0x0004380a01007387 */ /* 0x0005e80000100a00 */
[----:B0-----:R-:W2:Y:S02]  /*1d680*/  LDL.LU.64 R8, [R1+0x1f68] ;  /* 0x001f680001087983 */ /* 0x001ea40000300a00 */
[----:B--2---:R-:W-:Y:S02]  /*1d690*/  HMMA.16816.F32 R8, R20, R8, R4 ;  /* 0x000000081408723c */ /* 0x004fe40000001804 */
[----:B------:R-:W2:Y:S04]  /*1d6a0*/  LDL.LU.64 R6, [R1+0x1f60] ;  /* 0x001f600001067983 */ /* 0x000ea80000300a00 */
[----:B------:R-:W2:-:S13]  /*1d6b0*/  LDL.LU.64 R4, [R1+0x1f58] ;  /* 0x001f580001047983 */ /* 0x000e9a0000300a00 */
[----:B------:R-:W-:Y:S04]  /*1d6c0*/  STL.64 [R1+0x420], R8 ;  /* 0x0004200801007387 */ /* 0x000fe80000100a00 */
[----:B------:R0:W-:Y:S04]  /*1d6d0*/  STL.64 [R1+0x428], R10 ;  /* 0x0004280a01007387 */ /* 0x0001e80000100a00 */
[----:B0-----:R-:W3:Y:S04]  /*1d6e0*/  LDL.LU.64 R10, [R1+0x1f50] ;  /* 0x001f5000010a7983 */ /* 0x001ee80000300a00 */
[----:B------:R-:W2:Y:S02]  /*1d6f0*/  LDL.LU.64 R8, [R1+0x1f48] ;  /* 0x001f480001087983 */ /* 0x000ea40000300a00 */
[----:B--2---:R-:W-:-:S15]  /*1d700*/  HMMA.16816.F32 R4, R20, R8, R4 ;  /* 0x000000081404723c */ /* 0x004fde0000001804 */
[----:B------:R-:W-:-:S04]  /*1d710*/  NOP ;  /* 0x0000000000007918 */ /* 0x000fc80000000000 */
[----:B------:R0:W-:Y:S04]  /*1d720*/  STL.64 [R1+0x410], R4 ;  /* 0x0004100401007387 */ /* 0x0001e80000100a00 */
[----:B------:R-:W-:Y:S04]  /*1d730*/  STL.64 [R1+0x418], R6 ;  /* 0x0004180601007387 */ /* 0x000fe80000100a00 */
[----:B0-----:R-:W2:Y:S04]  /*1d740*/  LDL.LU.64 R4, [R1+0x1f40] ;  /* 0x001f400001047983 */ /* 0x001ea80000300a00 */
[----:B---3--:R-:W-:Y:S04]  /*1d750*/  STL.64 [R1+0x1ec8], R10 ;  /* 0x001ec80a01007387 */ /* 0x008fe80000100a00 */
[----:B------:R0:W-:Y:S04]  /*1d760*/  STL.64 [R1+0x1ec0], R8 ;  /* 0x001ec00801007387 */ /* 0x0001e80000100a00 */
[----:B0-----:R-:W3:Y:S04]  /*1d770*/  LDL.64 R8, [R1] ;  /* 0x0000000001087983 */ /* 0x001ee80000100a00 */
[----:B---3--:R0:W-:Y:S04]  /*1d780*/  STL.64 [R1+0x1ee0], R8 ;  /* 0x001ee00801007387 */ /* 0x0081e80000100a00 */
[----:B0-----:R-:W3:Y:S01]  /*1d790*/  LDL.64 R8, [R1+0x10] ;  /* 0x0000100001087983 */ /* 0x001ee20000100a00 */
[----:B--2---:R-:W-:Y:S03]  /*1d7a0*/  HMMA.16816.F32 R4, R20, R4, R24 ;  /* 0x000000041404723c */ /* 0x004fe60000001818 */
[----:B---3--:R-:W-:Y:S04]  /*1d7b0*/  STL.64 [R1+0x1ef8], R8 ;  /* 0x001ef80801007387 */ /* 0x008fe80000100a00 */
[----:B------:R-:W2:Y:S04]  /*1d7c0*/  LDL.LU.64 R26, [R1+0x1f38] ;  /* 0x001f3800011a7983 */ /* 0x000ea80000300a00 */
[----:B------:R-:W2:Y:S08]  /*1d7d0*/  LDL.LU.64 R24, [R1+0x1f30] ;  /* 0x001f300001187983 */ /* 0x000eb00000300a00 */
[----:B------:R0:W-:Y:S04]  /*1d7e0*/  STL.64 [R1+0x400], R4 ;  /* 0x0004000401007387 */ /* 0x0001e80000100a00 */
[----:B------:R2:W-:Y:S04]  /*1d7f0*/  STL.64 [R1+0x408], R6 ;  /* 0x0004080601007387 */ /* 0x0005e80000100a00 */
[----:B0-----:R-:W2:Y:S01]  /*1d800*/  LDL.LU.64 R4, [R1+0x1f28] ;  /* 0x001f280001047983 */ /* 0x001ea20000300a00 */
[----:B------:R-:W-:-:S02]  /*1d810*/  IMAD.MOV.U32 R8, RZ, RZ, R2 ;  /* 0x000000ffff087224 */ /* 0x000fc400078e0002 */
[----:B------:R-:W-:Y:S01]  /*1d820*/  IMAD.MOV.U32 R9, RZ, RZ, R0 ;  /* 0x000000ffff097224 */ /* 0x000fe200078e0000 */
[----:B--2---:R-:W-:Y:S01]  /*1d830*/  HMMA.16816.F32 R4, R20, R4, R24 ;  /* 0x000000041404723c */ /* 0x004fe20000001818 */
[----:B------:R-:W2:Y:S04]  /*1d840*/  LDL.LU.64 R26, [R1+0x1f20] ;  /* 0x001f2000011a7983 */ /* 0x000ea80000300a00 */
[----:B------:R-:W2:-:S14]  /*1d850*/  LDL.LU.64 R24, [R1+0x1f18] ;  /* 0x001f180001187983 */ /* 0x000e9c0000300a00 */
[----:B------:R0:W-:Y:S04]  /*1d860*/  STL.64 [R1+0x3f0], R4 ;  /* 0x0003f00401007387 */ /* 0x0001e80000100a00 */
[----:B------:R-:W-:Y:S04]  /*1d870*/  STL.64 [R1+0x3f8], R6 ;  /* 0x0003f80601007387 */ /* 0x000fe80000100a00 */
[----:B0-----:R-:W4:Y:S01]  /*1d880*/  LDL.LU.64 R4, [R1+0x1f10] ;  /* 0x001f100001047983 */ /* 0x001f220000300a00 */
[----:B--2---:R-:W-:Y:S03]  /*1d890*/  HMMA.16816.F32 R8, R20, R8, R24 ;  /* 0x000000081408723c */ /* 0x004fe60000001818 */
[----:B------:R-:W2:Y:S04]  /*1d8a0*/  LDL.LU.64 R26, [R1+0x1f08] ;  /* 0x001f0800011a7983 */ /* 0x000ea80000300a00 */
[----:B------:R-:W2:-:S12]  /*1d8b0*/  LDL.LU.64 R24, [R1+0x1f00] ;  /* 0x001f000001187983 */ /* 0x000e980000300a00 */
[----:B------:R0:W-:Y:S04]  /*1d8c0*/  STL.64 [R1+0x3e0], R8 ;  /* 0x0003e00801007387 */ /* 0x0001e80000100a00 */
[----:B------:R1:W-:Y:S01]  /*1d8d0*/  STL.64 [R1+0x3e8], R10 ;  /* 0x0003e80a01007387 */ /* 0x0003e20000100a00 */
[----:B----4-:R-:W-:Y:S03]  /*1d8e0*/  HMMA.16816.F32 R20, R20, R4, R12 ;  /* 0x000000041414723c */ /* 0x010fe6000000180c */
[----:B0-----:R-:W2:Y:S04]  /*1d8f0*/  LDL.LU.64 R8, [R1+0x710] ;  /* 0x0007100001087983 */ /* 0x001ea80000300a00 */
[----:B-1----:R-:W2:Y:S04]  /*1d900*/  LDL.LU.64 R10, [R1+0x718] ;  /* 0x00071800010a7983 */ /* 0x002ea80000300a00 */
[----:B------:R-:W3:Y:S04]  /*1d910*/  LDL.LU.64 R12, [R1+0x240] ;  /* 0x00024000010c7983 */ /* 0x000ee80000300a00 */
[----:B------:R-:W4:Y:S04]  /*1d920*/  LDL.LU.64 R14, [R1+0x248] ;  /* 0x00024800010e7983 */ /* 0x000f280000300a00 */
[----:B------:R-:W-:Y:S04]  /*1d930*/  STL.64 [R1+0x340], R20 ;  /* 0x0003401401007387 */ /* 0x000fe80000100a00 */
[----:B------:R-:W-:Y:S04]  /*1d940*/  STL.64 [R1+0x348], R22 ;  /* 0x0003481601007387 */ /* 0x000fe80000100a00 */
[----:B----4-:R-:W-:Y:S04]  /*1d950*/  STL.64 [R1+0x1ed8], R14 ;  /* 0x001ed80e01007387 */ /* 0x010fe80000100a00 */
[----:B---3--:R0:W-:Y:S04]  /*1d960*/  STL.64 [R1+0x1ed0], R12 ;  /* 0x001ed00c01007387 */ /* 0x0081e80000100a00 */
[----:B0-----:R-:W3:Y:S04]  /*1d970*/  LDL.LU.64 R12, [R1+0x5f0] ;  /* 0x0005f000010c7983 */ /* 0x001ee80000300a00 */
[----:B------:R-:W4:Y:S01]  /*1d980*/  LDL.LU.64 R14, [R1+0x5f8] ;  /* 0x0005f800010e7983 */ /* 0x000f220000300a00 */
[C---:B--2---:R-:W-:Y:S03]  /*1d990*/  HMMA.16816.F32 R8, R24.reuse, R16, R8 ;  /* 0x000000101808723c */ /* 0x044fe60000001808 */
[----:B----4-:R-:W-:Y:S04]  /*1d9a0*/  STL.64 [R1+0x1ef0], R14 ;  /* 0x001ef00e01007387 */ /* 0x010fe80000100a00 */
[----:B---3--:R0:W-:Y:S04]  /*1d9b0*/  STL.64 [R1+0x1ee8], R12 ;  /* 0x001ee80c01007387 */ /* 0x0081e80000100a00 */
[----:B0-----:R-:W2:Y:S04]  /*1d9c0*/  LDL.LU.64 R12, [R1+0x690] ;  /* 0x00069000010c7983 */ /* 0x001ea80000300a00 */
[----:B------:R-:W2:Y:S04]  /*1d9d0*/  LDL.LU.64 R14, [R1+0x698] ;  /* 0x00069800010e7983 */ /* 0x000ea80000300a00 */
[----:B------:R0:W-:Y:S04]  /*1d9e0*/  STL.64 [R1+0x1ea8], R4 ;  /* 0x001ea80401007387 */ /* 0x0001e80000100a00 */
[----:B0-----:R-:W3:Y:S04]  /*1d9f0*/  LDL.64 R4, [R1+0x70] ;  /* 0x0000700001047983 */ /* 0x001ee80000100a00 */
[----:B---3--:R0:W-:Y:S04]  /*1da00*/  STL.64 [R1+0x1eb8], R4 ;  /* 0x001eb80401007387 */ /* 0x0081e80000100a00 */
[----:B0-----:R-:W3:Y:S04]  /*1da10*/  LDL.64 R4, [R1+0x40] ;  /* 0x0000400001047983 */ /* 0x001ee80000100a00 */
[----:B------:R-:W4:Y:S04]  /*1da20*/  LDL.LU.64 R20, [R1+0x30] ;  /* 0x0000300001147983 */ /* 0x000f280000300a00 */
[----:B------:R0:W-:Y:S04]  /*1da30*/  STL.64 [R1+0x3b0], R8 ;  /* 0x0003b00801007387 */ /* 0x0001e80000100a00 */
[----:B------:R-:W-:Y:S04]  /*1da40*/  STL.64 [R1+0x3b8], R10 ;  /* 0x0003b80a01007387 */ /* 0x000fe80000100a00 */
[----:B0-----:R-:W2:Y:S04]  /*1da50*/  LDL.LU.64 R8, [R1+0x1ef8] ;  /* 0x001ef80001087983 */ /* 0x001ea80000300a00 */
[----:B------:R0:W-:Y:S04]  /*1da60*/  STL.64 [R1+0x1ea0], R16 ;  /* 0x001ea01001007387 */ /* 0x0001e80000100a00 */
[----:B0-----:R-:W3:Y:S04]  /*1da70*/  LDL.LU.64 R16, [R1+0x370] ;  /* 0x0003700001107983 */ /* 0x001ee80000300a00 */
        /* <DEDUP_REMOVED lines=9> */
[----:B------:R-:W2:Y:S02]  /*1db10*/  LDL.LU.64 R8, [R1+0x1ee0] ;  /* 0x001ee00001087983 */ /* 0x000ea40000300a00 */
        /* <DEDUP_REMOVED lines=9> */
[----:B------:R-:W3:Y:S02]  /*1dbb0*/  LDL.LU.64 R8, [R1+0x1ec0] ;  /* 0x001ec00001087983 */ /* 0x000ee40000300a00 */
[----:B---3--:R-:W-:Y:S02]  /*1dbc0*/  HMMA.16816.F32 R16, R24, R8, R16 ;  /* 0x000000081810723c */ /* 0x008fe40000001810 */
[----:B--2---:R-:W-:Y:S04]  /*1dbd0*/  STL.64 [R1+0x1e60], R10 ;  /* 0x001e600a01007387 */ /* 0x004fe80000100a00 */
[----:B------:R0:W-:Y:S02]  /*1dbe0*/  STL.64 [R1+0x1e58], R8 ;  /* 0x001e580801007387 */ /* 0x0001e40000100a00 */
[----:B0-----:R-:W-:-:S02]  /*1dbf0*/  IMAD.MOV.U32 R8, RZ, RZ, R6 ;  /* 0x000000ffff087224 */ /* 0x001fc400078e0006 */
[----:B------:R-:W-:-:S09]  /*1dc00*/  IMAD.MOV.U32 R9, RZ, RZ, R3 ;  /* 0x000000ffff097224 */ /* 0x000fd200078e0003 */
[----:B------:R-:W-:Y:S04]  /*1dc10*/  STL.64 [R1+0x380], R16 ;  /* 0x0003801001007387 */ /* 0x000fe80000100a00 */
[----:B------:R-:W-:Y:S04]  /*1dc20*/  STL.64 [R1+0x388], R18 ;  /* 0x0003881201007387 */ /* 0x000fe80000100a00 */
[----:B------:R0:W-:Y:S02]  /*1dc30*/  STL.64 [R1+0x1e78], R8 ;  /* 0x001e780801007387 */ /* 0x0001e40000100a00 */
[----:B0-----:R-:W-:-:S02]  /*1dc40*/  IMAD.MOV.U32 R8, RZ, RZ, R2 ;  /* 0x000000ffff087224 */ /* 0x001fc400078e0002 */
[----:B------:R-:W-:-:S05]  /*1dc50*/  IMAD.MOV.U32 R9, RZ, RZ, R0 ;  /* 0x000000ffff097224 */ /* 0x000fca00078e0000 */
[----:B------:R0:W-:Y:S02]  /*1dc60*/  STL.64 [R1+0x1eb0], R8 ;  /* 0x001eb00801007387 */ /* 0x0001e40000100a00 */
[----:B0-----:R-:W-:Y:S01]  /*1dc70*/  HMMA.16816.F32 R8, R24, R4, R12 ;  /* 0x000000041808723c */ /* 0x001fe2000000180c */
[----:B------:R-:W-:Y:S02]  /*1dc80*/  IMAD.MOV.U32 R13, RZ, RZ, R4 ;  /* 0x000000ffff0d7224 */ /* 0x000fe400078e0004 */
[----:B------:R-:W-:-:S15]  /*1dc90*/  IMAD.MOV.U32 R12, RZ, RZ, R5 ;  /* 0x000000ffff0c7224 */ /* 0x000fde00078e0005 */
[----:B------:R-:W-:Y:S01]  /*1dca0*/  NOP ;  /* 0x0000000000007918 */ /* 0x000fe20000000000 */
[----:B------:R0:W-:Y:S04]  /*1dcb0*/  STL.64 [R1+0x370], R8 ;  /* 0x0003700801007387 */ /* 0x0001e80000100a00 */
[----:B------:R1:W-:Y:S04]  /*1dcc0*/  STL.64 [R1+0x378], R10 ;  /* 0x0003780a01007387 */ /* 0x0003e80000100a00 */
[----:B------:R-:W4:Y:S04]  /*1dcd0*/  LDL.LU.64 R4, [R1+0x1c0] ;  /* 0x0001c00001047983 */ /* 0x000f280000300a00 */
[----:B------:R-:W4:Y:S04]  /*1dce0*/  LDL.LU.64 R6, [R1+0x1c8] ;  /* 0x0001c80001067983 */ /* 0x000f280000300a00 */
[----:B0-----:R-:W2:Y:S04]  /*1dcf0*/  LDL.LU.64 R8, [R1+0x1b0] ;  /* 0x0001b00001087983 */ /* 0x001ea80000300a00 */
[----:B-1----:R-:W2:Y:S04]  /*1dd00*/  LDL.LU.64 R10, [R1+0x1b8] ;  /* 0x0001b800010a7983 */ /* 0x002ea80000300a00 */
[----:B------:R-:W3:Y:S04]  /*1dd10*/  LDL.LU.64 R16, [R1+0x110] ;  /* 0x0001100001107983 */ /* 0x000ee80000300a00 */
[----:B------:R-:W3:Y:S04]  /*1dd20*/  LDL.LU.64 R18, [R1+0x118] ;  /* 0x0001180001127983 */ /* 0x000ee80000300a00 */
[----:B------:R0:W-:Y:S04]  /*1dd30*/  STL.64 [R1+0x1e50], R12 ;  /* 0x001e500c01007387 */ /* 0x0001e80000100a00 */
[----:B0-----:R-:W2:Y:S04]  /*1dd40*/  LDL.LU.64 R12, [R1+0x520] ;  /* 0x00052000010c7983 */ /* 0x001ea80000300a00 */
[----:B------:R-:W2:Y:S04]  /*1dd50*/  LDL.LU.64 R14, [R1+0x528] ;  /* 0x00052800010e7983 */ /* 0x000ea80000300a00 */
[----:B--2---:R-:W-:Y:S04]  /*1dd60*/  STL.64 [R1+0x1e70], R14 ;  /* 0x001e700e01007387 */ /* 0x004fe80000100a00 */
[----:B------:R0:W-:Y:S04]  /*1dd70*/  STL.64 [R1+0x1e68], R12 ;  /* 0x001e680c01007387 */ /* 0x0001e80000100a00 */
[----:B0-----:R-:W2:Y:S04]  /*1dd80*/  LDL.LU.64 R12, [R1+0x5d0] ;  /* 0x0005d000010c7983 */ /* 0x001ea80000300a00 */
[----:B------:R-:W2:Y:S01]  /*1dd90*/  LDL.LU.64 R14, [R1+0x5d8] ;  /* 0x0005d800010e7983 */ /* 0x000ea20000300a00 */
[C---:B----4-:R-:W-:Y:S03]  /*1dda0*/  HMMA.16816.F32 R4, R24.reuse, R20, R4 ;  /* 0x000000141804723c */ /* 0x050fe60000001804 */
[----:B--2---:R-:W-:Y:S04]  /*1ddb0*/  STL.64 [R1+0x1e88], R14 ;  /* 0x001e880e01007387 */ /* 0x004fe80000100a00 */
[----:B------:R0:W-:Y:S04]  /*1ddc0*/  STL.64 [R1+0x1e80], R12 ;  /* 0x001e800c01007387 */ /* 0x0001e80000100a00 */
[----:B0-----:R-:W2:Y:S04]  /*1ddd0*/  LDL.LU.64 R12, [R1+0x660] ;  /* 0x00066000010c7983 */ /* 0x001ea80000300a00 */
[----:B------:R-:W2:Y:S04]  /*1dde0*/  LDL.LU.64 R14, [R1+0x668] ;  /* 0x00066800010e7983 */ /* 0x000ea80000300a00 */
[----:B------:R0:W-:Y:S04]  /*1ddf0*/  STL.64 [R1+0x360], R4 ;  /* 0x0003600401007387 */ /* 0x0001e80000100a00 */
[----:B------:R-:W-:Y:S04]  /*1de00*/  STL.64 [R1+0x368], R6 ;  /* 0x0003680601007387 */ /* 0x000fe80000100a00 */
[----:B0-----:R-:W4:Y:S02]  /*1de10*/  LDL.LU.64 R4, [R1+0x1eb8] ;  /* 0x001eb80001047983 */ /* 0x001f240000300a00 */
[----:B----4-:R-:W-:-:S15]  /*1de20*/  HMMA.16816.F32 R8, R24, R4, R8 ;  /* 0x000000041808723c */ /* 0x010fde0000001808 */
[----:B------:R-:W-:-:S04]  /*1de30*/  NOP ;  /* 0x0000000000007918 */ /* 0x000fc80000000000 */
[----:B------:R0:W-:Y:S04]  /*1de40*/  STL.64 [R1+0x350], R8 ;  /* 0x0003500801007387 */ /* 0x0001e80000100a00 */
[----:B------:R1:W-:Y:S04]  /*1de50*/  STL.64 [R1+0x358], R10 ;  /* 0x0003580a01007387 */ /* 0x0003e80000100a00 */
[----:B0-----:R-:W2:Y:S01]  /*1de60*/  LDL.LU.64 R8, [R1+0x1eb0] ;  /* 0x001eb00001087983 */ /* 0x001ea20000300a00 */
[----:B-1----:R-:W-:Y:S02]  /*1de70*/  IMAD.MOV.U32 R11, RZ, RZ, R4 ;  /* 0x000000ffff0b7224 */ /* 0x002fe400078e0004 */
[----:B------:R-:W-:-:S02]  /*1de80*/  IMAD.MOV.U32 R10, RZ, RZ, R5 ;  /* 0x000000ffff0a7224 */ /* 0x000fc400078e0005 */
[----:B------:R-:W3:Y:S02]  /*1de90*/  LDL.LU.64 R4, [R1+0x1ea8] ;  /* 0x001ea80001047983 */ /* 0x000ee40000300a00 */
[----:B---3--:R-:W-:Y:S02]  /*1dea0*/  HMMA.16816.F32 R24, R24, R4, R16 ;  /* 0x000000041818723c */ /* 0x008fe40000001810 */
[----:B------:R-:W3:Y:S01]  /*1deb0*/  LDL.LU.64 R16, [R1+0x1ea0] ;  /* 0x001ea00001107983 */ /* 0x000ee20000300a00 */
[----:B------:R-:W-:Y:S02]  /*1dec0*/  IMAD.MOV.U32 R3, RZ, RZ, R4 ;  /* 0x000000ffff037224 */ /* 0x000fe400078e0004 */
[----:B------:R-:W-:-:S14]  /*1ded0*/  IMAD.MOV.U32 R29, RZ, RZ, R5 ;  /* 0x000000ffff1d7224 */ /* 0x000fdc00078e0005 */
[----:B------:R0:W-:Y:S04]  /*1dee0*/  STL.64 [R1+0x2a0], R24 ;  /* 0x0002a01801007387 */ /* 0x0001e80000100a00 */
[----:B------:R1:W-:Y:S04]  /*1def0*/  STL.64 [R1+0x2a8], R26 ;  /* 0x0002a81a01007387 */ /* 0x0003e80000100a00 */
[----:B------:R-:W3:Y:S04]  /*1df00*/  LDL.LU.64 R6, [R1+0x1e98] ;  /* 0x001e980001067983 */ /* 0x000ee80000300a00 */
[----:B------:R-:W3:Y:S04]  /*1df10*/  LDL.LU.64 R4, [R1+0x1e90] ;  /* 0x001e900001047983 */ /* 0x000ee80000300a00 */
[----:B0-----:R-:W3:Y:S04]  /*1df20*/  LDL.LU.64 R24, [R1+0x6e0] ;  /* 0x0006e00001187983 */ /* 0x001ee80000300a00 */
[----:B-1----:R-:W3:Y:S02]  /*1df30*/  LDL.LU.64 R26, [R1+0x6e8] ;  /* 0x0006e800011a7983 */ /* 0x002ee40000300a00 */
[----:B---3--:R-:W-:-:S15]  /*1df40*/  HMMA.16816.F32 R24, R4, R16, R24 ;  /* 0x000000100418723c */ /* 0x008fde0000001818 */
[----:B------:R-:W-:-:S04]  /*1df50*/  NOP ;  /* 0x0000000000007918 */ /* 0x000fc80000000000 */
[----:B------:R0:W-:Y:S02]  /*1df60*/  STL.64 [R1+0x290], R24 ;  /* 0x0002901801007387 */ /* 0x0001e40000100a00 */
[----:B0-----:R-:W-:Y:S02]  /*1df70*/  IMAD.MOV.U32 R24, RZ, RZ, R11 ;  /* 0x000000ffff187224 */ /* 0x001fe400078e000b */
[----:B------:R-:W-:Y:S02]  /*1df80*/  IMAD.MOV.U32 R25, RZ, RZ, R10 ;  /* 0x000000ffff197224 */ /* 0x000fe400078e000a */
[C---:B--2---:R-:W-:Y:S01]  /*1df90*/  HMMA.16816.F32 R8, R4.reuse, R8, R12 ;  /* 0x000000080408723c */ /* 0x044fe2000000180c */
[----:B------:R-:W-:Y:S04]  /*1dfa0*/  STL.64 [R1+0x298], R26 ;  /* 0x0002981a01007387 */ /* 0x000fe80000100a00 */
[----:B------:R-:W2:Y:S04]  /*1dfb0*/  LDL.LU.64 R14, [R1+0x1e88] ;  /* 0x001e8800010e7983 */ /* 0x000ea80000300a00 */
[----:B------:R-:W2:Y:S10]  /*1dfc0*/  LDL.LU.64 R12, [R1+0x1e80] ;  /* 0x001e8000010c7983 */ /* 0x000eb40000300a00 */
        /* <DEDUP_REMOVED lines=9> */
[----:B------:R-:W2:Y:S01]  /*1e060*/  LDL.LU.64 R8, [R1+0x1e58] ;  /* 0x001e580001087983 */ /* 0x000ea20000300a00 */
[----:B------:R-:W0:Y:S01]  /*1e070*/  S2R R28, SR_TID.X ;  /* 0x00000000001c7919 */ /* 0x000e220000002100 */
[----:B--2---:R-:W-:-:S15]  /*1e080*/  HMMA.16816.F32 R12, R4, R8, R12 ;  /* 0x00000008040c723c */ /* 0x004fde000000180c */
[----:B------:R-:W-:-:S04]  /*1e090*/  NOP ;  /* 0x0000000000007918 */ /* 0x000fc80000000000 */
[----:B------:R1:W-:Y:S04]  /*1e0a0*/  STL.64 [R1+0x260], R12 ;  /* 0x0002600c01007387 */ /* 0x0003e80000100a00 */
[----:B------:R-:W-:Y:S04]  /*1e0b0*/  STL.64 [R1+0x268], R14 ;  /* 0x0002680e01007387 */ /* 0x000fe80000100a00 */
[----:B-1----:R-:W2:Y:S01]  /*1e0c0*/  LDL.LU.64 R12, [R1+0x1e50] ;  /* 0x001e5000010c7983 */ /* 0x002ea20000300a00 */
[C---:B0-----:R-:W-:Y:S01]  /*1e0d0*/  LOP3.LUT R19, R28.reuse, 0x7, RZ, 0xc0, !PT ;  /* 0x000000071c137812 */ /* 0x041fe200078ec0ff */
[----:B------:R-:W-:-:S04]  /*1e0e0*/  IMAD.SHL.U32 R18, R28, 0x2, RZ ;  /* 0x000000021c127824 */ /* 0x000fc800078e00ff */
[----:B------:R-:W-:Y:S02]  /*1e0f0*/  IMAD R19, R19, 0x110, RZ ;  /* 0x0000011013137824 */ /* 0x000fe400078e02ff */
[----:B------:R-:W-:Y:S02]  /*1e100*/  IMAD.MOV.U32 R2, RZ, RZ, R16 ;  /* 0x000000ffff027224 */ /* 0x000fe400078e0010 */
[----:B------:R-:W-:Y:S01]  /*1e110*/  IMAD.SHL.U32 R28, R28, 0x80, RZ ;  /* 0x000000801c1c7824 */ /* 0x000fe200078e00ff */
[----:B------:R-:W-:-:S04]  /*1e120*/  LOP3.LUT R16, R19, 0x10, R18, 0x78, !PT ;  /* 0x0000001013107812 */ /* 0x000fc800078e7812 */
[----:B------:R-:W-:Y:S01]  /*1e130*/  LOP3.LUT R16, R16, 0x800, R28, 0xf8, !PT ;  /* 0x0000080010107812 */ /* 0x000fe200078ef81c */
[----:B---3--:R-:W-:Y:S03]  /*1e140*/  STL.64 [R1+0x1df8], R10 ;  /* 0x001df80a01007387 */ /* 0x008fe60000100a00 */
[----:B------:R-:W-:Y:S01]  /*1e150*/  LOP3.LUT R16, R16, 0x60, RZ, 0x3c, !PT ;  /* 0x0000006010107812 */ /* 0x000fe200078e3cff */
[----:B------:R2:W-:Y:S02]  /*1e160*/  STL.64 [R1+0x1df0], R8 ;  /* 0x001df00801007387 */ /* 0x0005e40000100a00 */
[----:B--2---:R-:W-:Y:S02]  /*1e170*/  IMAD.MOV.U32 R8, RZ, RZ, R13 ;  /* 0x000000ffff087224 */ /* 0x004fe400078e000d */
[----:B------:R-:W-:Y:S02]  /*1e180*/  IMAD.MOV.U32 R9, RZ, RZ, R12 ;  /* 0x000000ffff097224 */ /* 0x000fe400078e000c */
[----:B------:R-:W0:Y:S04]  /*1e190*/  LDSM.16.MT88.4 R12, [R16+UR5] ;  /* 0x00000005100c783b */ /* 0x000e280008004200 */
[----:B0-----:R-:W-:Y:S04]  /*1e1a0*/  STL.64 [R1+0x1e40], R14 ;  /* 0x001e400e01007387 */ /* 0x001fe80000100a00 */
[----:B------:R0:W-:Y:S04]  /*1e1b0*/  STL.64 [R1+0x1e38], R12 ;  /* 0x001e380c01007387 */ /* 0x0001e80000100a00 */
[----:B0-----:R-:W2:Y:S04]  /*1e1c0*/  LDL.LU.64 R12, [R1+0x190] ;  /* 0x00019000010c7983 */ /* 0x001ea80000300a00 */
[----:B------:R-:W2:Y:S02]  /*1e1d0*/  LDL.LU.64 R14, [R1+0x198] ;  /* 0x00019800010e7983 */ /* 0x000ea40000300a00 */
[----:B--2---:R-:W-:Y:S02]  /*1e1e0*/  HMMA.16816.F32 R8, R4, R8, R12 ;  /* 0x000000080408723c */ /* 0x004fe4000000180c */
[----:B------:R-:W2:-:S15]  /*1e1f0*/  LDL.LU.64 R12, [R1+0x4c0] ;  /* 0x0004c000010c7983 */ /* 0x000e9e0000300a00 */
[----:B------:R-:W-:Y:S02]  /*1e200*/  NOP ;  /* 0x0000000000007918 */ /* 0x000fe40000000000 */
[----:B------:R0:W-:Y:S04]  /*1e210*/  STL.64 [R1+0x250], R8 ;  /* 0x0002500801007387 */ /* 0x0001e80000100a00 */
[----:B------:R-:W-:Y:S04]  /*1e220*/  STL.64 [R1+0x258], R10 ;  /* 0x0002580a01007387 */ /* 0x000fe80000100a00 */
[----:B------:R-:W2:Y:S04]  /*1e230*/  LDL.LU.64 R14, [R1+0x4c8] ;  /* 0x0004c800010e7983 */ /* 0x000ea80000300a00 */
[----:B0-----:R-:W3:Y:S01]  /*1e240*/  LDL.LU.64 R8, [R1] ;  /* 0x0000000001087983 */ /* 0x001ee20000300a00 */
[----:B------:R-:W-:-:S03]  /*1e250*/  IMAD.MOV.U32 R0, RZ, RZ, R17 ;  /* 0x000000ffff007224 */ /* 0x000fc600078e0011 */
[----:B------:R-:W0:Y:S04]  /*1e260*/  LDSM.16.MT88.4 R16, [R16+UR5+0x80] ;  /* 0x000080051010783b */ /* 0x000e280008004200 */
[----:B---3--:R1:W-:Y:S04]  /*1e270*/  STL.64 [R1+0x1e08], R8 ;  /* 0x001e080801007387 */ /* 0x0083e80000100a00 */
[----:B-1----:R-:W3:Y:S04]  /*1e280*/  LDL.LU.64 R8, [R1+0x10] ;  /* 0x0000100001087983 */ /* 0x002ee80000300a00 */
[----:B---3--:R-:W-:Y:S04]  /*1e290*/  STL.64 [R1+0x1e20], R8 ;  /* 0x001e200801007387 */ /* 0x008fe80000100a00 */
[----:B0-----:R-:W-:Y:S04]  /*1e2a0*/  STL.64 [R1+0x1dd0], R18 ;  /* 0x001dd01201007387 */ /* 0x001fe80000100a00 */
[----:B------:R0:W-:Y:S04]  /*1e2b0*/  STL.64 [R1+0x1dc8], R16 ;  /* 0x001dc81001007387 */ /* 0x0001e80000100a00 */
[----:B0-----:R-:W3:Y:S01]  /*1e2c0*/  LDL.LU.64 R16, [R1+0x40] ;  /* 0x0000400001107983 */ /* 0x001ee20000300a00 */
[----:B------:R-:W-:-:S02]  /*1e2d0*/  IMAD.MOV.U32 R8, RZ, RZ, R2 ;  /* 0x000000ffff087224 */ /* 0x000fc400078e0002 */
[----:B------:R-:W0:Y:S01]  /*1e2e0*/  S2R R2, SR_TID.X ;  /* 0x0000000000027919 */ /* 0x000e220000002100 */
[----:B---3--:R1:W-:Y:S04]  /*1e2f0*/  STL.64 [R1+0x1e00], R16 ;  /* 0x001e001001007387 */ /* 0x0083e80000100a00 */
[----:B-1----:R-:W3:Y:S04]  /*1e300*/  LDL.LU.64 R16, [R1+0x470] ;  /* 0x0004700001107983 */ /* 0x002ee80000300a00 */
[----:B------:R-:W3:Y:S01]  /*1e310*/  LDL.LU.64 R18, [R1+0x478] ;  /* 0x0004780001127983 */ /* 0x000ee20000300a00 */
[----:B0-----:R-:W-:Y:S01]  /*1e320*/  LOP3.LUT R28, R2, 0x7, RZ, 0xc0, !PT ;  /* 0x00000007021c7812 */ /* 0x001fe200078ec0ff */
[----:B------:R-:W-:-:S02]  /*1e330*/  IMAD.MOV.U32 R9, RZ, RZ, R0 ;  /* 0x000000ffff097224 */ /* 0x000fc400078e0000 */
[----:B------:R-:W-:Y:S02]  /*1e340*/  IMAD.SHL.U32 R0, R2, 0x2, RZ ;  /* 0x0000000202007824 */ /* 0x000fe400078e00ff */
[----:B------:R-:W-:Y:S02]  /*1e350*/  IMAD R28, R28, 0x110, RZ ;  /* 0x000001101c1c7824 */ /* 0x000fe400078e02ff */
[----:B------:R-:W-:-:S03]  /*1e360*/  IMAD.SHL.U32 R2, R2, 0x80, RZ ;  /* 0x0000008002027824 */ /* 0x000fc600078e00ff */
[----:B------:R-:W-:-:S04]  /*1e370*/  LOP3.LUT R28, R28, 0x10, R0, 0x78, !PT ;  /* 0x000000101c1c7812 */ /* 0x000fc800078e7800 */
[----:B------:R-:W-:Y:S01]  /*1e380*/  LOP3.LUT R28, R28, 0x800, R2, 0xf8, !PT ;  /* 0x000008001c1c7812 */ /* 0x000fe200078ef802 */
[----:B------:R-:W-:Y:S02]  /*1e390*/  IMAD.MOV.U32 R2, RZ, RZ, R20 ;  /* 0x000000ffff027224 */ /* 0x000fe400078e0014 */
[----:B------:R-:W-:Y:S01]  /*1e3a0*/  IMAD.MOV.U32 R0, RZ, RZ, R21 ;  /* 0x000000ffff007224 */ /* 0x000fe200078e0015 */
[----:B---3--:R-:W-:Y:S01]  /*1e3b0*/  HMMA.16816.F32 R16, R4, R20, R16 ;  /* 0x000000140410723c */ /* 0x008fe20000001810 */
[----:B------:R-:W0:-:S15]  /*1e3c0*/  LDSM.16.MT88.4 R20, [R28+UR5+0x1000] ;  /* 0x001000051c14783b */ /* 0x000e1e0008004200 */
[----:B------:R-:W-:-:S03]  /*1e3d0*/  NOP ;  /* 0x0000000000007918 */ /* 0x000fc60000000000 */
[----:B------:R-:W-:Y:S04]  /*1e3e0*/  STL.64 [R1+0x240], R16 ;  /* 0x0002401001007387 */ /* 0x000fe80000100a00 */
[----:B------:R2:W-:Y:S02]  /*1e3f0*/  STL.64 [R1+0x248], R18 ;  /* 0x0002481201007387 */ /* 0x0005e40000100a00 */
[----:B--2---:R-:W-:Y:S02]  /*1e400*/  HMMA.16816.F32 R16, R4, R24, R12 ;  /* 0x000000180410723c */ /* 0x004fe4000000180c */
[----:B------:R-:W1:Y:S04]  /*1e410*/  LDSM.16.MT88.4 R24, [R28+UR5+0x1080] ;  /* 0x001080051c18783b */ /* 0x000e680008004200 */
[----:B0-----:R-:W-:Y:S04]  /*1e420*/  STL.64 [R1+0x1d08], R22 ;  /* 0x001d081601007387 */ /* 0x001fe80000100a00 */
[----:B------:R0:W-:Y:S02]  /*1e430*/  STL.64 [R1+0x1d00], R20 ;  /* 0x001d001401007387 */ /* 0x0001e40000100a00 */
[----:B0-----:R-:W-:-:S02]  /*1e440*/  IMAD.MOV.U32 R20, RZ, RZ, R3 ;  /* 0x000000ffff147224 */ /* 0x001fc400078e0003 */
[----:B------:R-:W2:Y:S04]  /*1e450*/  LDL.LU R3, [R1+0x1e48] ;  /* 0x001e480001037983 */ /* 0x000ea80000300800 */
[----:B------:R-:W3:Y:S04]  /*1e460*/  LDL.LU.64 R12, [R1+0x4b0] ;  /* 0x0004b000010c7983 */ /* 0x000ee80000300a00 */
[----:B------:R-:W3:Y:S04]  /*1e470*/  LDL.LU.64 R14, [R1+0x4b8] ;  /* 0x0004b800010e7983 */ /* 0x000ee80000300a00 */
[----:B------:R-:W-:Y:S04]  /*1e480*/  STL.64 [R1+0x230], R16 ;  /* 0x0002301001007387 */ /* 0x000fe80000100a00 */
[----:B------:R-:W-:Y:S04]  /*1e490*/  STL.64 [R1+0x238], R18 ;  /* 0x0002381201007387 */ /* 0x000fe80000100a00 */
[----:B-1----:R0:W-:Y:S04]  /*1e4a0*/  STL.64 [R1+0x1c80], R26 ;  /* 0x001c801a01007387 */ /* 0x0021e80000100a00 */
[----:B------:R1:W-:Y:S04]  /*1e4b0*/  STL.64 [R1+0x1c78], R24 ;  /* 0x001c781801007387 */ /* 0x0003e80000100a00 */
[----:B0-----:R-:W4:Y:S04]  /*1e4c0*/  LDL R26, [R1+0x38] ;  /* 0x00003800011a7983 */ /* 0x001f280000100800 */
[----:B------:R-:W4:Y:S01]  /*1e4d0*/  LDL R27, [R1+0x3c] ;  /* 0x00003c00011b7983 */ /* 0x000f220000100800 */
[----:B-1----:R-:W-:-:S02]  /*1e4e0*/  IMAD.MOV.U32 R24, RZ, RZ, R2 ;  /* 0x000000ffff187224 */ /* 0x002fc400078e0002 */
[----:B------:R-:W-:Y:S02]  /*1e4f0*/  IMAD.MOV.U32 R25, RZ, RZ, R0 ;  /* 0x000000ffff197224 */ /* 0x000fe400078e0000 */
[----:B------:R-:W-:Y:S01]  /*1e500*/  IMAD.MOV.U32 R21, RZ, RZ, R29 ;  /* 0x000000ffff157224 */ /* 0x000fe200078e001d */
[----:B----4-:R-:W-:Y:S04]  /*1e510*/  STL.64 [R1+0x1e18], R26 ;  /* 0x001e181a01007387 */ /* 0x010fe80000100a00 */
[----:B------:R0:W-:Y:S04]  /*1e520*/  STL.64 [R1+0x1e10], R24 ;  /* 0x001e101801007387 */ /* 0x0001e80000100a00 */
[----:B0-----:R-:W4:Y:S04]  /*1e530*/  LDL.LU.64 R24, [R1+0x6b0] ;  /* 0x0006b00001187983 */ /* 0x001f280000300a00 */
[----:B------:R-:W4:Y:S01]  /*1e540*/  LDL.LU.64 R26, [R1+0x6b8] ;  /* 0x0006b800011a7983 */ /* 0x000f220000300a00 */
[----:B---3--:R-:W-:Y:S03]  /*1e550*/  HMMA.16816.F32 R20, R4, R20, R12 ;  /* 0x000000140414723c */ /* 0x008fe6000000180c */
[----:B--2---:R-:W0:Y:S04]  /*1e560*/  LDSM.16.MT88.4 R4, [R3+UR5+0x1000] ;  /* 0x001000050304783b */ /* 0x004e280008004200 */
[----:B----4-:R-:W-:Y:S04]  /*1e570*/  STL.64 [R1+0x1e30], R26 ;  /* 0x001e301a01007387 */ /* 0x010fe80000100a00 */
[----:B------:R1:W-:Y:S04]  /*1e580*/  STL.64 [R1+0x1e28], R24 ;  /* 0x001e281801007387 */ /* 0x0003e80000100a00 */
[----:B-1----:R-:W2:Y:S04]  /*1e590*/  LDL.LU.64 R24, [R1+0x730] ;  /* 0x0007300001187983 */ /* 0x002ea80000300a00 */
[----:B------:R-:W2:Y:S04]  /*1e5a0*/  LDL.LU.64 R26, [R1+0x738] ;  /* 0x00073800011a7983 */ /* 0x000ea80000300a00 */
[----:B------:R-:W3:Y:S04]  /*1e5b0*/  LDL.LU.64 R16, [R1+0x630] ;  /* 0x0006300001107983 */ /* 0x000ee80000300a00 */
[----:B------:R-:W3:Y:S04]  /*1e5c0*/  LDL.LU.64 R18, [R1+0x638] ;  /* 0x0006380001127983 */ /* 0x000ee80000300a00 */
[----:B------:R-:W2:Y:S04]  /*1e5d0*/  LDL.LU.64 R14, [R1+0x1e40] ;  /* 0x001e4000010e7983 */ /* 0x000ea80000300a00 */
[----:B------:R-:W2:Y:S04]  /*1e5e0*/  LDL.LU.64 R12, [R1+0x1e38] ;  /* 0x001e3800010c7983 */ /* 0x000ea80000300a00 */
[----:B------:R1:W-:Y:S04]  /*1e5f0*/  STL.64 [R1+0x110], R20 ;  /* 0x0001101401007387 */ /* 0x0003e80000100a00 */
[----:B------:R4:W-:Y:S04]  /*1e600*/  STL.64 [R1+0x118], R22 ;  /* 0x0001181601007387 */ /* 0x0009e80000100a00 */
[----:B-1----:R-:W3:Y:S04]  /*1e610*/  LDL.LU.64 R20, [R1+0x570] ;  /* 0x0005700001147983 */ /* 0x002ee80000300a00 */
[----:B----4-:R-:W4:Y:S04]  /*1e620*/  LDL.LU.64 R22, [R1+0x578] ;  /* 0x0005780001167983 */ /* 0x010f280000300a00 */
[----:B0-----:R-:W-:Y:S04]  /*1e630*/  STL.64 [R1+0x1bf8], R6 ;  /* 0x001bf80601007387 */ /* 0x001fe80000100a00 */
[----:B------:R0:W-:Y:S04]  /*1e640*/  STL.64 [R1+0x1bf0], R4 ;  /* 0x001bf00401007387 */ /* 0x0001e80000100a00 */
[----:B0-----:R-:W3:Y:S04]  /*1e650*/  LDL.LU.64 R4, [R1+0x80] ;  /* 0x0000800001047983 */ /* 0x001ee80000300a00 */
[----:B------:R-:W3:Y:S01]  /*1e660*/  LDL.64 R6, [R1+0x88] ;  /* 0x0000880001067983 */ /* 0x000ee20000100a00 */
[C---:B--2---:R-:W-:Y:S03]  /*1e670*/  HMMA.16816.F32 R8, R12.reuse, R8, R24 ;  /* 0x000000080c08723c */ /* 0x044fe60000001818 */
[----:B---3--:R-:W-:Y:S04]  /*1e680*/  STL.64 [R1+0x1de0], R6 ;  /* 0x001de00601007387 */ /* 0x008fe80000100a00 */
[----:B------:R0:W-:Y:S04]  /*1e690*/  STL.64 [R1+0x1dd8], R4 ;  /* 0x001dd80401007387 */ /* 0x0001e80000100a00 */
[----:B0-----:R-:W2:Y:S04]  /*1e6a0*/  LDL.LU.64 R4, [R1+0x5b0] ;  /* 0x0005b00001047983 */ /* 0x001ea80000300a00 */
[----:B------:R-:W2:Y:S04]  /*1e6b0*/  LDL.LU.64 R6, [R1+0x5b8] ;  /* 0x0005b80001067983 */ /* 0x000ea80000300a00 */
[----:B------:R-:W3:Y:S04]  /*1e6c0*/  LDL.LU.64 R26, [R1+0x1e30] ;  /* 0x001e3000011a7983 */ /* 0x000ee80000300a00 */
[----:B------:R-:W3:Y:S04]  /*1e6d0*/  LDL.LU.64 R24, [R1+0x1e28] ;  /* 0x001e280001187983 */ /* 0x000ee80000300a00 */
[----:B------:R0:W-:Y:S04]  /*1e6e0*/  STL.64 [R1+0x1f0], R8 ;  /* 0x0001f00801007387 */ /* 0x0001e80000100a00 */
[----:B------:R-:W-:Y:S04]  /*1e6f0*/  STL.64 [R1+0x1f8], R10 ;  /* 0x0001f80a01007387 */ /* 0x000fe80000100a00 */
[----:B0-----:R-:W3:Y:S02]  /*1e700*/  LDL.LU.64 R8, [R1+0x1e20] ;  /* 0x001e200001087983 */ /* 0x001ee40000300a00 */
[----:B---3--:R-:W-:Y:S01]  /*1e710*/  HMMA.16816.F32 R24, R12, R8, R24 ;  /* 0x000000080c18723c */ /* 0x008fe20000001818 */
[----:B------:R-:W-:-:S02]  /*1e720*/  IMAD.MOV.U32 R29, RZ, RZ, R8 ;  /* 0x000000ffff1d7224 */ /* 0x000fc400078e0008 */
[----:B------:R-:W-:-:S15]  /*1e730*/  IMAD.MOV.U32 R2, RZ, RZ, R9 ;  /* 0x000000ffff027224 */ /* 0x000fde00078e0009 */
[----:B------:R-:W-:Y:S01]  /*1e740*/  NOP ;  /* 0x0000000000007918 */ /* 0x000fe20000000000 */
[----:B------:R-:W-:Y:S04]  /*1e750*/  STL.64 [R1+0x1e0], R24 ;  /* 0x0001e01801007387 */ /* 0x000fe80000100a00 */
[----:B------:R0:W-:Y:S04]  /*1e760*/  STL.64 [R1+0x1e8], R26 ;  /* 0x0001e81a01007387 */ /* 0x0001e80000100a00 */
[----:B0-----:R-:W3:Y:S04]  /*1e770*/  LDL.LU.64 R26, [R1+0x1e18] ;  /* 0x001e1800011a7983 */ /* 0x001ee80000300a00 */
[----:B------:R-:W2:Y:S04]  /*1e780*/  LDL.LU.64 R24, [R1+0x1e10] ;  /* 0x001e100001187983 */ /* 0x000ea80000300a00 */
[----:B------:R-:W2:Y:S02]  /*1e790*/  LDL.LU.64 R8, [R1+0x1e08] ;  /* 0x001e080001087983 */ /* 0x000ea40000300a00 */
[----:B--2---:R-:W-:Y:S01]  /*1e7a0*/  HMMA.16816.F32 R16, R12, R8, R16 ;  /* 0x000000080c10723c */ /* 0x004fe20000001810 */
[----:B------:R-:W-:-:S02]  /*1e7b0*/  IMAD.MOV.U32 R0, RZ, RZ, R8 ;  /* 0x000000ffff007224 */ /* 0x000fc400078e0008 */
[----:B------:R-:W-:-:S15]  /*1e7c0*/  IMAD.MOV.U32 R28, RZ, RZ, R9 ;  /* 0x000000ffff1c7224 */ /* 0x000fde00078e0009 */
[----:B------:R-:W-:Y:S01]  /*1e7d0*/  NOP ;  /* 0x0000000000007918 */ /* 0x000fe20000000000 */
[----:B------:R0:W-:Y:S04]  /*1e7e0*/  STL.64 [R1+0x1d0], R16 ;  /* 0x0001d01001007387 */ /* 0x0001e80000100a00 */
[----:B------:R-:W-:Y:S04]  /*1e7f0*/  STL.64 [R1+0x1d8], R18 ;  /* 0x0001d81201007387 */ /* 0x000fe80000100a00 */
[----:B0-----:R-:W4:Y:S04]  /*1e800*/  LDL.LU.64 R16, [R1+0x1e00] ;  /* 0x001e000001107983 */ /* 0x001f280000300a00 */
[----:B------:R-:W2:Y:S04]  /*1e810*/  LDL.LU.64 R10, [R1+0x1df8] ;  /* 0x001df800010a7983 */ /* 0x000ea80000300a00 */
[----:B------:R-:W2:Y:S02]  /*1e820*/  LDL.LU.64 R8, [R1+0x1df0] ;  /* 0x001df00001087983 */ /* 0x000ea40000300a00 */
[----:B--2---:R-:W-:Y:S02]  /*1e830*/  HMMA.16816.F32 R4, R12, R8, R4 ;  /* 0x000000080c04723c */ /* 0x004fe40000001804 */
[----:B------:R-:W-:Y:S04]  /*1e840*/  STL.64 [R1+0x1d90], R10 ;  /* 0x001d900a01007387 */ /* 0x000fe80000100a00 */
[----:B------:R-:W-:-:S13]  /*1e850*/  STL.64 [R1+0x1d88], R8 ;  /* 0x001d880801007387 */ /* 0x000fda0000100a00 */
[----:B------:R-:W-:Y:S04]  /*1e860*/  STL.64 [R1+0x1c0], R4 ;  /* 0x0001c00401007387 */ /* 0x000fe80000100a00 */
[----:B------:R4:W-:Y:S02]  /*1e870*/  STL.64 [R1+0x1c8], R6 ;  /* 0x0001c80601007387 */ /* 0x0009e40000100a00 */
[----:B----4-:R-:W-:Y:S01]  /*1e880*/  HMMA.16816.F32 R4, R12, R16, R20 ;  /* 0x000000100c04723c */ /* 0x010fe20000001814 */
[----:B------:R-:W-:Y:S02]  /*1e890*/  IMAD.MOV.U32 R21, RZ, RZ, R16 ;  /* 0x000000ffff157224 */ /* 0x000fe400078e0010 */
[----:B------:R-:W-:-:S15]  /*1e8a0*/  IMAD.MOV.U32 R20, RZ, RZ, R17 ;  /* 0x000000ffff147224 */ /* 0x000fde00078e0011 */
[----:B------:R-:W-:Y:S01]  /*1e8b0*/  NOP ;  /* 0x0000000000007918 */ /* 0x000fe20000000000 */
[----:B------:R-:W-:Y:S04]  /*1e8c0*/  STL.64 [R1+0x1b0], R4 ;  /* 0x0001b00401007387 */ /* 0x000fe80000100a00 */
[----:B------:R-:W-:Y:S04]  /*1e8d0*/  STL [R1+0x1b8], R6 ;  /* 0x0001b80601007387 */ /* 0x000fe80000100800 */
[----:B------:R0:W-:Y:S01]  /*1e8e0*/  STL.64 [R1+0x1de8], R20 ;  /* 0x001de81401007387 */ /* 0x0001e20000100a00 */
[----:B------:R-:W-:-:S03]  /*1e8f0*/  IMAD.MOV.U32 R3, RZ, RZ, R7 ;  /* 0x000000ffff037224 */ /* 0x000fc600078e0007 */
[----:B0-----:R-:W2:Y:S04]  /*1e900*/  LDL.LU.64 R20, [R1+0x560] ;  /* 0x0005600001147983 */ /* 0x001ea80000300a00 */
[----:B------:R-:W2:Y:S04]  /*1e910*/  LDL.LU.64 R22, [R1+0x568] ;  /* 0x0005680001167983 */ /* 0x000ea80000300a00 */
[----:B------:R-:W4:Y:S04]  /*1e920*/  LDL.LU.64 R4, [R1+0x550] ;  /* 0x0005500001047983 */ /* 0x000f280000300a00 */
[----:B------:R-:W4:Y:S04]  /*1e930*/  LDL.LU.64 R6, [R1+0x558] ;  /* 0x0005580001067983 */ /* 0x000f280000300a00 */
[----:B------:R-:W3:Y:S04]  /*1e940*/  LDL.LU.64 R16, [R1+0x4d0] ;  /* 0x0004d00001107983 */ /* 0x000ee80000300a00 */
[----:B------:R-:W3:Y:S04]  /*1e950*/  LDL.LU.64 R18, [R1+0x4d8] ;  /* 0x0004d80001127983 */ /* 0x000ee80000300a00 */
[----:B------:R-:W3:Y:S04]  /*1e960*/  LDL.LU.64 R8, [R1+0x650] ;  /* 0x0006500001087983 */ /* 0x000ee80000300a00 */
[----:B------:R-:W3:Y:S01]  /*1e970*/  LDL.LU.64 R10, [R1+0x658] ;  /* 0x00065800010a7983 */ /* 0x000ee20000300a00 */
[C---:B--2---:R-:W-:Y:S03]  /*1e980*/  HMMA.16816.F32 R20, R12.reuse, R24, R20 ;  /* 0x000000180c14723c */ /* 0x044fe60000001814 */
[----:B---3--:R-:W-:Y:S04]  /*1e990*/  STL.64 [R1+0x1da0], R10 ;  /* 0x001da00a01007387 */ /* 0x008fe80000100a00 */
[----:B------:R0:W-:Y:S04]  /*1e9a0*/  STL.64 [R1+0x1d98], R8 ;  /* 0x001d980801007387 */ /* 0x0001e80000100a00 */
[----:B0-----:R-:W2:Y:S04]  /*1e9b0*/  LDL.LU R8, [R1+0x20] ;  /* 0x0000200001087983 */ /* 0x001ea80000300800 */
[----:B------:R-:W2:Y:S04]  /*1e9c0*/  LDL.LU R9, [R1+0x24] ;  /* 0x0000240001097983 */ /* 0x000ea80000300800 */
[----:B------:R-:W-:Y:S04]  /*1e9d0*/  STL [R1+0x1a70], R3 ;  /* 0x001a700301007387 */ /* 0x000fe80000100800 */
[----:B------:R0:W-:Y:S04]  /*1e9e0*/  STL.64 [R1+0x1a0], R20 ;  /* 0x0001a01401007387 */ /* 0x0001e80000100a00 */
[----:B------:R-:W-:Y:S04]  /*1e9f0*/  STL.64 [R1+0x1a8], R22 ;  /* 0x0001a81601007387 */ /* 0x000fe80000100a00 */
[----:B0-----:R-:W3:Y:S04]  /*1ea00*/  LDL.LU.64 R20, [R1+0x1de8] ;  /* 0x001de80001147983 */ /* 0x001ee80000300a00 */
[----:B------:R-:W-:Y:S04]  /*1ea10*/  STL.64 [R1+0x1d38], R26 ;  /* 0x001d381a01007387 */ /* 0x000fe80000100a00 */
[----:B------:R0:W-:Y:S04]  /*1ea20*/  STL.64 [R1+0x1d30], R24 ;  /* 0x001d301801007387 */ /* 0x0001e80000100a00 */
[----:B0-----:R-:W4:Y:S02]  /*1ea30*/  LDL.LU.64 R24, [R1+0x70] ;  /* 0x0000700001187983 */ /* 0x001f240000300a00 */
[----:B----4-:R-:W-:-:S15]  /*1ea40*/  HMMA.16816.F32 R4, R12, R24, R4 ;  /* 0x000000180c04723c */ /* 0x010fde0000001804 */
[----:B------:R-:W-:-:S04]  /*1ea50*/  NOP ;  /* 0x0000000000007918 */ /* 0x000fc80000000000 */
[----:B------:R-:W-:Y:S04]  /*1ea60*/  STL.64 [R1+0x190], R4 ;  /* 0x0001900401007387 */ /* 0x000fe80000100a00 */
[----:B------:R0:W-:Y:S04]  /*1ea70*/  STL.64 [R1+0x198], R6 ;  /* 0x0001980601007387 */ /* 0x0001e80000100a00 */
[----:B0-----:R-:W4:Y:S04]  /*1ea80*/  LDL.LU.64 R6, [R1+0x1de0] ;  /* 0x001de00001067983 */ /* 0x001f280000300a00 */
[----:B------:R-:W2:Y:S01]  /*1ea90*/  LDL.LU.64 R4, [R1+0x1dd8] ;  /* 0x001dd80001047983 */ /* 0x000ea20000300a00 */
[----:B------:R-:W-:-:S02]  /*1eaa0*/  IMAD.MOV.U32 R22, RZ, RZ, R24 ;  /* 0x000000ffff167224 */ /* 0x000fc400078e0018 */
[----:B------:R-:W-:-:S03]  /*1eab0*/  IMAD.MOV.U32 R3, RZ, RZ, R25 ;  /* 0x000000ffff037224 */ /* 0x000fc600078e0019 */
[----:B------:R-:W-:Y:S04]  /*1eac0*/  STL [R1+0x1db0], R22 ;  /* 0x001db01601007387 */ /* 0x000fe80000100800 */
[----:B---3--:R0:W-:Y:S04]  /*1ead0*/  STL.64 [R1+0x1da8], R20 ;  /* 0x001da81401007387 */ /* 0x0081e80000100a00 */
[----:B0-----:R-:W3:Y:S04]  /*1eae0*/  LDL.LU.64 R20, [R1+0x6f0] ;  /* 0x0006f00001147983 */ /* 0x001ee80000300a00 */
[----:B------:R-:W3:Y:S04]  /*1eaf0*/  LDL.LU.64 R22, [R1+0x6f8] ;  /* 0x0006f80001167983 */ /* 0x000ee80000300a00 */
[----:B------:R-:W3:Y:S04]  /*1eb00*/  LDL.LU.64 R24, [R1+0x50] ;  /* 0x0000500001187983 */ /* 0x000ee80000300a00 */
[----:B------:R-:W3:Y:S01]  /*1eb10*/  LDL.LU.64 R26, [R1+0x58] ;  /* 0x00005800011a7983 */ /* 0x000ee20000300a00 */
[----:B--2---:R-:W-:Y:S03]  /*1eb20*/  HMMA.16816.F32 R12, R12, R4, R16 ;  /* 0x000000040c0c723c */ /* 0x004fe60000001810 */
[----:B------:R-:W3:Y:S04]  /*1eb30*/  LDL.LU.64 R18, [R1+0x1dd0] ;  /* 0x001dd00001127983 */ /* 0x000ee80000300a00 */
[----:B------:R-:W3:-:S12]  /*1eb40*/  LDL.LU.64 R16, [R1+0x1dc8] ;  /* 0x001dc80001107983 */ /* 0x000ed80000300a00 */
[----:B------:R0:W-:Y:S04]  /*1eb50*/  STL.64 [R1+0xc0], R12 ;  /* 0x0000c00c01007387 */ /* 0x0001e80000100a00 */
[----:B------:R-:W-:Y:S01]  /*1eb60*/  STL.64 [R1+0xc8], R14 ;  /* 0x0000c80e01007387 */ /* 0x000fe20000100a00 */
[----:B0-----:R-:W-:Y:S02]  /*1eb70*/  IMAD.MOV.U32 R12, RZ, RZ, R29 ;  /* 0x000000ffff0c7224 */ /* 0x001fe400078e001d */
[----:B------:R-:W-:Y:S01]  /*1eb80*/  IMAD.MOV.U32 R13, RZ, RZ, R2 ;  /* 0x000000ffff0d7224 */ /* 0x000fe200078e0002 */
[----:B------:R-:W2:Y:S04]  /*1eb90*/  LDL.LU R29, [R1+0x1dc0] ;  /* 0x001dc000011d7983 */ /* 0x000ea80000300800 */
[----:B------:R-:W2:Y:S04]  /*1eba0*/  LDL.LU R2, [R1+0x1dbc] ;  /* 0x001dbc0001027983 */ /* 0x000ea80000300800 */
[----:B----4-:R-:W-:Y:S04]  /*1ebb0*/  STL.64 [R1+0x1d18], R6 ;  /* 0x001d180601007387 */ /* 0x010fe80000100a00 */
[----:B------:R0:W-:Y:S02]  /*1ebc0*/  STL.64 [R1+0x1d10], R4 ;  /* 0x001d100401007387 */ /* 0x0001e40000100a00 */
[----:B0-----:R-:W-:-:S02]  /*1ebd0*/  IMAD.MOV.U32 R4, RZ, RZ, R0 ;  /* 0x000000ffff047224 */ /* 0x001fc400078e0000 */
[----:B------:R-:W-:Y:S01]  /*1ebe0*/  IMAD.MOV.U32 R5, RZ, RZ, R28 ;  /* 0x000000ffff057224 */ /* 0x000fe200078e001c */
[----:B------:R-:W4:Y:S04]  /*1ebf0*/  LDL.LU R0, [R1+0x1db8] ;  /* 0x001db80001007983 */ /* 0x000f280000300800 */
[----:B------:R-:W2:Y:S01]  /*1ec00*/  LDL.LU R28, [R1+0x1db4] ;  /* 0x001db400011c7983 */ /* 0x000ea20000300800 */
[----:B---3--:R-:W-:Y:S03]  /*1ec10*/  HMMA.16816.F32 R8, R16, R8, R20 ;  /* 0x000000081008723c */ /* 0x008fe60000001814 */
[----:B------:R-:W3:Y:S04]  /*1ec20*/  LDL.LU R22, [R1+0x1db0] ;  /* 0x001db00001167983 */ /* 0x000ee80000300800 */
[----:B------:R-:W2:-:S12]  /*1ec30*/  LDL.LU.64 R20, [R1+0x1da8] ;  /* 0x001da80001147983 */ /* 0x000e980000300a00 */
[----:B------:R-:W-:Y:S04]  /*1ec40*/  STL.64 [R1+0xa0], R8 ;  /* 0x0000a00801007387 */ /* 0x000fe80000100a00 */
[----:B------:R0:W-:Y:S04]  /*1ec50*/  STL.64 [R1+0xa8], R10 ;  /* 0x0000a80a01007387 */ /* 0x0001e80000100a00 */
[----:B0-----:R-:W2:Y:S04]  /*1ec60*/  LDL.LU.64 R10, [R1+0x1da0] ;  /* 0x001da000010a7983 */ /* 0x001ea80000300a00 */
[----:B------:R-:W2:Y:S02]  /*1ec70*/  LDL.LU.64 R8, [R1+0x1d98] ;  /* 0x001d980001087983 */ /* 0x000ea40000300a00 */
[----:B--2---:R-:W-:Y:S02]  /*1ec80*/  HMMA.16816.F32 R12, R16, R12, R8 ;  /* 0x0000000c100c723c */ /* 0x004fe40000001808 */
[----:B------:R-:W2:Y:S04]  /*1ec90*/  LDL.LU.64 R10, [R1+0x1d90] ;  /* 0x001d9000010a7983 */ /* 0x000ea80000300a00 */
[----:B------:R-:W3:-:S13]  /*1eca0*/  LDL.LU.64 R8, [R1+0x1d88] ;  /* 0x001d880001087983 */ /* 0x000eda0000300a00 */
[----:B------:R4:W-:Y:S04]  /*1ecb0*/  STL.64 [R1+0x90], R12 ;  /* 0x0000900c01007387 */ /* 0x0009e80000100a00 */
[----:B------:R0:W-:Y:S01]  /*1ecc0*/  STL.64 [R1+0x98], R14 ;  /* 0x0000980e01007387 */ /* 0x0001e20000100a00 */
[----:B----4-:R-:W-:Y:S02]  /*1ecd0*/  IMAD.MOV.U32 R12, RZ, RZ, R0 ;  /* 0x000000ffff0c7224 */ /* 0x010fe400078e0000 */
[----:B0-----:R-:W-:Y:S01]  /*1ece0*/  IMAD.MOV.U32 R15, RZ, RZ, R2 ;  /* 0x000000ffff0f7224 */ /* 0x001fe200078e0002 */
[----:B------:R-:W4:Y:S01]  /*1ecf0*/  LDL.LU R0, [R1+0x1d80] ;  /* 0x001d800001007983 */ /* 0x000f220000300800 */
[----:B--2---:R-:W-:Y:S02]  /*1ed00*/  IMAD.MOV.U32 R14, RZ, RZ, R11 ;  /* 0x000000ffff0e7224 */ /* 0x004fe400078e000b */
[----:B------:R-:W-:-:S02]  /*1ed10*/  IMAD.MOV.U32 R13, RZ, RZ, R10 ;  /* 0x000000ffff0d7224 */ /* 0x000fc400078e000a */
[----:B------:R-:W2:Y:S04]  /*1ed20*/  LDL.LU R10, [R1+0x1d7c] ;  /* 0x001d7c00010a7983 */ /* 0x000ea80000300800 */
[----:B------:R-:W2:Y:S04]  /*1ed30*/  LDL.LU R11, [R1+0x1d78] ;  /* 0x001d7800010b7983 */ /* 0x000ea80000300800 */
[----:B------:R-:W-:Y:S04]  /*1ed40*/  STL.64 [R1+0x1c90], R14 ;  /* 0x001c900e01007387 */ /* 0x000fe80000100a00 */
[----:B------:R0:W-:Y:S04]  /*1ed50*/  STL.64 [R1+0x1c88], R12 ;  /* 0x001c880c01007387 */ /* 0x0001e80000100a00 */
[----:B0-----:R-:W2:Y:S04]  /*1ed60*/  LDL.LU.64 R12, [R1+0x5a0] ;  /* 0x0005a000010c7983 */ /* 0x001ea80000300a00 */
[----:B------:R-:W2:Y:S02]  /*1ed70*/  LDL.LU.64 R14, [R1+0x5a8] ;  /* 0x0005a800010e7983 */ /* 0x000ea40000300a00 */
[----:B--2---:R-:W-:-:S15]  /*1ed80*/  HMMA.16816.F32 R4, R16, R4, R12 ;  /* 0x000000041004723c */ /* 0x004fde000000180c */
[----:B------:R-:W-:-:S04]  /*1ed90*/  NOP ;  /* 0x0000000000007918 */ /* 0x000fc80000000000 */
[----:B------:R-:W-:Y:S01]  /*1eda0*/  IMAD.MOV.U32 R2, RZ, RZ, R7 ;  /* 0x000000ffff027224 */ /* 0x000fe200078e0007 */
[----:B------:R-:W-:Y:S04]  /*1edb0*/  STL.64 [R1+0x60], R4 ;  /* 0x0000600401007387 */ /* 0x000fe80000100a00 */
[----:B------:R-:W-:Y:S04]  /*1edc0*/  STL [R1+0x68], R6 ;  /* 0x0000680601007387 */ /* 0x000fe80000100800 */
[----:B------:R-:W-:Y:S04]  /*1edd0*/  STL [R1+0x1980], R2 ;  /* 0x0019800201007387 */ /* 0x000fe80000100800 */
[----:B------:R0:W-:Y:S04]  /*1ede0*/  STL.64 [R1+0x1cc8], R10 ;  /* 0x001cc80a01007387 */ /* 0x0001e80000100a00 */
[----:B0-----:R-:W2:Y:S01]  /*1edf0*/  LDL.64 R10, [R1+0x8] ;  /* 0x00000800010a7983 */ /* 0x001ea20000100a00 */
[----:B---3--:R-:W-:-:S15]  /*1ee00*/  HMMA.16816.F32 R4, R16, R8, R24 ;  /* 0x000000081004723c */ /* 0x008fde0000001818 */
[----:B------:R-:W-:-:S04]  /*1ee10*/  NOP ;  /* 0x0000000000007918 */ /* 0x000fc80000000000 */
[----:B------:R-:W-:Y:S04]  /*1ee20*/  STL.64 [R1+0x50], R4 ;  /* 0x0000500401007387 */ /* 0x000fe80000100a00 */
[----:B------:R-:W-:Y:S04]  /*1ee30*/  STL.64 [R1+0x58], R6 ;  /* 0x0000580601007387 */ /* 0x000fe80000100a00 */
[----:B--2---:R0:W-:Y:S04]  /*1ee40*/  STL.64 [R1+0x1cd0], R10 ;  /* 0x001cd00a01007387 */ /* 0x0041e80000100a00 */
[----:B0-----:R-:W2:Y:S04]  /*1ee50*/  LDL R10, [R1+0x18] ;  /* 0x00001800010a7983 */ /* 0x001ea80000100800 */
[----:B------:R-:W2:Y:S01]  /*1ee60*/  LDL R11, [R1+0x1c] ;  /* 0x00001c00010b7983 */ /* 0x000ea20000100800 */
[----:B----4-:R-:W-:-:S02]  /*1ee70*/  IMAD.MOV.U32 R14, RZ, RZ, R0 ;  /* 0x000000ffff0e7224 */ /* 0x010fc400078e0000 */
[----:B------:R-:W-:Y:S01]  /*1ee80*/  IMAD.MOV.U32 R15, RZ, RZ, R28 ;  /* 0x000000ffff0f7224 */ /* 0x000fe200078e001c */
[----:B--2---:R0:W-:Y:S04]  /*1ee90*/  STL.64 [R1+0x1ce8], R10 ;  /* 0x001ce80a01007387 */ /* 0x0041e80000100a00 */
[----:B------:R-:W2:Y:S04]  /*1eea0*/  LDL.LU R12, [R1+0x2d0] ;  /* 0x0002d000010c7983 */ /* 0x000ea80000300800 */
[----:B------:R-:W2:Y:S04]  /*1eeb0*/  LDL.LU R13, [R1+0x2d4] ;  /* 0x0002d400010d7983 */ /* 0x000ea80000300800 */
[----:B------:R-:W3:Y:S04]  /*1eec0*/  LDL.LU R0, [R1+0x1d74] ;  /* 0x001d740001007983 */ /* 0x000ee80000300800 */
[----:B------:R-:W4:Y:S04]  /*1eed0*/  LDL.LU R28, [R1+0x1d70] ;  /* 0x001d7000011c7983 */ /* 0x000f280000300800 */
[----:B0-----:R-:W2:Y:S01]  /*1eee0*/  LDL.64 R10, [R1+0x28] ;  /* 0x00002800010a7983 */ /* 0x001ea20000100a00 */
[----:B------:R-:W-:-:S02]  /*1eef0*/  IMAD.MOV.U32 R4, RZ, RZ, R22 ;  /* 0x000000ffff047224 */ /* 0x000fc400078e0016 */
[----:B------:R-:W-:Y:S01]  /*1ef00*/  IMAD.MOV.U32 R5, RZ, RZ, R3 ;  /* 0x000000ffff057224 */ /* 0x000fe200078e0003 */
[----:B--2---:R-:W-:Y:S04]  /*1ef10*/  STL.64 [R1+0x1d20], R10 ;  /* 0x001d200a01007387 */ /* 0x004fe80000100a00 */
[----:B------:R-:W-:Y:S04]  /*1ef20*/  STL.64 [R1+0x1ca0], R14 ;  /* 0x001ca00e01007387 */ /* 0x000fe80000100a00 */
[----:B------:R0:W-:Y:S04]  /*1ef30*/  STL.64 [R1+0x1c98], R12 ;  /* 0x001c980c01007387 */ /* 0x0001e80000100a00 */
[----:B0-----:R-:W2:Y:S04]  /*1ef40*/  LDL.LU R12, [R1+0x2e0] ;  /* 0x0002e000010c7983 */ /* 0x001ea80000300800 */
[----:B------:R-:W2:Y:S01]  /*1ef50*/  LDL.LU R13, [R1+0x2e4] ;  /* 0x0002e400010d7983 */ /* 0x000ea20000300800 */
[----:B---3--:R-:W-:-:S02]  /*1ef60*/  IMAD.MOV.U32 R14, RZ, RZ, R0 ;  /* 0x000000ffff0e7224 */ /* 0x008fc400078e0000 */
[----:B----4-:R-:W-:Y:S01]  /*1ef70*/  IMAD.MOV.U32 R15, RZ, RZ, R28 ;  /* 0x000000ffff0f7224 */ /* 0x010fe200078e001c */
[----:B------:R-:W3:Y:S04]  /*1ef80*/  LDL.LU R0, [R1+0x1d6c] ;  /* 0x001d6c0001007983 */ /* 0x000ee80000300800 */
[----:B------:R-:W4:Y:S04]  /*1ef90*/  LDL.LU R28, [R1+0x1d68] ;  /* 0x001d6800011c7983 */ /* 0x000f280000300800 */
[----:B------:R-:W-:Y:S04]  /*1efa0*/  STL.64 [R1+0x1d28], R4 ;  /* 0x001d280401007387 */ /* 0x000fe80000100a00 */
[----:B------:R-:W-:Y:S04]  /*1efb0*/  STL.64 [R1+0x1cb0], R14 ;  /* 0x001cb00e01007387 */ /* 0x000fe80000100a00 */
[----:B--2---:R0:W-:Y:S04]  /*1efc0*/  STL.64 [R1+0x1ca8], R12 ;  /* 0x001ca80c01007387 */ /* 0x0041e80000100a00 */
[----:B0-----:R-:W2:Y:S04]  /*1efd0*/  LDL.LU R12, [R1+0x2f0] ;  /* 0x0002f000010c7983 */ /* 0x001ea80000300800 */
[----:B------:R-:W2:Y:S04]  /*1efe0*/  LDL.LU R13, [R1+0x2f4] ;  /* 0x0002f400010d7983 */ /* 0x000ea80000300800 */
[----:B------:R-:W2:Y:S04]  /*1eff0*/  LDL.LU R14, [R1+0x2f8] ;  /* 0x0002f800010e7983 */ /* 0x000ea80000300800 */
[----:B------:R-:W2:Y:S04]  /*1f000*/  LDL.LU R15, [R1+0x2fc] ;  /* 0x0002fc00010f7983 */ /* 0x000ea80000300800 */
[----:B--2---:R4:W-:Y:S04]  /*1f010*/  STL.64 [R1+0x1cc0], R14 ;  /* 0x001cc00e01007387 */ /* 0x0049e80000100a00 */
[----:B------:R0:W-:Y:S01]  /*1f020*/  STL.64 [R1+0x1cb8], R12 ;  /* 0x001cb80c01007387 */ /* 0x0001e20000100a00 */
[----:B----4-:R-:W-:-:S03]  /*1f030*/  IMAD.MOV.U32 R14, RZ, RZ, R28 ;  /* 0x000000ffff0e7224 */ /* 0x010fc600078e001c */
[----:B0-----:R-:W2:Y:S04]  /*1f040*/  LDL.LU R12, [R1+0x300] ;  /* 0x00030000010c7983 */ /* 0x001ea80000300800 */
[----:B------:R-:W2:Y:S04]  /*1f050*/  LDL.LU R13, [R1+0x304] ;  /* 0x00030400010d7983 */ /* 0x000ea80000300800 */
[----:B------:R-:W4:Y:S01]  /*1f060*/  LDL.LU R28, [R1+0x1d64] ;  /* 0x001d6400011c7983 */ /* 0x000f220000300800 */
[----:B---3--:R-:W-:-:S03]  /*1f070*/  IMAD.MOV.U32 R15, RZ, RZ, R0 ;  /* 0x000000ffff0f7224 */ /* 0x008fc600078e0000 */
[----:B------:R-:W3:Y:S04]  /*1f080*/  LDL.LU R0, [R1+0x1d60] ;  /* 0x001d600001007983 */ /* 0x000ee80000300800 */
[----:B------:R-:W2:Y:S04]  /*1f090*/  LDL.LU.64 R4, [R1+0x330] ;  /* 0x0003300001047983 */ /* 0x000ea80000300a00 */
[----:B------:R-:W2:Y:S01]  /*1f0a0*/  LDL.LU.64 R6, [R1+0x338] ;  /* 0x0003380001067983 */ /* 0x000ea20000300a00 */
[----:B------:R-:W-:Y:S02]  /*1f0b0*/  IMAD.MOV.U32 R24, RZ, RZ, R21 ;  /* 0x000000ffff187224 */ /* 0x000fe400078e0015 */
[----:B------:R-:W-:Y:S01]  /*1f0c0*/  IMAD.MOV.U32 R25, RZ, RZ, R20 ;  /* 0x000000ffff197224 */ /* 0x000fe200078e0014 */
[----:B--2---:R-:W-:Y:S04]  /*1f0d0*/  STL.64 [R1+0x1d48], R6 ;  /* 0x001d480601007387 */ /* 0x004fe80000100a00 */
[----:B------:R0:W-:Y:S04]  /*1f0e0*/  STL.64 [R1+0x1d40], R4 ;  /* 0x001d400401007387 */ /* 0x0001e80000100a00 */
[----:B0-----:R-:W2:Y:S04]  /*1f0f0*/  LDL.LU.64 R4, [R1+0x220] ;  /* 0x0002200001047983 */ /* 0x001ea80000300a00 */
[----:B------:R-:W2:Y:S04]  /*1f100*/  LDL.LU.64 R6, [R1+0x228] ;  /* 0x0002280001067983 */ /* 0x000ea80000300a00 */
[----:B------:R-:W2:Y:S04]  /*1f110*/  LDL.LU.64 R8, [R1+0x450] ;  /* 0x0004500001087983 */ /* 0x000ea80000300a00 */
[----:B------:R-:W2:Y:S04]  /*1f120*/  LDL.LU.64 R10, [R1+0x458] ;  /* 0x00045800010a7983 */ /* 0x000ea80000300a00 */
[----:B------:R-:W2:Y:S04]  /*1f130*/  LDL.LU.64 R20, [R1+0x460] ;  /* 0x0004600001147983 */ /* 0x000ea80000300a00 */
[----:B------:R-:W2:Y:S04]  /*1f140*/  LDL.LU.64 R22, [R1+0x468] ;  /* 0x0004680001167983 */ /* 0x000ea80000300a00 */
[----:B------:R4:W-:Y:S04]  /*1f150*/  STL.64 [R1+0x1ce0], R14 ;  /* 0x001ce00e01007387 */ /* 0x0009e80000100a00 */
[----:B------:R0:W-:Y:S01]  /*1f160*/  STL.64 [R1+0x1cd8], R12 ;  /* 0x001cd80c01007387 */ /* 0x0001e20000100a00 */
[----:B----4-:R-:W-:-:S03]  /*1f170*/  IMAD.MOV.U32 R14, RZ, RZ, R28 ;  /* 0x000000ffff0e7224 */ /* 0x010fc600078e001c */
[----:B0-----:R-:W4:Y:S01]  /*1f180*/  LDL.LU R12, [R1+0x310] ;  /* 0x00031000010c7983 */ /* 0x001f220000300800 */
[----:B---3--:R-:W-:-:S03]  /*1f190*/  IMAD.MOV.U32 R13, RZ, RZ, R0 ;  /* 0x000000ffff0d7224 */ /* 0x008fc600078e0000 */
[----:B------:R-:W3:Y:S04]  /*1f1a0*/  LDL.LU R0, [R1+0x1d5c] ;  /* 0x001d5c0001007983 */ /* 0x000ee80000300800 */
[----:B------:R-:W3:Y:S04]  /*1f1b0*/  LDL.LU R28, [R1+0x1d58] ;  /* 0x001d5800011c7983 */ /* 0x000ee80000300800 */
[----:B------:R-:W3:Y:S01]  /*1f1c0*/  LDL.LU R15, [R1+0x31c] ;  /* 0x00031c00010f7983 */ /* 0x000ee20000300800 */
[----:B--2---:R-:W-:Y:S03]  /*1f1d0*/  HMMA.16816.F32 R24, R16, R24, R4 ;  /* 0x000000181018723c */ /* 0x004fe60000001804 */
[----:B---3--:R0:W-:Y:S04]  /*1f1e0*/  STL.64 [R1+0x1cf8], R14 ;  /* 0x001cf80e01007387 */ /* 0x0081e80000100a00 */
[----:B----4-:R1:W-:-:S12]  /*1f1f0*/  STL.64 [R1+0x1cf0], R12 ;  /* 0x001cf00c01007387 */ /* 0x0103d80000100a00 */
[----:B------:R-:W-:Y:S02]  /*1f200*/  IMAD.MOV.U32 R2, RZ, RZ, R26 ;  /* 0x000000ffff027224 */ /* 0x000fe400078e001a */
[----:B0-----:R-:W-:Y:S01]  /*1f210*/  IMAD.MOV.U32 R14, RZ, RZ, R0 ;  /* 0x000000ffff0e7224 */ /* 0x001fe200078e0000 */
[----:B-1----:R-:W2:Y:S04]  /*1f220*/  LDL.LU R12, [R1+0x320] ;  /* 0x00032000010c7983 */ /* 0x002ea80000300800 */
[----:B------:R-:W2:Y:S04]  /*1f230*/  LDL.LU R13, [R1+0x324] ;  /* 0x00032400010d7983 */ /* 0x000ea80000300800 */
[----:B------:R-:W3:Y:S01]  /*1f240*/  LDL.LU R0, [R1+0x1d54] ;  /* 0x001d540001007983 */ /* 0x000ee20000300800 */
[----:B------:R-:W-:-:S03]  /*1f250*/  IMAD.MOV.U32 R15, RZ, RZ, R28 ;  /* 0x000000ffff0f7224 */ /* 0x000fc600078e001c */
[----:B------:R-:W4:Y:S04]  /*1f260*/  LDL.LU R28, [R1+0x1d50] ;  /* 0x001d5000011c7983 */ /* 0x000f280000300800 */
[----:B------:R-:W2:Y:S04]  /*1f270*/  LDL.LU.64 R6, [R1+0x1d48] ;  /* 0x001d480001067983 */ /* 0x000ea80000300a00 */
[----:B------:R-:W2:Y:S04]  /*1f280*/  LDL.LU.64 R4, [R1+0x1d40] ;  /* 0x001d400001047983 */ /* 0x000ea80000300a00 */
[----:B------:R-:W-:Y:S04]  /*1f290*/  STL.64 [R1+0x220], R24 ;  /* 0x0002201801007387 */ /* 0x000fe80000100a00 */
[----:B------:R0:W-:Y:S04]  /*1f2a0*/  STL [R1+0x22c], R27 ;  /* 0x00022c1b01007387 */ /* 0x0001e80000100800 */
[----:B0-----:R-:W2:Y:S04]  /*1f2b0*/  LDL.LU.64 R26, [R1+0x1d38] ;  /* 0x001d3800011a7983 */ /* 0x001ea80000300a00 */
[----:B------:R-:W2:Y:S04]  /*1f2c0*/  LDL.LU.64 R24, [R1+0x1d30] ;  /* 0x001d300001187983 */ /* 0x000ea80000300a00 */
[----:B------:R-:W-:Y:S01]  /*1f2d0*/  STL [R1+0x1a74], R2 ;  /* 0x001a740201007387 */ /* 0x000fe20000100800 */
[----:B--2---:R-:W-:-:S15]  /*1f2e0*/  HMMA.16816.F32 R4, R16, R24, R4 ;  /* 0x000000181004723c */ /* 0x004fde0000001804 */
[----:B------:R-:W-:-:S04]  /*1f2f0*/  NOP ;  /* 0x0000000000007918 */ /* 0x000fc80000000000 */
[----:B------:R0:W-:Y:S04]  /*1f300*/  STL.64 [R1+0x330], R4 ;  /* 0x0003300401007387 */ /* 0x0001e80000100a00 */
[----:B------:R1:W-:Y:S04]  /*1f310*/  STL.64 [R1+0x338], R6 ;  /* 0x0003380601007387 */ /* 0x0003e80000100a00 */
[----:B0-----:R-:W1:Y:S02]  /*1f320*/  LDL.LU.64 R4, [R1+0x1d28] ;  /* 0x001d280001047983 */ /* 0x001e640000300a00 */
[----:B-1----:R-:W-:Y:S02]  /*1f330*/  HMMA.16816.F32 R4, R16, R4, R8 ;  /* 0x000000041004723c */ /* 0x002fe40000001808 */
[----:B------:R-:W2:-:S15]  /*1f340*/  LDL.LU.64 R10, [R1+0x1d20] ;  /* 0x001d2000010a7983 */ /* 0x000e9e0000300a00 */
[----:B------:R-:W-:Y:S02]  /*1f350*/  NOP ;  /* 0x0000000000007918 */ /* 0x000fe40000000000 */
[----:B------:R-:W-:Y:S04]  /*1f360*/  STL.64 [R1+0x450], R4 ;  /* 0x0004500401007387 */ /* 0x000fe80000100a00 */
[----:B------:R0:W-:Y:S04]  /*1f370*/  STL.64 [R1+0x458], R6 ;  /* 0x0004580601007387 */ /* 0x0001e80000100a00 */
[----:B0-----:R-:W2:Y:S04]  /*1f380*/  LDL.LU.64 R6, [R1+0x1d18] ;  /* 0x001d180001067983 */ /* 0x001ea80000300a00 */
[----:B------:R-:W2:Y:S02]  /*1f390*/  LDL.LU.64 R4, [R1+0x1d10] ;  /* 0x001d100001047983 */ /* 0x000ea40000300a00 */
[----:B--2---:R-:W-:Y:S02]  /*1f3a0*/  HMMA.16816.F32 R16, R16, R4, R20 ;  /* 0x000000041010723c */ /* 0x004fe40000001814 */
[----:B------:R-:W2:Y:S04]  /*1f3b0*/  LDL.LU.64 R22, [R1+0x1d08] ;  /* 0x001d080001167983 */ /* 0x000ea80000300a00 */
[----:B------:R-:W2:Y:S01]  /*1f3c0*/  LDL.LU.64 R20, [R1+0x1d00] ;  /* 0x001d000001147983 */ /* 0x000ea20000300a00 */
[----:B------:R-:W-:-:S02]  /*1f3d0*/  IMAD.MOV.U32 R3, RZ, RZ, R10 ;  /* 0x000000ffff037224 */ /* 0x000fc400078e000a */
[----:B------:R-:W-:-:S10]  /*1f3e0*/  IMAD.MOV.U32 R2, RZ, RZ, R11 ;  /* 0x000000ffff027224 */ /* 0x000fd400078e000b */
[----:B------:R-:W-:Y:S04]  /*1f3f0*/  STL.64 [R1+0x460], R16 ;  /* 0x0004601001007387 */ /* 0x000fe80000100a00 */
[----:B------:R-:W-:Y:S01]  /*1f400*/  STL.64 [R1+0x468], R18 ;  /* 0x0004681201007387 */ /* 0x000fe20000100a00 */
[----:B--2---:R-:W-:-:S15]  /*1f410*/  HMMA.16816.F32 R12, R20, R10, R12 ;  /* 0x0000000a140c723c */ /* 0x004fde000000180c */
[----:B------:R-:W-:-:S04]  /*1f420*/  NOP ;  /* 0x0000000000007918 */ /* 0x000fc80000000000 */
        /* <DEDUP_REMOVED lines=10> */
[----:B0-----:R-:W2:Y:S01]  /*1f4d0*/  LDL.LU.64 R10, [R1+0x1cd0] ;  /* 0x001cd000010a7983 */ /* 0x001ea20000300a00 */
[----:B----4-:R-:W-:Y:S02]  /*1f4e0*/  IMAD.MOV.U32 R18, RZ, RZ, R28 ;  /* 0x000000ffff127224 */ /* 0x010fe400078e001c */
[----:B---3--:R-:W-:Y:S01]  /*1f4f0*/  IMAD.MOV.U32 R19, RZ, RZ, R0 ;  /* 0x000000ffff137224 */ /* 0x008fe200078e0000 */
[----:B--2---:R-:W-:Y:S01]  /*1f500*/  HMMA.16816.F32 R12, R20, R10, R12 ;  /* 0x0000000a140c723c */ /* 0x004fe2000000180c */
[----:B------:R-:W-:-:S02]  /*1f510*/  IMAD.MOV.U32 R5, RZ, RZ, R10 ;  /* 0x000000ffff057224 */ /* 0x000fc400078e000a */
[----:B------:R-:W-:Y:S02]  /*1f520*/  IMAD.MOV.U32 R4, RZ, RZ, R11 ;  /* 0x000000ffff047224 */ /* 0x000fe400078e000b */
[----:B------:R-:W2:-:S14]  /*1f530*/  LDL.LU.64 R10, [R1+0x1cc8] ;  /* 0x001cc800010a7983 */ /* 0x000e9c0000300a00 */
[----:B------:R-:W-:Y:S01]  /*1f540*/  IMAD.MOV.U32 R28, RZ, RZ, R14 ;  /* 0x000000ffff1c7224 */ /* 0x000fe200078e000e */
[----:B------:R0:W-:Y:S01]  /*1f550*/  STL [R1+0x304], R13 ;  /* 0x0003040d01007387 */ /* 0x0001e20000100800 */
[----:B------:R-:W-:Y:S02]  /*1f560*/  IMAD.MOV.U32 R0, RZ, RZ, R15 ;  /* 0x000000ffff007224 */ /* 0x000fe400078e000f */
[----:B------:R-:W-:Y:S01]  /*1f570*/  IMAD.MOV.U32 R8, RZ, RZ, R12 ;  /* 0x000000ffff087224 */ /* 0x000fe200078e000c */
[----:B------:R-:W2:Y:S04]  /*1f580*/  LDL.LU.64 R14, [R1+0x1cc0] ;  /* 0x001cc000010e7983 */ /* 0x000ea80000300a00 */
[----:B0-----:R-:W2:Y:S04]  /*1f590*/  LDL.LU.64 R12, [R1+0x1cb8] ;  /* 0x001cb800010c7983 */ /* 0x001ea80000300a00 */
[----:B------:R-:W-:Y:S04]  /*1f5a0*/  STL [R1+0x1b98], R0 ;  /* 0x001b980001007387 */ /* 0x000fe80000100800 */
[----:B------:R-:W-:Y:S01]  /*1f5b0*/  STL [R1+0x1960], R28 ;  /* 0x0019601c01007387 */ /* 0x000fe20000100800 */
[----:B--2---:R-:W-:-:S15]  /*1f5c0*/  HMMA.16816.F32 R12, R20, R10, R12 ;  /* 0x0000000a140c723c */ /* 0x004fde000000180c */
[----:B------:R-:W-:-:S04]  /*1f5d0*/  NOP ;  /* 0x0000000000007918 */ /* 0x000fc80000000000 */
[----:B------:R-:W-:Y:S04]  /*1f5e0*/  STL.64 [R1+0x2f0], R12 ;  /* 0x0002f00c01007387 */ /* 0x000fe80000100a00 */
[----:B------:R0:W-:Y:S04]  /*1f5f0*/  STL.64 [R1+0x2f8], R14 ;  /* 0x0002f80e01007387 */ /* 0x0001e80000100a00 */
[----:B0-----:R-:W2:Y:S04]  /*1f600*/  LDL.LU.64 R14, [R1+0x1cb0] ;  /* 0x001cb000010e7983 */ /* 0x001ea80000300a00 */
[----:B------:R-:W2:Y:S04]  /*1f610*/  LDL.LU.64 R12, [R1+0x1ca8] ;  /* 0x001ca800010c7983 */ /* 0x000ea80000300a00 */
[----:B------:R0:W-:Y:S04]  /*1f620*/  STL.64 [R1+0x1c48], R10 ;  /* 0x001c480a01007387 */ /* 0x0001e80000100a00 */
[----:B------:R-:W-:Y:S04]  /*1f630*/  STL [R1+0x1c40], R8 ;  /* 0x001c400801007387 */ /* 0x000fe80000100800 */
[----:B0-----:R-:W3:Y:S04]  /*1f640*/  LDL R10, [R1+0x78] ;  /* 0x00007800010a7983 */ /* 0x001ee80000100800 */
[----:B------:R-:W3:Y:S01]  /*1f650*/  LDL R11, [R1+0x7c] ;  /* 0x00007c00010b7983 */ /* 0x000ee20000100800 */
[----:B--2---:R-:W-:-:S15]  /*1f660*/  HMMA.16816.F32 R12, R20, R18, R12 ;  /* 0x00000012140c723c */ /* 0x004fde000000180c */
[----:B------:R-:W-:-:S04]  /*1f670*/  NOP ;  /* 0x0000000000007918 */ /* 0x000fc80000000000 */
[----:B------:R-:W-:Y:S04]  /*1f680*/  STL.64 [R1+0x2e0], R12 ;  /* 0x0002e00c01007387 */ /* 0x000fe80000100a00 */
[----:B------:R0:W-:Y:S04]  /*1f690*/  STL.64 [R1+0x2e8], R14 ;  /* 0x0002e80e01007387 */ /* 0x0001e80000100a00 */
[----:B0-----:R-:W2:Y:S04]  /*1f6a0*/  LDL.LU.64 R14, [R1+0x1ca0] ;  /* 0x001ca000010e7983 */ /* 0x001ea80000300a00 */
[----:B------:R-:W2:Y:S04]  /*1f6b0*/  LDL.LU.64 R12, [R1+0x1c98] ;  /* 0x001c9800010c7983 */ /* 0x000ea80000300a00 */
[----:B------:R0:W-:Y:S04]  /*1f6c0*/  STL.64 [R1+0x1c38], R18 ;  /* 0x001c381201007387 */ /* 0x0001e80000100a00 */
[----:B------:R-:W3:Y:S04]  /*1f6d0*/  LDL.LU R16, [R1+0x2c0] ;  /* 0x0002c00001107983 */ /* 0x000ee80000300800 */
[----:B------:R-:W3:Y:S04]  /*1f6e0*/  LDL.LU R17, [R1+0x2c4] ;  /* 0x0002c40001117983 */ /* 0x000ee80000300800 */
[----:B0-----:R-:W3:Y:S04]  /*1f6f0*/  LDL.LU R18, [R1+0x2c8] ;  /* 0x0002c80001127983 */ /* 0x001ee80000300800 */
[----:B------:R-:W3:Y:S01]  /*1f700*/  LDL.LU R19, [R1+0x2cc] ;  /* 0x0002cc0001137983 */ /* 0x000ee20000300800 */
[C---:B--2---:R-:W-:Y:S03]  /*1f710*/  HMMA.16816.F32 R24, R20.reuse, R26, R12 ;  /* 0x0000001a1418723c */ /* 0x044fe6000000180c */
[----:B------:R-:W2:Y:S04]  /*1f720*/  LDL.LU.64 R14, [R1+0x1c90] ;  /* 0x001c9000010e7983 */ /* 0x000ea80000300a00 */
[----:B------:R-:W2:Y:S01]  /*1f730*/  LDL.LU.64 R12, [R1+0x1c88] ;  /* 0x001c8800010c7983 */ /* 0x000ea20000300a00 */
[C---:B---3--:R-:W-:Y:S11]  /*1f740*/  HMMA.16816.F32 R16, R20.reuse, R10, R16 ;  /* 0x0000000a1410723c */ /* 0x048ff60000001810 */
[----:B------:R-:W-:Y:S04]  /*1f750*/  STL.64 [R1+0x4d0], R24 ;  /* 0x0004d01801007387 */ /* 0x000fe80000100a00 */
[----:B------:R0:W-:Y:S04]  /*1f760*/  STL.64 [R1+0x4d8], R26 ;  /* 0x0004d81a01007387 */ /* 0x0001e80000100a00 */
[----:B0-----:R-:W3:Y:S04]  /*1f770*/  LDL.LU.64 R26, [R1+0x1c80] ;  /* 0x001c8000011a7983 */ /* 0x001ee80000300a00 */
[----:B------:R-:W3:Y:S01]  /*1f780*/  LDL.LU.64 R24, [R1+0x1c78] ;  /* 0x001c780001187983 */ /* 0x000ee20000300a00 */
[----:B--2---:R-:W-:Y:S03]  /*1f790*/  HMMA.16816.F32 R8, R20, R6, R12 ;  /* 0x000000061408723c */ /* 0x004fe6000000180c */
[----:B------:R-:W2:Y:S04]  /*1f7a0*/  LDL.LU R20, [R1+0x130] ;  /* 0x0001300001147983 */ /* 0x000ea80000300800 */
[----:B------:R0:W-:Y:S04]  /*1f7b0*/  STL.64 [R1+0x560], R16 ;  /* 0x0005601001007387 */ /* 0x0001e80000100a00 */
[----:B------:R1:W-:Y:S08]  /*1f7c0*/  STL.64 [R1+0x568], R18 ;  /* 0x0005681201007387 */ /* 0x0003f00000100a00 */
[----:B------:R-:W-:Y:S04]  /*1f7d0*/  STL.64 [R1+0x550], R8 ;  /* 0x0005500801007387 */ /* 0x000fe80000100a00 */
[----:B------:R4:W-:Y:S04]  /*1f7e0*/  STL.64 [R1+0x558], R10 ;  /* 0x0005580a01007387 */ /* 0x0009e80000100a00 */
[----:B------:R-:W2:Y:S04]  /*1f7f0*/  LDL.LU R21, [R1+0x134] ;  /* 0x0001340001157983 */ /* 0x000ea80000300800 */
[----:B------:R-:W2:Y:S04]  /*1f800*/  LDL.LU R22, [R1+0x138] ;  /* 0x0001380001167983 */ /* 0x000ea80000300800 */
[----:B------:R-:W2:Y:S04]  /*1f810*/  LDL.LU R23, [R1+0x13c] ;  /* 0x00013c0001177983 */ /* 0x000ea80000300800 */
[----:B0-----:R-:W2:Y:S04]  /*1f820*/  LDL.LU R16, [R1+0x150] ;  /* 0x0001500001107983 */ /* 0x001ea80000300800 */
[----:B------:R-:W2:Y:S04]  /*1f830*/  LDL.LU R17, [R1+0x154] ;  /* 0x0001540001117983 */ /* 0x000ea80000300800 */
[----:B-1----:R-:W2:Y:S04]  /*1f840*/  LDL.LU R18, [R1+0x158] ;  /* 0x0001580001127983 */ /* 0x002ea80000300800 */
[----:B------:R-:W2:Y:S01]  /*1f850*/  LDL.LU R19, [R1+0x15c] ;  /* 0x00015c0001137983 */ /* 0x000ea20000300800 */
[----:B----4-:R-:W-:-:S02]  /*1f860*/  IMAD.MOV.U32 R10, RZ, RZ, R5 ;  /* 0x000000ffff0a7224 */ /* 0x010fc400078e0005 */
[----:B------:R-:W-:Y:S01]  /*1f870*/  IMAD.MOV.U32 R11, RZ, RZ, R4 ;  /* 0x000000ffff0b7224 */ /* 0x000fe200078e0004 */
[----:B--2---:R-:W-:Y:S04]  /*1f880*/  STL.64 [R1+0x1c58], R18 ;  /* 0x001c581201007387 */ /* 0x004fe80000100a00 */
[----:B------:R0:W-:Y:S04]  /*1f890*/  STL.64 [R1+0x1c50], R16 ;  /* 0x001c501001007387 */ /* 0x0001e80000100a00 */
[----:B------:R-:W-:Y:S04]  /*1f8a0*/  STL.64 [R1+0x1c60], R10 ;  /* 0x001c600a01007387 */ /* 0x000fe80000100a00 */
[----:B0-----:R-:W2:Y:S04]  /*1f8b0*/  LDL.LU R16, [R1+0x160] ;  /* 0x0001600001107983 */ /* 0x001ea80000300800 */
[----:B------:R-:W2:Y:S04]  /*1f8c0*/  LDL.LU R17, [R1+0x164] ;  /* 0x0001640001117983 */ /* 0x000ea80000300800 */
[----:B------:R-:W4:Y:S04]  /*1f8d0*/  LDL.LU R18, [R1+0x168] ;  /* 0x0001680001127983 */ /* 0x000f280000300800 */
[----:B------:R-:W4:Y:S04]  /*1f8e0*/  LDL.LU R19, [R1+0x16c] ;  /* 0x00016c0001137983 */ /* 0x000f280000300800 */
[----:B----4-:R-:W-:Y:S04]  /*1f8f0*/  STL.64 [R1+0x1c70], R18 ;  /* 0x001c701201007387 */ /* 0x010fe80000100a00 */
[----:B--2---:R0:W-:Y:S04]  /*1f900*/  STL.64 [R1+0x1c68], R16 ;  /* 0x001c681001007387 */ /* 0x0041e80000100a00 */
[----:B0-----:R-:W3:Y:S04]  /*1f910*/  LDL.LU R16, [R1+0x180] ;  /* 0x0001800001107983 */ /* 0x001ee80000300800 */
[----:B------:R-:W3:Y:S04]  /*1f920*/  LDL.LU R17, [R1+0x184] ;  /* 0x0001840001117983 */ /* 0x000ee80000300800 */
[----:B------:R-:W3:Y:S04]  /*1f930*/  LDL.LU R18, [R1+0x188] ;  /* 0x0001880001127983 */ /* 0x000ee80000300800 */
[----:B------:R-:W3:Y:S04]  /*1f940*/  LDL.LU R19, [R1+0x18c] ;  /* 0x00018c0001137983 */ /* 0x000ee80000300800 */
[----:B------:R-:W-:Y:S04]  /*1f950*/  STL.64 [R1+0x1c30], R22 ;  /* 0x001c301601007387 */ /* 0x000fe80000100a00 */
[----:B------:R0:W-:Y:S04]  /*1f960*/  STL.64 [R1+0x1c28], R20 ;  /* 0x001c281401007387 */ /* 0x0001e80000100a00 */
[----:B0-----:R-:W2:Y:S04]  /*1f970*/  LDL.LU R20, [R1+0x140] ;  /* 0x0001400001147983 */ /* 0x001ea80000300800 */
[----:B------:R-:W2:Y:S04]  /*1f980*/  LDL.LU R21, [R1+0x144] ;  /* 0x0001440001157983 */ /* 0x000ea80000300800 */
[----:B------:R-:W2:Y:S04]  /*1f990*/  LDL.LU R22, [R1+0x148] ;  /* 0x0001480001167983 */ /* 0x000ea80000300800 */
[----:B------:R-:W2:Y:S04]  /*1f9a0*/  LDL.LU R23, [R1+0x14c] ;  /* 0x00014c0001177983 */ /* 0x000ea80000300800 */
[----:B------:R0:W-:Y:S04]  /*1f9b0*/  STL.64 [R1+0x1c10], R6 ;  /* 0x001c100601007387 */ /* 0x0001e80000100a00 */
[----:B------:R-:W4:Y:S04]  /*1f9c0*/  LDL.LU R4, [R1+0x170] ;  /* 0x0001700001047983 */ /* 0x000f280000300800 */
[----:B------:R-:W4:Y:S04]  /*1f9d0*/  LDL.LU R5, [R1+0x174] ;  /* 0x0001740001057983 */ /* 0x000f280000300800 */
[----:B0-----:R-:W4:Y:S04]  /*1f9e0*/  LDL.LU R6, [R1+0x178] ;  /* 0x0001780001067983 */ /* 0x001f280000300800 */
[----:B------:R-:W4:Y:S04]  /*1f9f0*/  LDL.LU R7, [R1+0x17c] ;  /* 0x00017c0001077983 */ /* 0x000f280000300800 */
[----:B------:R-:W2:Y:S04]  /*1fa00*/  LDL.LU R12, [R1+0xe0] ;  /* 0x0000e000010c7983 */ /* 0x000ea80000300800 */
[----:B------:R-:W2:Y:S04]  /*1fa10*/  LDL.LU R13, [R1+0xe4] ;  /* 0x0000e400010d7983 */ /* 0x000ea80000300800 */
[----:B------:R-:W2:Y:S04]  /*1fa20*/  LDL.LU R14, [R1+0xe8] ;  /* 0x0000e800010e7983 */ /* 0x000ea80000300800 */
[----:B------:R-:W2:Y:S01]  /*1fa30*/  LDL.LU R15, [R1+0xec] ;  /* 0x0000ec00010f7983 */ /* 0x000ea20000300800 */
[----:B------:R-:W-:-:S02]  /*1fa40*/  IMAD.MOV.U32 R10, RZ, RZ, R3 ;  /* 0x000000ffff0a7224 */ /* 0x000fc400078e0003 */
[----:B------:R-:W-:Y:S01]  /*1fa50*/  IMAD.MOV.U32 R11, RZ, RZ, R2 ;  /* 0x000000ffff0b7224 */ /* 0x000fe200078e0002 */
[----:B--2---:R0:W-:Y:S04]  /*1fa60*/  STL.64 [R1+0x1bc8], R14 ;  /* 0x001bc80e01007387 */ /* 0x0041e80000100a00 */
[----:B------:R-:W-:Y:S04]  /*1fa70*/  STL.64 [R1+0x1bc0], R12 ;  /* 0x001bc00c01007387 */ /* 0x000fe80000100a00 */
[----:B0-----:R-:W4:Y:S01]  /*1fa80*/  LDL.64 R14, [R1+0x18] ;  /* 0x00001800010e7983 */ /* 0x001f220000100a00 */
[----:B---3--:R-:W-:Y:S03]  /*1fa90*/  HMMA.16816.F32 R8, R24, R10, R16 ;  /* 0x0000000a1808723c */ /* 0x008fe60000001810 */
[----:B------:R-:W2:Y:S04]  /*1faa0*/  LDL.LU.64 R18, [R1+0x1c70] ;  /* 0x001c700001127983 */ /* 0x000ea80000300a00 */
[----:B------:R-:W2:-:S12]  /*1fab0*/  LDL.LU.64 R16, [R1+0x1c68] ;  /* 0x001c680001107983 */ /* 0x000e980000300a00 */
[----:B------:R-:W-:Y:S04]  /*1fac0*/  STL.64 [R1+0x5a0], R8 ;  /* 0x0005a00801007387 */ /* 0x000fe80000100a00 */
[----:B------:R0:W-:Y:S04]  /*1fad0*/  STL.64 [R1+0x5a8], R10 ;  /* 0x0005a80a01007387 */ /* 0x0001e80000100a00 */
[----:B0-----:R-:W2:Y:S01]  /*1fae0*/  LDL.LU.64 R10, [R1+0x1c60] ;  /* 0x001c6000010a7983 */ /* 0x001ea20000300a00 */
[----:B----4-:R-:W-:-:S15]  /*1faf0*/  HMMA.16816.F32 R4, R24, R14, R4 ;  /* 0x0000000e1804723c */ /* 0x010fde0000001804 */
[----:B------:R-:W-:-:S04]  /*1fb00*/  NOP ;  /* 0x0000000000007918 */ /* 0x000fc80000000000 */
[----:B------:R-:W-:Y:S04]  /*1fb10*/  STL.64 [R1+0x590], R4 ;  /* 0x0005900401007387 */ /* 0x000fe80000100a00 */
[----:B------:R0:W-:Y:S04]  /*1fb20*/  STL.64 [R1+0x598], R6 ;  /* 0x0005980601007387 */ /* 0x0001e80000100a00 */
[----:B0-----:R-:W3:Y:S04]  /*1fb30*/  LDL.64 R6, [R1+0x78] ;  /* 0x0000780001067983 */ /* 0x001ee80000100a00 */
[----:B------:R0:W-:Y:S04]  /*1fb40*/  STL.64 [R1+0x1bd8], R14 ;  /* 0x001bd80e01007387 */ /* 0x0001e80000100a00 */
[----:B------:R-:W4:Y:S04]  /*1fb50*/  LDL.LU R12, [R1+0x100] ;  /* 0x00010000010c7983 */ /* 0x000f280000300800 */
[----:B------:R-:W4:Y:S04]  /*1fb60*/  LDL.LU R13, [R1+0x104] ;  /* 0x00010400010d7983 */ /* 0x000f280000300800 */
[----:B0-----:R-:W3:Y:S04]  /*1fb70*/  LDL.LU R14, [R1+0x108] ;  /* 0x00010800010e7983 */ /* 0x001ee80000300800 */
[----:B------:R-:W3:Y:S01]  /*1fb80*/  LDL.LU R15, [R1+0x10c] ;  /* 0x00010c00010f7983 */ /* 0x000ee20000300800 */
[C---:B--2---:R-:W-:Y:S03]  /*1fb90*/  HMMA.16816.F32 R8, R24.reuse, R10, R16 ;  /* 0x0000000a1808723c */ /* 0x044fe60000001810 */
[----:B---3--:R-:W-:Y:S04]  /*1fba0*/  STL.64 [R1+0x1c08], R14 ;  /* 0x001c080e01007387 */ /* 0x008fe80000100a00 */
[----:B----4-:R0:W-:Y:S04]  /*1fbb0*/  STL.64 [R1+0x1c00], R12 ;  /* 0x001c000c01007387 */ /* 0x0101e80000100a00 */
[----:B0-----:R-:W2:Y:S04]  /*1fbc0*/  LDL.LU R12, [R1+0xb0] ;  /* 0x0000b000010c7983 */ /* 0x001ea80000300800 */
[----:B------:R-:W2:Y:S04]  /*1fbd0*/  LDL.LU R13, [R1+0xb4] ;  /* 0x0000b400010d7983 */ /* 0x000ea80000300800 */
[----:B------:R-:W3:Y:S04]  /*1fbe0*/  LDL.LU R14, [R1+0xb8] ;  /* 0x0000b800010e7983 */ /* 0x000ee80000300800 */
[----:B------:R-:W3:Y:S04]  /*1fbf0*/  LDL.LU R15, [R1+0xbc] ;  /* 0x0000bc00010f7983 */ /* 0x000ee80000300800 */
[----:B---3--:R-:W-:Y:S04]  /*1fc00*/  STL.64 [R1+0x1c20], R14 ;  /* 0x001c200e01007387 */ /* 0x008fe80000100a00 */
[----:B--2---:R0:W-:Y:S04]  /*1fc10*/  STL.64 [R1+0x1c18], R12 ;  /* 0x001c180c01007387 */ /* 0x0041e80000100a00 */
[----:B0-----:R-:W2:Y:S04]  /*1fc20*/  LDL.LU R12, [R1+0x120] ;  /* 0x00012000010c7983 */ /* 0x001ea80000300800 */
[----:B------:R-:W2:Y:S04]  /*1fc30*/  LDL.LU R13, [R1+0x124] ;  /* 0x00012400010d7983 */ /* 0x000ea80000300800 */
[----:B------:R-:W2:Y:S04]  /*1fc40*/  LDL.LU R14, [R1+0x128] ;  /* 0x00012800010e7983 */ /* 0x000ea80000300800 */
[----:B------:R-:W2:Y:S04]  /*1fc50*/  LDL.LU R15, [R1+0x12c] ;  /* 0x00012c00010f7983 */ /* 0x000ea80000300800 */
[----:B------:R-:W3:Y:S04]  /*1fc60*/  LDL.LU.64 R18, [R1+0x1c58] ;  /* 0x001c580001127983 */ /* 0x000ee80000300a00 */
[----:B------:R-:W3:Y:S04]  /*1fc70*/  LDL.LU.64 R16, [R1+0x1c50] ;  /* 0x001c500001107983 */ /* 0x000ee80000300a00 */
[----:B------:R-:W-:Y:S04]  /*1fc80*/  STL.64 [R1+0x580], R8 ;  /* 0x0005800801007387 */ /* 0x000fe80000100a00 */
[----:B------:R0:W-:Y:S04]  /*1fc90*/  STL.64 [R1+0x588], R10 ;  /* 0x0005880a01007387 */ /* 0x0001e80000100a00 */
[----:B0-----:R-:W3:Y:S04]  /*1fca0*/  LDL.LU.64 R10, [R1+0x1c48] ;  /* 0x001c4800010a7983 */ /* 0x001ee80000300a00 */
[----:B------:R-:W4:Y:S01]  /*1fcb0*/  LDL.LU R8, [R1+0x1c40] ;  /* 0x001c400001087983 */ /* 0x000f220000300800 */
[----:B---3--:R-:W-:-:S15]  /*1fcc0*/  HMMA.16816.F32 R16, R24, R10, R16 ;  /* 0x0000000a1810723c */ /* 0x008fde0000001810 */
[----:B------:R-:W-:-:S04]  /*1fcd0*/  NOP ;  /* 0x0000000000007918 */ /* 0x000fc80000000000 */
[----:B------:R-:W-:Y:S04]  /*1fce0*/  STL.64 [R1+0x570], R16 ;  /* 0x0005701001007387 */ /* 0x000fe80000100a00 */
[----:B------:R0:W-:Y:S04]  /*1fcf0*/  STL.64 [R1+0x578], R18 ;  /* 0x0005781201007387 */ /* 0x0001e80000100a00 */
[----:B0-----:R-:W3:Y:S02]  /*1fd00*/  LDL.LU.64 R18, [R1+0x1c38] ;  /* 0x001c380001127983 */ /* 0x001ee40000300a00 */
[----:B---3--:R-:W-:-:S15]  /*1fd10*/  HMMA.16816.F32 R20, R24, R18, R20 ;  /* 0x000000121814723c */ /* 0x008fde0000001814 */
[----:B------:R-:W-:-:S04]  /*1fd20*/  NOP ;  /* 0x0000000000007918 */ /* 0x000fc80000000000 */
[----:B------:R-:W-:Y:S04]  /*1fd30*/  STL.64 [R1+0x180], R20 ;  /* 0x0001801401007387 */ /* 0x000fe80000100a00 */
[----:B------:R0:W-:Y:S04]  /*1fd40*/  STL.64 [R1+0x188], R22 ;  /* 0x0001881601007387 */ /* 0x0001e80000100a00 */
[----:B0-----:R-:W3:Y:S04]  /*1fd50*/  LDL.LU.64 R22, [R1+0x1c30] ;  /* 0x001c300001167983 */ /* 0x001ee80000300a00 */
[----:B------:R-:W3:Y:S04]  /*1fd60*/  LDL.LU.64 R20, [R1+0x1c28] ;  /* 0x001c280001147983 */ /* 0x000ee80000300a00 */
[----:B------:R0:W-:Y:S04]  /*1fd70*/  STL.64 [R1+0x1bb0], R18 ;  /* 0x001bb01201007387 */ /* 0x0001e80000100a00 */
[----:B0-----:R-:W3:Y:S02]  /*1fd80*/  LDL.64 R18, [R1+0x38] ;  /* 0x0000380001127983 */ /* 0x001ee40000100a00 */
[----:B---3--:R-:W-:-:S15]  /*1fd90*/  HMMA.16816.F32 R20, R24, R18, R20 ;  /* 0x000000121814723c */ /* 0x008fde0000001814 */
[----:B------:R-:W-:-:S04]  /*1fda0*/  NOP ;  /* 0x0000000000007918 */ /* 0x000fc80000000000 */
[----:B------:R0:W-:Y:S04]  /*1fdb0*/  STL.64 [R1+0x170], R20 ;  /* 0x0001701401007387 */ /* 0x0001e80000100a00 */
[----:B------:R1:W-:Y:S01]  /*1fdc0*/  STL.64 [R1+0x178], R22 ;  /* 0x0001781601007387 */ /* 0x0003e20000100a00 */
[----:B0-----:R-:W-:Y:S02]  /*1fdd0*/  IMAD.MOV.U32 R21, RZ, RZ, R18 ;  /* 0x000000ffff157224 */ /* 0x001fe400078e0012 */
[----:B------:R-:W-:-:S05]  /*1fde0*/  IMAD.MOV.U32 R20, RZ, RZ, R19 ;  /* 0x000000ffff147224 */ /* 0x000fca00078e0013 */
[----:B------:R0:W-:Y:S04]  /*1fdf0*/  STL.64 [R1+0x1bb8], R20 ;  /* 0x001bb81401007387 */ /* 0x0001e80000100a00 */
[----:B-1----:R-:W3:Y:S01]  /*1fe00*/  LDL.64 R22, [R1+0x8] ;  /* 0x0000080001167983 */ /* 0x002ee20000100a00 */
[----:B--2---:R-:W-:Y:S03]  /*1fe10*/  HMMA.16816.F32 R12, R24, R6, R12 ;  /* 0x00000006180c723c */ /* 0x004fe6000000180c */
[----:B---3--:R1:W-:Y:S04]  /*1fe20*/  STL.64 [R1+0x1bd0], R22 ;  /* 0x001bd01601007387 */ /* 0x0083e80000100a00 */
[----:B0-----:R-:W2:Y:S04]  /*1fe30*/  LDL.LU R20, [R1+0xf0] ;  /* 0x0000f00001147983 */ /* 0x001ea80000300800 */
[----:B------:R-:W2:Y:S04]  /*1fe40*/  LDL.LU R21, [R1+0xf4] ;  /* 0x0000f40001157983 */ /* 0x000ea80000300800 */
[----:B-1----:R-:W3:Y:S04]  /*1fe50*/  LDL.LU R22, [R1+0xf8] ;  /* 0x0000f80001167983 */ /* 0x002ee80000300800 */
[----:B------:R-:W3:Y:S01]  /*1fe60*/  LDL.LU R23, [R1+0xfc] ;  /* 0x0000fc0001177983 */ /* 0x000ee20000300800 */
[----:B------:R-:W-:-:S02]  /*1fe70*/  IMAD.MOV.U32 R0, RZ, RZ, R6 ;  /* 0x000000ffff007224 */ /* 0x000fc400078e0006 */
[----:B------:R-:W-:Y:S01]  /*1fe80*/  IMAD.MOV.U32 R28, RZ, RZ, R7 ;  /* 0x000000ffff1c7224 */ /* 0x000fe200078e0007 */
[----:B---3--:R0:W-:Y:S04]  /*1fe90*/  STL.64 [R1+0x1be8], R22 ;  /* 0x001be81601007387 */ /* 0x0081e80000100a00 */
[----:B--2---:R-:W-:Y:S04]  /*1fea0*/  STL.64 [R1+0x1be0], R20 ;  /* 0x001be01401007387 */ /* 0x004fe80000100a00 */
[----:B0-----:R-:W2:Y:S04]  /*1feb0*/  LDL.64 R22, [R1+0x28] ;  /* 0x0000280001167983 */ /* 0x001ea80000100a00 */
[----:B------:R-:W3:Y:S04]  /*1fec0*/  LDL.LU R16, [R1+0xd0] ;  /* 0x0000d00001107983 */ /* 0x000ee80000300800 */
[----:B------:R-:W3:Y:S04]  /*1fed0*/  LDL.LU R17, [R1+0xd4] ;  /* 0x0000d40001117983 */ /* 0x000ee80000300800 */
[----:B------:R-:W3:Y:S04]  /*1fee0*/  LDL.LU R18, [R1+0xd8] ;  /* 0x0000d80001127983 */ /* 0x000ee80000300800 */
[----:B------:R-:W-:Y:S04]  /*1fef0*/  STL.64 [R1+0x160], R12 ;  /* 0x0001600c01007387 */ /* 0x000fe80000100a00 */
[----:B------:R0:W-:Y:S04]  /*1ff00*/  STL.64 [R1+0x168], R14 ;  /* 0x0001680e01007387 */ /* 0x0001e80000100a00 */
[----:B0-----:R-:W2:Y:S04]  /*1ff10*/  LDL.LU.64 R14, [R1+0x1c20] ;  /* 0x001c2000010e7983 */ /* 0x001ea80000300a00 */
[----:B------:R-:W2:Y:S04]  /*1ff20*/  LDL.LU.64 R12, [R1+0x1c18] ;  /* 0x001c1800010c7983 */ /* 0x000ea80000300a00 */
[----:B------:R-:W2:Y:S04]  /*1ff30*/  LDL.LU.64 R6, [R1+0x1c10] ;  /* 0x001c100001067983 */ /* 0x000ea80000300a00 */
[----:B------:R-:W-:Y:S01]  /*1ff40*/  STL [R1+0x1b9c], R0 ;  /* 0x001b9c0001007387 */ /* 0x000fe20000100800 */
[----:B--2---:R-:W-:Y:S03]  /*1ff50*/  HMMA.16816.F32 R24, R24, R6, R12 ;  /* 0x000000061818723c */ /* 0x004fe6000000180c */
[----:B------:R-:W2:Y:S04]  /*1ff60*/  LDL.LU.64 R14, [R1+0x1c08] ;  /* 0x001c0800010e7983 */ /* 0x000ea80000300a00 */
[----:B------:R-:W2:Y:S01]  /*1ff70*/  LDL.LU.64 R12, [R1+0x1c00] ;  /* 0x001c0000010c7983 */ /* 0x000ea20000300a00 */
[----:B------:R-:W-:-:S02]  /*1ff80*/  IMAD.MOV.U32 R9, RZ, RZ, R6 ;  /* 0x000000ffff097224 */ /* 0x000fc400078e0006 */
[----:B------:R-:W-:-:S09]  /*1ff90*/  IMAD.MOV.U32 R2, RZ, RZ, R7 ;  /* 0x000000ffff027224 */ /* 0x000fd200078e0007 */
[----:B------:R0:W-:Y:S04]  /*1ffa0*/  STL.64 [R1+0x120], R24 ;  /* 0x0001201801007387 */ /* 0x0001e80000100a00 */
[----:B------:R-:W-:Y:S04]  /*1ffb0*/  STL.64 [R1+0x128], R26 ;  /* 0x0001281a01007387 */ /* 0x000fe80000100a00 */
[----:B------:R-:W2:Y:S04]  /*1ffc0*/  LDL.LU.64 R6, [R1+0x1bf8] ;  /* 0x001bf80001067983 */ /* 0x000ea80000300a00 */
[----:B------:R-:W2:Y:S01]  /*1ffd0*/  LDL.LU.64 R4, [R1+0x1bf0] ;  /* 0x001bf00001047983 */ /* 0x000ea20000300a00 */
[----:B------:R-:W-:-:S02]  /*1ffe0*/  IMAD.MOV.U32 R3, RZ, RZ, R23 ;  /* 0x000000ffff037224 */ /* 0x000fc400078e0017 */
[----:B------:R-:W-:Y:S02]  /*1fff0*/  IMAD.MOV.U32 R19, RZ, RZ, R29 ;  /* 0x000000ffff137224 */ /* 0x000fe400078e001d */
[----:B0-----:R-:W-:Y:S01]  /*20000*/  IMAD.MOV.U32 R24, RZ, RZ, R22 ;  /* 0x000000ffff187224 */ /* 0x001fe200078e0016 */
[----:B--2---:R-:W-:Y:S01]  /*20010*/  HMMA.16816.F32 R12, R4, R22, R12 ;  /* 0x00000016040c723c */ /* 0x004fe2000000180c */
[----:B------:R-:W2:Y:S04]  /*20020*/  LDL.LU.64 R22, [R1+0x1be8] ;  /* 0x001be80001167983 */ /* 0x000ea80000300a00 */
[----:B------:R-:W2:-:S14]  /*20030*/  LDL.LU.64 R20, [R1+0x1be0] ;  /* 0x001be00001147983 */ /* 0x000e9c0000300a00 */
[----:B------:R-:W-:Y:S04]  /*20040*/  STL.64 [R1+0x140], R12 ;  /* 0x0001400c01007387 */ /* 0x000fe80000100a00 */
[----:B------:R0:W-:Y:S01]  /*20050*/  STL [R1+0x148], R14 ;  /* 0x0001480e01007387 */ /* 0x0001e20000100800 */
[----:B------:R-:W-:-:S03]  /*20060*/  IMAD.MOV.U32 R29, RZ, RZ, R15 ;  /* 0x000000ffff1d7224 */ /* 0x000fc600078e000f */
[----:B0-----:R-:W2:Y:S04]  /*20070*/  LDL.LU.64 R14, [R1+0x1bd8] ;  /* 0x001bd800010e7983 */ /* 0x001ea80000300a00 */
[----:B------:R-:W-:Y:S01]  /*20080*/  STL [R1+0x1830], R29 ;  /* 0x0018301d01007387 */ /* 0x000fe20000100800 */
[----:B--2---:R-:W-:Y:S01]  /*20090*/  HMMA.16816.F32 R20, R4, R14, R20 ;  /* 0x0000000e0414723c */ /* 0x004fe20000001814 */
[----:B------:R-:W-:Y:S02]  /*200a0*/  IMAD.MOV.U32 R26, RZ, RZ, R14 ;  /* 0x000000ffff1a7224 */ /* 0x000fe400078e000e */
[----:B------:R-:W-:-:S15]  /*200b0*/  IMAD.MOV.U32 R25, RZ, RZ, R15 ;  /* 0x000000ffff197224 */ /* 0x000fde00078e000f */
[----:B------:R-:W-:Y:S01]  /*200c0*/  NOP ;  /* 0x0000000000007918 */ /* 0x000fe20000000000 */
[----:B------:R-:W-:Y:S04]  /*200d0*/  STL.64 [R1+0x130], R20 ;  /* 0x0001301401007387 */ /* 0x000fe80000100a00 */
[----:B------:R0:W-:Y:S04]  /*200e0*/  STL.64 [R1+0x138], R22 ;  /* 0x0001381601007387 */ /* 0x0001e80000100a00 */
[----:B0-----:R-:W2:Y:S04]  /*200f0*/  LDL.LU.64 R22, [R1+0x1bd0] ;  /* 0x001bd00001167983 */ /* 0x001ea80000300a00 */
[----:B------:R-:W2:Y:S04]  /*20100*/  LDL.LU.64 R14, [R1+0x1bc8] ;  /* 0x001bc800010e7983 */ /* 0x000ea80000300a00 */
[----:B------:R-:W2:Y:S01]  /*20110*/  LDL.LU.64 R12, [R1+0x1bc0] ;  /* 0x001bc000010c7983 */ /* 0x000ea20000300a00 */
[C---:B---3--:R-:W-:Y:S03]  /*20120*/  HMMA.16816.F32 R16, R4.reuse, R10, R16 ;  /* 0x0000000a0410723c */ /* 0x048fe60000001810 */
[----:B------:R-:W3:Y:S05]  /*20130*/  LDL.LU.64 R20, [R1+0x1bb8] ;  /* 0x001bb80001147983 */ /* 0x000eea0000300a00 */
[----:B--2---:R-:W-:Y:S01]  /*20140*/  HMMA.16816.F32 R12, R4, R22, R12 ;  /* 0x00000016040c723c */ /* 0x004fe2000000180c */
[----:B------:R-:W-:-:S15]  /*20150*/  IMAD.MOV.U32 R27, RZ, RZ, R23 ;  /* 0x000000ffff1b7224 */ /* 0x000fde00078e0017 */
[----:B------:R-:W-:-:S03]  /*20160*/  NOP ;  /* 0x0000000000007918 */ /* 0x000fc60000000000 */
[----:B------:R-:W-:Y:S04]  /*20170*/  STL.64 [R1+0x540], R12 ;  /* 0x0005400c01007387 */ /* 0x000fe80000100a00 */
[----:B------:R-:W-:Y:S04]  /*20180*/  STL [R1+0x548], R14 ;  /* 0x0005480e01007387 */ /* 0x000fe80000100800 */
[----:B------:R-:W-:Y:S01]  /*20190*/  STL.64 [R1+0x1ba8], R26 ;  /* 0x001ba81a01007387 */ /* 0x000fe20000100a00 */
[----:B------:R-:W-:-:S03]  /*201a0*/  IMAD.MOV.U32 R29, RZ, RZ, R15 ;  /* 0x000000ffff1d7224 */ /* 0x000fc600078e000f */
[----:B------:R0:W-:Y:S04]  /*201b0*/  STL.64 [R1+0x1ba0], R24 ;  /* 0x001ba01801007387 */ /* 0x0001e80000100a00 */
[----:B0-----:R-:W2:Y:S04]  /*201c0*/  LDL.LU R24, [R1+0x200] ;  /* 0x0002000001187983 */ /* 0x001ea80000300800 */
[----:B------:R-:W2:Y:S04]  /*201d0*/  LDL.LU R25, [R1+0x204] ;  /* 0x0002040001197983 */ /* 0x000ea80000300800 */
[----:B------:R-:W2:Y:S04]  /*201e0*/  LDL.LU R26, [R1+0x208] ;  /* 0x00020800011a7983 */ /* 0x000ea80000300800 */
[----:B------:R-:W2:Y:S04]  /*201f0*/  LDL.LU R27, [R1+0x20c] ;  /* 0x00020c00011b7983 */ /* 0x000ea80000300800 */
[----:B------:R-:W-:Y:S04]  /*20200*/  STL [R1+0x1840], R29 ;  /* 0x0018401d01007387 */ /* 0x000fe80000100800 */
[----:B------:R-:W-:Y:S04]  /*20210*/  STL.64 [R1+0x530], R16 ;  /* 0x0005301001007387 */ /* 0x000fe80000100a00 */
[----:B------:R0:W-:Y:S04]  /*20220*/  STL.64 [R1+0x538], R18 ;  /* 0x0005381201007387 */ /* 0x0001e80000100a00 */
[----:B0-----:R-:W2:Y:S01]  /*20230*/  LDL.LU.64 R18, [R1+0x1bb0] ;  /* 0x001bb00001127983 */ /* 0x001ea20000300a00 */
[----:B------:R-:W0:Y:S01]  /*20240*/  S2R R14, SR_TID.X ;  /* 0x00000000000e7919 */ /* 0x000e220000002100 */
[----:B------:R-:W1:Y:S01]  /*20250*/  S2R R17, SR_TID.X ;  /* 0x0000000000117919 */ /* 0x000e620000002100 */
[C---:B0-----:R-:W-:Y:S01]  /*20260*/  LOP3.LUT R15, R14.reuse, 0x7, RZ, 0xc0, !PT ;  /* 0x000000070e0f7812 */ /* 0x041fe200078ec0ff */
[----:B------:R-:W-:-:S04]  /*20270*/  IMAD.SHL.U32 R13, R14, 0x2, RZ ;  /* 0x000000020e0d7824 */ /* 0x000fc800078e00ff */
[----:B------:R-:W-:Y:S02]  /*20280*/  IMAD R15, R15, 0x110, RZ ;  /* 0x000001100f0f7824 */ /* 0x000fe400078e02ff */
[----:B------:R-:W-:-:S03]  /*20290*/  IMAD.SHL.U32 R14, R14, 0x80, RZ ;  /* 0x000000800e0e7824 */ /* 0x000fc600078e00ff */
[----:B------:R-:W-:-:S04]  /*202a0*/  LOP3.LUT R15, R15, 0x10, R13, 0x78, !PT ;  /* 0x000000100f0f7812 */ /* 0x000fc800078e780d */
[----:B------:R-:W-:-:S04]  /*202b0*/  LOP3.LUT R15, R15, 0x800, R14, 0xf8, !PT ;  /* 0x000008000f0f7812 */ /* 0x000fc800078ef80e */
[----:B------:R-:W-:-:S06]  /*202c0*/  LOP3.LUT R15, R15, 0x20, RZ, 0x3c, !PT ;  /* 0x000000200f0f7812 */ /* 0x000fcc00078e3cff */
[----:B------:R-:W0:Y:S01]  /*202d0*/  LDSM.16.MT88.4 R12, [R15+UR5+0x1080] ;  /* 0x001080050f0c783b */ /* 0x000e220008004200 */
[C---:B-1----:R-:W-:Y:S01]  /*202e0*/  LOP3.LUT R16, R17.reuse, 0x7, RZ, 0xc0, !PT ;  /* 0x0000000711107812 */ /* 0x042fe200078ec0ff */
[----:B------:R-:W-:-:S04]  /*202f0*/  IMAD.SHL.U32 R23, R17, 0x2, RZ ;  /* 0x0000000211177824 */ /* 0x000fc800078e00ff */
[----:B------:R-:W-:Y:S02]  /*20300*/  IMAD R16, R16, 0x110, RZ ;  /* 0x0000011010107824 */ /* 0x000fe400078e02ff */
[----:B------:R-:W-:-:S03]  /*20310*/  IMAD.SHL.U32 R17, R17, 0x80, RZ ;  /* 0x0000008011117824 */ /* 0x000fc600078e00ff */
[----:B------:R-:W-:-:S04]  /*20320*/  LOP3.LUT R23, R16, 0x10, R23, 0x78, !PT ;  /* 0x0000001010177812 */ /* 0x000fc800078e7817 */
[----:B------:R-:W-:Y:S01]  /*20330*/  LOP3.LUT R23, R23, 0x800, R17, 0xf8, !PT ;  /* 0x0000080017177812 */ /* 0x000fe200078ef811 */
[----:B------:R-:W-:Y:S04]  /*20340*/  STL.64 [R1+0x1b30], R10 ;  /* 0x001b300a01007387 */ /* 0x000fe80000100a00 */
[----:B----4-:R-:W-:Y:S01]  /*20350*/  STL [R1+0x1b28], R8 ;  /* 0x001b280801007387 */ /* 0x010fe20000100800 */
[----:B------:R-:W-:-:S03]  /*20360*/  LOP3.LUT R23, R23, 0x40, RZ, 0x3c, !PT ;  /* 0x0000004017177812 */ /* 0x000fc600078e3cff */
[----:B0-----:R-:W-:Y:S04]  /*20370*/  STL.64 [R1+0x1b80], R14 ;  /* 0x001b800e01007387 */ /* 0x001fe80000100a00 */
[----:B------:R-:W-:Y:S01]  /*20380*/  STL.64 [R1+0x1b78], R12 ;  /* 0x001b780c01007387 */ /* 0x000fe20000100a00 */
[----:B--2---:R-:W-:Y:S03]  /*20390*/  HMMA.16816.F32 R16, R4, R18, R24 ;  /* 0x000000120410723c */ /* 0x004fe60000001818 */
[----:B------:R-:W2:Y:S04]  /*203a0*/  LDL.LU.64 R26, [R1+0x1ba8] ;  /* 0x001ba800011a7983 */ /* 0x000ea80000300a00 */
[----:B------:R-:W4:-:S12]  /*203b0*/  LDL.LU.64 R24, [R1+0x1ba0] ;  /* 0x001ba00001187983 */ /* 0x000f180000300a00 */
[----:B------:R-:W-:Y:S04]  /*203c0*/  STL.64 [R1+0x520], R16 ;  /* 0x0005201001007387 */ /* 0x000fe80000100a00 */
[----:B------:R-:W-:Y:S01]  /*203d0*/  STL [R1+0x528], R18 ;  /* 0x0005281201007387 */ /* 0x000fe20000100800 */
[----:B------:R-:W-:-:S03]  /*203e0*/  IMAD.MOV.U32 R29, RZ, RZ, R19 ;  /* 0x000000ffff1d7224 */ /* 0x000fc600078e0013 */
[----:B------:R-:W0:Y:S04]  /*203f0*/  LDSM.16.MT88.4 R16, [R23+UR5+0x1000] ;  /* 0x001000051710783b */ /* 0x000e280008004200 */
[----:B------:R-:W-:Y:S04]  /*20400*/  STL [R1+0x18bc], R29 ;  /* 0x0018bc1d01007387 */ /* 0x000fe80000100800 */
[----:B0-----:R-:W-:Y:S04]  /*20410*/  STL.64 [R1+0x1b00], R18 ;  /* 0x001b001201007387 */ /* 0x001fe80000100a00 */
[----:B------:R0:W-:Y:S04]  /*20420*/  STL.64 [R1+0x1af8], R16 ;  /* 0x001af81001007387 */ /* 0x0001e80000100a00 */
[----:B0-----:R-:W2:Y:S04]  /*20430*/  LDL.LU R16, [R1+0x2b0] ;  /* 0x0002b00001107983 */ /* 0x001ea80000300800 */
[----:B------:R-:W2:Y:S04]  /*20440*/  LDL.LU R17, [R1+0x2b4] ;  /* 0x0002b40001117983 */ /* 0x000ea80000300800 */
[----:B------:R-:W2:Y:S04]  /*20450*/  LDL.LU R18, [R1+0x2b8] ;  /* 0x0002b80001127983 */ /* 0x000ea80000300800 */
[----:B------:R-:W2:Y:S01]  /*20460*/  LDL.LU R19, [R1+0x2bc] ;  /* 0x0002bc0001137983 */ /* 0x000ea20000300800 */
[----:B---3--:R-:W-:-:S02]  /*20470*/  IMAD.MOV.U32 R14, RZ, RZ, R21 ;  /* 0x000000ffff0e7224 */ /* 0x008fc400078e0015 */
[----:B------:R-:W-:Y:S02]  /*20480*/  IMAD.MOV.U32 R15, RZ, RZ, R20 ;  /* 0x000000ffff0f7224 */ /* 0x000fe400078e0014 */
[----:B------:R-:W-:Y:S02]  /*20490*/  IMAD.MOV.U32 R0, RZ, RZ, R22 ;  /* 0x000000ffff007224 */ /* 0x000fe400078e0016 */
[----:B------:R-:W0:Y:S02]  /*204a0*/  LDSM.16.MT88.4 R20, [R23+UR5+0x1080] ;  /* 0x001080051714783b */ /* 0x000e240008004200 */
[----:B------:R-:W-:Y:S01]  /*204b0*/  IMAD.MOV.U32 R10, RZ, RZ, R0 ;  /* 0x000000ffff0a7224 */ /* 0x000fe200078e0000 */
[----:B--2---:R-:W-:-:S15]  /*204c0*/  HMMA.16816.F32 R12, R4, R14, R16 ;  /* 0x0000000e040c723c */ /* 0x004fde0000001810 */
[----:B------:R-:W-:-:S04]  /*204d0*/  NOP ;  /* 0x0000000000007918 */ /* 0x000fc80000000000 */
[----:B------:R-:W-:Y:S04]  /*204e0*/  STL.64 [R1+0x510], R12 ;  /* 0x0005100c01007387 */ /* 0x000fe80000100a00 */
[----:B------:R-:W-:Y:S04]  /*204f0*/  STL.64 [R1+0x518], R14 ;  /* 0x0005180e01007387 */ /* 0x000fe80000100a00 */
[----:B------:R-:W2:Y:S01]  /*20500*/  LDL.LU R0, [R1+0x1b9c] ;  /* 0x001b9c0001007983 */ /* 0x000ea20000300800 */
[----:B------:R-:W-:-:S05]  /*20510*/  IMAD.MOV.U32 R11, RZ, RZ, R27 ;  /* 0x000000ffff0b7224 */ /* 0x000fca00078e001b */
[----:B------:R1:W-:Y:S04]  /*20520*/  STL.64 [R1+0x1b48], R10 ;  /* 0x001b480a01007387 */ /* 0x0003e80000100a00 */
[----:B------:R-:W3:Y:S04]  /*20530*/  LDL.LU R16, [R1+0x400] ;  /* 0x0004000001107983 */ /* 0x000ee80000300800 */
[----:B------:R-:W3:Y:S04]  /*20540*/  LDL.LU R17, [R1+0x404] ;  /* 0x0004040001117983 */ /* 0x000ee80000300800 */
[----:B------:R-:W3:Y:S04]  /*20550*/  LDL.LU R18, [R1+0x408] ;  /* 0x0004080001127983 */ /* 0x000ee80000300800 */
[----:B------:R-:W3:Y:S01]  /*20560*/  LDL.LU R19, [R1+0x40c] ;  /* 0x00040c0001137983 */ /* 0x000ee20000300800 */
[----:B-1----:R-:W-:-:S02]  /*20570*/  IMAD.MOV.U32 R10, RZ, RZ, R26 ;  /* 0x000000ffff0a7224 */ /* 0x002fc400078e001a */
[----:B--2---:R-:W-:Y:S02]  /*20580*/  IMAD.MOV.U32 R26, RZ, RZ, R0 ;  /* 0x000000ffff1a7224 */ /* 0x004fe400078e0000 */
[----:B------:R-:W2:Y:S04]  /*20590*/  LDL.LU R0, [R1+0x1b98] ;  /* 0x001b980001007983 */ /* 0x000ea80000300800 */
[----:B------:R-:W2:Y:S04]  /*205a0*/  LDL.LU R12, [R1+0x3c0] ;  /* 0x0003c000010c7983 */ /* 0x000ea80000300800 */
[----:B------:R-:W2:Y:S04]  /*205b0*/  LDL.LU R13, [R1+0x3c4] ;  /* 0x0003c400010d7983 */ /* 0x000ea80000300800 */
[----:B------:R-:W2:Y:S04]  /*205c0*/  LDL.LU R14, [R1+0x3c8] ;  /* 0x0003c800010e7983 */ /* 0x000ea80000300800 */
[----:B------:R-:W2:Y:S01]  /*205d0*/  LDL.LU R15, [R1+0x3cc] ;  /* 0x0003cc00010f7983 */ /* 0x000ea20000300800 */
[----:B----4-:R-:W-:-:S03]  /*205e0*/  IMAD.MOV.U32 R11, RZ, RZ, R25 ;  /* 0x000000ffff0b7224 */ /* 0x010fc600078e0019 */
[----:B--2---:R-:W-:Y:S04]  /*205f0*/  STL.64 [R1+0x1b90], R14 ;  /* 0x001b900e01007387 */ /* 0x004fe80000100a00 */
[----:B------:R1:W-:Y:S04]  /*20600*/  STL.64 [R1+0x1b88], R12 ;  /* 0x001b880c01007387 */ /* 0x0003e80000100a00 */
[----:B-1----:R-:W2:Y:S04]  /*20610*/  LDL.LU R12, [R1+0x3d0] ;  /* 0x0003d000010c7983 */ /* 0x002ea80000300800 */
[----:B------:R-:W2:Y:S04]  /*20620*/  LDL.LU R13, [R1+0x3d4] ;  /* 0x0003d400010d7983 */ /* 0x000ea80000300800 */
[----:B------:R-:W2:Y:S04]  /*20630*/  LDL.LU R14, [R1+0x3d8] ;  /* 0x0003d800010e7983 */ /* 0x000ea80000300800 */
[----:B------:R-:W2:Y:S04]  /*20640*/  LDL.LU R15, [R1+0x3dc] ;  /* 0x0003dc00010f7983 */ /* 0x000ea80000300800 */
[----:B------:R-:W-:Y:S04]  /*20650*/  STL.64 [R1+0x1b60], R10 ;  /* 0x001b600a01007387 */ /* 0x000fe80000100a00 */
[----:B---3--:R-:W-:Y:S04]  /*20660*/  STL.64 [R1+0x1b40], R18 ;  /* 0x001b401201007387 */ /* 0x008fe80000100a00 */
[----:B------:R1:W-:Y:S04]  /*20670*/  STL.64 [R1+0x1b38], R16 ;  /* 0x001b381001007387 */ /* 0x0003e80000100a00 */
[----:B-1----:R-:W3:Y:S04]  /*20680*/  LDL.LU R16, [R1+0x420] ;  /* 0x0004200001107983 */ /* 0x002ee80000300800 */
[----:B------:R-:W3:Y:S04]  /*20690*/  LDL.LU R17, [R1+0x424] ;  /* 0x0004240001117983 */ /* 0x000ee80000300800 */
[----:B------:R-:W4:Y:S04]  /*206a0*/  LDL.LU R18, [R1+0x428] ;  /* 0x0004280001127983 */ /* 0x000f280000300800 */
[----:B------:R-:W4:Y:S01]  /*206b0*/  LDL.LU R19, [R1+0x42c] ;  /* 0x00042c0001137983 */ /* 0x000f220000300800 */
[----:B------:R-:W-:-:S02]  /*206c0*/  IMAD.MOV.U32 R27, RZ, RZ, R28 ;  /* 0x000000ffff1b7224 */ /* 0x000fc400078e001c */
[----:B------:R-:W1:Y:S01]  /*206d0*/  S2R R28, SR_TID.X ;  /* 0x00000000001c7919 */ /* 0x000e620000002100 */
[----:B----4-:R-:W-:Y:S04]  /*206e0*/  STL.64 [R1+0x1b58], R18 ;  /* 0x001b581201007387 */ /* 0x010fe80000100a00 */
[----:B---3--:R3:W-:Y:S04]  /*206f0*/  STL.64 [R1+0x1b50], R16 ;  /* 0x001b501001007387 */ /* 0x0087e80000100a00 */
[----:B---3--:R-:W3:Y:S04]  /*20700*/  LDL.LU R16, [R1+0x430] ;  /* 0x0004300001107983 */ /* 0x008ee80000300800 */
[----:B------:R-:W3:Y:S04]  /*20710*/  LDL.LU R17, [R1+0x434] ;  /* 0x0004340001117983 */ /* 0x000ee80000300800 */
[----:B------:R-:W4:Y:S04]  /*20720*/  LDL.LU R18, [R1+0x438] ;  /* 0x0004380001127983 */ /* 0x000f280000300800 */
[----:B------:R-:W4:Y:S01]  /*20730*/  LDL.LU R19, [R1+0x43c] ;  /* 0x00043c0001137983 */ /* 0x000f220000300800 */
[----:B------:R-:W-:Y:S01]  /*20740*/  IMAD.MOV.U32 R11, RZ, RZ, R3 ;  /* 0x000000ffff0b7224 */ /* 0x000fe200078e0003 */
[C---:B-1----:R-:W-:Y:S01]  /*20750*/  LOP3.LUT R3, R28.reuse, 0x7, RZ, 0xc0, !PT ;  /* 0x000000071c037812 */ /* 0x042fe200078ec0ff */
[----:B------:R-:W-:-:S04]  /*20760*/  IMAD.SHL.U32 R25, R28, 0x2, RZ ;  /* 0x000000021c197824 */ /* 0x000fc800078e00ff */
[----:B------:R-:W-:Y:S02]  /*20770*/  IMAD R3, R3, 0x110, RZ ;  /* 0x0000011003037824 */ /* 0x000fe400078e02ff */
[----:B------:R-:W-:-:S03]  /*20780*/  IMAD.MOV.U32 R10, RZ, RZ, R24 ;  /* 0x000000ffff0a7224 */ /* 0x000fc600078e0018 */
[----:B------:R-:W-:Y:S02]  /*20790*/  LOP3.LUT R3, R3, 0x10, R25, 0x78, !PT ;  /* 0x0000001003037812 */ /* 0x000fe400078e7819 */
[----:B--2---:R-:W-:Y:S01]  /*207a0*/  HMMA.16816.F32 R24, R4, R26, R12 ;  /* 0x0000001a0418723c */ /* 0x004fe2000000180c */
[----:B------:R-:W-:-:S05]  /*207b0*/  IMAD.SHL.U32 R28, R28, 0x80, RZ ;  /* 0x000000801c1c7824 */ /* 0x000fca00078e00ff */
[----:B------:R-:W-:-:S04]  /*207c0*/  LOP3.LUT R3, R3, 0x800, R28, 0xf8, !PT ;  /* 0x0000080003037812 */ /* 0x000fc800078ef81c */
[----:B------:R-:W-:Y:S01]  /*207d0*/  LOP3.LUT R3, R3, 0x60, RZ, 0x3c, !PT ;  /* 0x0000006003037812 */ /* 0x000fe200078e3cff */
[----:B----4-:R-:W-:Y:S04]  /*207e0*/  STL.64 [R1+0x1b70], R18 ;  /* 0x001b701201007387 */ /* 0x010fe80000100a00 */
[----:B---3--:R1:W-:Y:S04]  /*207f0*/  STL.64 [R1+0x1b68], R16 ;  /* 0x001b681001007387 */ /* 0x0083e80000100a00 */
[----:B-1----:R-:W2:Y:S04]  /*20800*/  LDL.LU R16, [R1+0x440] ;  /* 0x0004400001107983 */ /* 0x002ea80000300800 */
[----:B------:R-:W2:Y:S04]  /*20810*/  LDL.LU R17, [R1+0x444] ;  /* 0x0004440001117983 */ /* 0x000ea80000300800 */
[----:B------:R-:W2:Y:S04]  /*20820*/  LDL.LU R18, [R1+0x448] ;  /* 0x0004480001127983 */ /* 0x000ea80000300800 */
[----:B------:R-:W2:Y:S04]  /*20830*/  LDL.LU R19, [R1+0x44c] ;  /* 0x00044c0001137983 */ /* 0x000ea80000300800 */
[----:B0-----:R0:W-:Y:S04]  /*20840*/  STL.64 [R1+0x1a80], R22 ;  /* 0x001a801601007387 */ /* 0x0011e80000100a00 */
[----:B------:R-:W-:Y:S04]  /*20850*/  STL.64 [R1+0x1a78], R20 ;  /* 0x001a781401007387 */ /* 0x000fe80000100a00 */
[----:B0-----:R-:W3:Y:S04]  /*20860*/  LDL.LU.64 R22, [R1+0x38] ;  /* 0x0000380001167983 */ /* 0x001ee80000300a00 */
[----:B------:R-:W4:Y:S04]  /*20870*/  LDL.LU.64 R14, [R1+0x1b90] ;  /* 0x001b9000010e7983 */ /* 0x000f280000300a00 */
[----:B------:R-:W4:Y:S04]  /*20880*/  LDL.LU.64 R12, [R1+0x1b88] ;  /* 0x001b8800010c7983 */ /* 0x000f280000300a00 */
[----:B------:R-:W-:Y:S04]  /*20890*/  STL.64 [R1+0x500], R24 ;  /* 0x0005001801007387 */ /* 0x000fe80000100a00 */
[----:B------:R-:W-:Y:S04]  /*208a0*/  STL.64 [R1+0x508], R26 ;  /* 0x0005081a01007387 */ /* 0x000fe80000100a00 */
[----:B------:R-:W0:Y:S04]  /*208b0*/  LDSM.16.MT88.4 R24, [R3+UR5+0x1000] ;  /* 0x001000050318783b */ /* 0x000e280008004200 */
[----:B0-----:R0:W-:Y:S04]  /*208c0*/  STL.64 [R1+0x19e0], R26 ;  /* 0x0019e01a01007387 */ /* 0x0011e80000100a00 */
[----:B------:R4:W-:Y:S01]  /*208d0*/  STL.64 [R1+0x19d8], R24 ;  /* 0x0019d81801007387 */ /* 0x0009e20000100a00 */
[----:B0-----:R-:W-:-:S02]  /*208e0*/  IMAD.MOV.U32 R26, RZ, RZ, R9 ;  /* 0x000000ffff1a7224 */ /* 0x001fc400078e0009 */
[----:B------:R-:W-:-:S07]  /*208f0*/  IMAD.MOV.U32 R27, RZ, RZ, R2 ;  /* 0x000000ffff1b7224 */ /* 0x000fce00078e0002 */
[----:B----4-:R-:W-:Y:S01]  /*20900*/  HMMA.16816.F32 R24, R4, R26, R12 ;  /* 0x0000001a0418723c */ /* 0x010fe2000000180c */
[----:B------:R-:W2:Y:S04]  /*20910*/  LDL.LU.64 R14, [R1+0x1b80] ;  /* 0x001b8000010e7983 */ /* 0x000ea80000300a00 */
[----:B------:R-:W2:Y:S04]  /*20920*/  LDL.LU.64 R12, [R1+0x1b78] ;  /* 0x001b7800010c7983 */ /* 0x000ea80000300a00 */
[----:B------:R-:W0:Y:S10]  /*20930*/  LDSM.16.MT88.4 R4, [R3+UR5+0x1080] ;  /* 0x001080050304783b */ /* 0x000e340008004200 */
[----:B------:R1:W-:Y:S04]  /*20940*/  STL.64 [R1+0x4c0], R24 ;  /* 0x0004c01801007387 */ /* 0x0003e80000100a00 */
[----:B------:R4:W-:Y:S04]  /*20950*/  STL.64 [R1+0x4c8], R26 ;  /* 0x0004c81a01007387 */ /* 0x0009e80000100a00 */
[----:B-1----:R-:W2:Y:S04]  /*20960*/  LDL.LU R24, [R1+0x350] ;  /* 0x0003500001187983 */ /* 0x002ea80000300800 */
[----:B------:R-:W2:Y:S04]  /*20970*/  LDL.LU R25, [R1+0x354] ;  /* 0x0003540001197983 */ /* 0x000ea80000300800 */
[----:B----4-:R-:W4:Y:S04]  /*20980*/  LDL.LU R26, [R1+0x358] ;  /* 0x00035800011a7983 */ /* 0x010f280000300800 */
[----:B------:R-:W4:Y:S04]  /*20990*/  LDL.LU R27, [R1+0x35c] ;  /* 0x00035c00011b7983 */ /* 0x000f280000300800 */
[----:B----4-:R1:W-:Y:S04]  /*209a0*/  STL.64 [R1+0x1a90], R26 ;  /* 0x001a901a01007387 */ /* 0x0103e80000100a00 */
[----:B--2---:R-:W-:Y:S04]  /*209b0*/  STL.64 [R1+0x1a88], R24 ;  /* 0x001a881801007387 */ /* 0x004fe80000100a00 */
[----:B-1----:R-:W2:Y:S04]  /*209c0*/  LDL.64 R26, [R1+0x48] ;  /* 0x00004800011a7983 */ /* 0x002ea80000100a00 */
[----:B0-----:R0:W-:Y:S04]  /*209d0*/  STL.64 [R1+0x1970], R6 ;  /* 0x0019700601007387 */ /* 0x0011e80000100a00 */
[----:B------:R1:W-:Y:S04]  /*209e0*/  STL.64 [R1+0x1968], R4 ;  /* 0x0019680401007387 */ /* 0x0003e80000100a00 */
[----:B0-----:R-:W4:Y:S01]  /*209f0*/  LDL.LU.64 R6, [R1+0x88] ;  /* 0x0000880001067983 */ /* 0x001f220000300a00 */
[C---:B------:R-:W-:Y:S03]  /*20a00*/  HMMA.16816.F32 R8, R12.reuse, R10, R16 ;  /* 0x0000000a0c08723c */ /* 0x040fe60000001810 */
[----:B----4-:R0:W-:Y:S04]  /*20a10*/  STL.64 [R1+0x1b08], R6 ;  /* 0x001b080601007387 */ /* 0x0101e80000100a00 */
[----:B-1----:R-:W4:Y:S04]  /*20a20*/  LDL.LU R4, [R1+0x410] ;  /* 0x0004100001047983 */ /* 0x002f280000300800 */
[----:B------:R-:W4:Y:S04]  /*20a30*/  LDL.LU R5, [R1+0x414] ;  /* 0x0004140001057983 */ /* 0x000f280000300800 */
[----:B0-----:R-:W4:Y:S04]  /*20a40*/  LDL.LU R6, [R1+0x418] ;  /* 0x0004180001067983 */ /* 0x001f280000300800 */
[----:B------:R-:W4:Y:S04]  /*20a50*/  LDL.LU R7, [R1+0x41c] ;  /* 0x00041c0001077983 */ /* 0x000f280000300800 */
[----:B------:R-:W2:Y:S04]  /*20a60*/  LDL.LU.64 R18, [R1+0x1b70] ;  /* 0x001b700001127983 */ /* 0x000ea80000300a00 */
[----:B------:R-:W2:Y:S04]  /*20a70*/  LDL.LU.64 R16, [R1+0x1b68] ;  /* 0x001b680001107983 */ /* 0x000ea80000300a00 */
[----:B------:R-:W-:Y:S04]  /*20a80*/  STL.64 [R1+0x470], R8 ;  /* 0x0004700801007387 */ /* 0x000fe80000100a00 */
[----:B------:R0:W-:Y:S04]  /*20a90*/  STL.64 [R1+0x478], R10 ;  /* 0x0004780a01007387 */ /* 0x0001e80000100a00 */
[----:B0-----:R-:W2:Y:S02]  /*20aa0*/  LDL.LU.64 R10, [R1+0x1b60] ;  /* 0x001b6000010a7983 */ /* 0x001ea40000300a00 */
[----:B--2---:R-:W-:Y:S02]  /*20ab0*/  HMMA.16816.F32 R8, R12, R10, R16 ;  /* 0x0000000a0c08723c */ /* 0x004fe40000001810 */
[----:B------:R-:W2:Y:S04]  /*20ac0*/  LDL.LU.64 R18, [R1+0x1b58] ;  /* 0x001b580001127983 */ /* 0x000ea80000300a00 */
[----:B------:R-:W2:-:S13]  /*20ad0*/  LDL.LU.64 R16, [R1+0x1b50] ;  /* 0x001b500001107983 */ /* 0x000e9a0000300a00 */
        /* <DEDUP_REMOVED lines=8> */
[----:B0-----:R-:W4:Y:S04]  /*20b60*/  LDL.LU.64 R10, [R1+0x1b30] ;  /* 0x001b3000010a7983 */ /* 0x001f280000300a00 */
[----:B------:R-:W2:Y:S01]  /*20b70*/  LDL.LU R8, [R1+0x1b28] ;  /* 0x001b280001087983 */ /* 0x000ea20000300800 */
[----:B----4-:R-:W-:Y:S03]  /*20b80*/  HMMA.16816.F32 R4, R12, R10, R4 ;  /* 0x0000000a0c04723c */ /* 0x010fe60000001804 */
[----:B------:R0:W-:Y:S04]  /*20b90*/  STL.64 [R1+0x1ab0], R10 ;  /* 0x001ab00a01007387 */ /* 0x0001e80000100a00 */
[----:B--2---:R-:W-:-:S12]  /*20ba0*/  STL [R1+0x1aa8], R8 ;  /* 0x001aa80801007387 */ /* 0x004fd80000100800 */
[----:B------:R-:W-:Y:S04]  /*20bb0*/  STL.64 [R1+0x430], R4 ;  /* 0x0004300401007387 */ /* 0x000fe80000100a00 */
[----:B------:R-:W-:Y:S04]  /*20bc0*/  STL.64 [R1+0x438], R6 ;  /* 0x0004380601007387 */ /* 0x000fe80000100a00 */
[----:B0-----:R-:W2:Y:S04]  /*20bd0*/  LDL.64 R10, [R1+0x8] ;  /* 0x00000800010a7983 */ /* 0x001ea80000100a00 */
[----:B--2---:R0:W-:Y:S04]  /*20be0*/  STL.64 [R1+0x1ac8], R10 ;  /* 0x001ac80a01007387 */ /* 0x0041e80000100a00 */
[----:B0-----:R-:W2:Y:S01]  /*20bf0*/  LDL.64 R10, [R1+0x18] ;  /* 0x00001800010a7983 */ /* 0x001ea20000100a00 */
[C---:B------:R-:W-:Y:S03]  /*20c00*/  HMMA.16816.F32 R4, R12.reuse, R26, R16 ;  /* 0x0000001a0c04723c */ /* 0x040fe60000001810 */
[----:B--2---:R0:W-:Y:S04]  /*20c10*/  STL.64 [R1+0x1ae0], R10 ;  /* 0x001ae00a01007387 */ /* 0x0041e80000100a00 */
[----:B0-----:R-:W2:Y:S04]  /*20c20*/  LDL.64 R10, [R1+0x28] ;  /* 0x00002800010a7983 */ /* 0x001ea80000100a00 */
[----:B--2---:R0:W-:Y:S04]  /*20c30*/  STL.64 [R1+0x1b10], R10 ;  /* 0x001b100a01007387 */ /* 0x0041e80000100a00 */
[----:B------:R-:W2:Y:S04]  /*20c40*/  LDL.LU R8, [R1+0x3e0] ;  /* 0x0003e00001087983 */ /* 0x000ea80000300800 */
[----:B------:R-:W-:Y:S04]  /*20c50*/  STL.64 [R1+0x420], R4 ;  /* 0x0004200401007387 */ /* 0x000fe80000100a00 */
[----:B------:R-:W-:Y:S04]  /*20c60*/  STL.64 [R1+0x428], R6 ;  /* 0x0004280601007387 */ /* 0x000fe80000100a00 */
[----:B------:R-:W2:Y:S04]  /*20c70*/  LDL.LU R9, [R1+0x3e4] ;  /* 0x0003e40001097983 */ /* 0x000ea80000300800 */
[----:B0-----:R-:W4:Y:S04]  /*20c80*/  LDL.LU R10, [R1+0x3e8] ;  /* 0x0003e800010a7983 */ /* 0x001f280000300800 */
[----:B------:R-:W4:Y:S04]  /*20c90*/  LDL.LU R11, [R1+0x3ec] ;  /* 0x0003ec00010b7983 */ /* 0x000f280000300800 */
[----:B----4-:R-:W-:Y:S04]  /*20ca0*/  STL.64 [R1+0x1b20], R10 ;  /* 0x001b200a01007387 */ /* 0x010fe80000100a00 */
[----:B--2---:R0:W-:Y:S04]  /*20cb0*/  STL.64 [R1+0x1b18], R8 ;  /* 0x001b180801007387 */ /* 0x0041e80000100a00 */
[----:B0-----:R-:W3:Y:S04]  /*20cc0*/  LDL.LU R8, [R1+0x3f0] ;  /* 0x0003f00001087983 */ /* 0x001ee80000300800 */
[----:B------:R-:W3:Y:S04]  /*20cd0*/  LDL.LU R9, [R1+0x3f4] ;  /* 0x0003f40001097983 */ /* 0x000ee80000300800 */
[----:B------:R-:W3:Y:S04]  /*20ce0*/  LDL.LU R10, [R1+0x3f8] ;  /* 0x0003f800010a7983 */ /* 0x000ee80000300800 */
[----:B------:R-:W3:Y:S04]  /*20cf0*/  LDL.LU R11, [R1+0x3fc] ;  /* 0x0003fc00010b7983 */ /* 0x000ee80000300800 */
[----:B------:R-:W2:Y:S04]  /*20d00*/  LDL.LU.64 R6, [R1+0x78] ;  /* 0x0000780001067983 */ /* 0x000ea80000300a00 */
[----:B------:R-:W4:Y:S04]  /*20d10*/  LDL.LU R16, [R1+0x340] ;  /* 0x0003400001107983 */ /* 0x000f280000300800 */
[----:B------:R-:W4:Y:S04]  /*20d20*/  LDL.LU R17, [R1+0x344] ;  /* 0x0003440001117983 */ /* 0x000f280000300800 */
[----:B------:R-:W4:Y:S04]  /*20d30*/  LDL.LU R18, [R1+0x348] ;  /* 0x0003480001127983 */ /* 0x000f280000300800 */
[----:B------:R-:W4:Y:S04]  /*20d40*/  LDL.LU R19, [R1+0x34c] ;  /* 0x00034c0001137983 */ /* 0x000f280000300800 */
[----:B------:R0:W-:Y:S04]  /*20d50*/  STL.64 [R1+0x1aa0], R26 ;  /* 0x001aa01a01007387 */ /* 0x0001e80000100a00 */
[----:B------:R-:W2:Y:S04]  /*20d60*/  LDL.LU R24, [R1+0x380] ;  /* 0x0003800001187983 */ /* 0x000ea80000300800 */
[----:B------:R-:W2:Y:S04]  /*20d70*/  LDL.LU R25, [R1+0x384] ;  /* 0x0003840001197983 */ /* 0x000ea80000300800 */
[----:B0-----:R-:W2:Y:S04]  /*20d80*/  LDL.LU R26, [R1+0x388] ;  /* 0x00038800011a7983 */ /* 0x001ea80000300800 */
[----:B------:R-:W2:Y:S04]  /*20d90*/  LDL.LU R27, [R1+0x38c] ;  /* 0x00038c00011b7983 */ /* 0x000ea80000300800 */
[----:B--2---:R-:W-:Y:S04]  /*20da0*/  STL.64 [R1+0x1ac0], R26 ;  /* 0x001ac01a01007387 */ /* 0x004fe80000100a00 */
[----:B------:R0:W-:Y:S04]  /*20db0*/  STL.64 [R1+0x1ab8], R24 ;  /* 0x001ab81801007387 */ /* 0x0001e80000100a00 */
[----:B0-----:R-:W2:Y:S04]  /*20dc0*/  LDL.LU R24, [R1+0x390] ;  /* 0x0003900001187983 */ /* 0x001ea80000300800 */
[----:B------:R-:W2:Y:S04]  /*20dd0*/  LDL.LU R25, [R1+0x394] ;  /* 0x0003940001197983 */ /* 0x000ea80000300800 */
[----:B------:R-:W2:Y:S04]  /*20de0*/  LDL.LU R26, [R1+0x398] ;  /* 0x00039800011a7983 */ /* 0x000ea80000300800 */
[----:B------:R-:W2:Y:S01]  /*20df0*/  LDL.LU R27, [R1+0x39c] ;  /* 0x00039c00011b7983 */ /* 0x000ea20000300800 */
[----:B---3--:R-:W-:Y:S03]  /*20e00*/  HMMA.16816.F32 R8, R12, R22, R8 ;  /* 0x000000160c08723c */ /* 0x008fe60000001808 */
[----:B--2---:R-:W-:Y:S04]  /*20e10*/  STL.64 [R1+0x1ad8], R26 ;  /* 0x001ad81a01007387 */ /* 0x004fe80000100a00 */
[----:B------:R0:W-:Y:S04]  /*20e20*/  STL.64 [R1+0x1ad0], R24 ;  /* 0x001ad01801007387 */ /* 0x0001e80000100a00 */
        /* <DEDUP_REMOVED lines=10> */
[----:B------:R-:W-:Y:S04]  /*20ed0*/  STL.64 [R1+0x410], R8 ;  /* 0x0004100801007387 */ /* 0x000fe80000100a00 */
[----:B------:R0:W-:Y:S04]  /*20ee0*/  STL.64 [R1+0x418], R10 ;  /* 0x0004180a01007387 */ /* 0x0001e80000100a00 */
[----:B0-----:R-:W3:Y:S04]  /*20ef0*/  LDL.LU.64 R10, [R1+0x1b20] ;  /* 0x001b2000010a7983 */ /* 0x001ee80000300a00 */
[----:B------:R-:W3:Y:S04]  /*20f00*/  LDL.LU.64 R8, [R1+0x1b18] ;  /* 0x001b180001087983 */ /* 0x000ee80000300a00 */
[----:B------:R0:W-:Y:S04]  /*20f10*/  STL.64 [R1+0x1a98], R22 ;  /* 0x001a981601007387 */ /* 0x0001e80000100a00 */
[----:B------:R-:W2:Y:S04]  /*20f20*/  LDL.LU R20, [R1+0x370] ;  /* 0x0003700001147983 */ /* 0x000ea80000300800 */
[----:B------:R-:W2:Y:S01]  /*20f30*/  LDL.LU R21, [R1+0x374] ;  /* 0x0003740001157983 */ /* 0x000ea20000300800 */
[----:B------:R-:W-:-:S02]  /*20f40*/  IMAD.MOV.U32 R3, RZ, RZ, R6 ;  /* 0x000000ffff037224 */ /* 0x000fc400078e0006 */
[----:B------:R-:W-:Y:S01]  /*20f50*/  IMAD.MOV.U32 R2, RZ, RZ, R7 ;  /* 0x000000ffff027224 */ /* 0x000fe200078e0007 */
[----:B0-----:R-:W2:Y:S04]  /*20f60*/  LDL.LU R22, [R1+0x378] ;  /* 0x0003780001167983 */ /* 0x001ea80000300800 */
[----:B------:R-:W2:Y:S01]  /*20f70*/  LDL.LU R23, [R1+0x37c] ;  /* 0x00037c0001177983 */ /* 0x000ea20000300800 */
[----:B---3--:R-:W-:-:S15]  /*20f80*/  HMMA.16816.F32 R8, R12, R6, R8 ;  /* 0x000000060c08723c */ /* 0x008fde0000001808 */
[----:B------:R-:W-:-:S04]  /*20f90*/  NOP ;  /* 0x0000000000007918 */ /* 0x000fc80000000000 */
[----:B------:R-:W-:Y:S04]  /*20fa0*/  STL.64 [R1+0x3d0], R8 ;  /* 0x0003d00801007387 */ /* 0x000fe80000100a00 */
[----:B------:R0:W-:Y:S04]  /*20fb0*/  STL.64 [R1+0x3d8], R10 ;  /* 0x0003d80a01007387 */ /* 0x0001e80000100a00 */
[----:B0-----:R-:W3:Y:S04]  /*20fc0*/  LDL.LU.64 R10, [R1+0x1b10] ;  /* 0x001b1000010a7983 */ /* 0x001ee80000300a00 */
[----:B------:R-:W4:Y:S02]  /*20fd0*/  LDL.LU.64 R6, [R1+0x1b08] ;  /* 0x001b080001067983 */ /* 0x000f240000300a00 */
[----:B----4-:R-:W-:Y:S02]  /*20fe0*/  HMMA.16816.F32 R12, R12, R6, R16 ;  /* 0x000000060c0c723c */ /* 0x010fe40000001810 */
[----:B------:R-:W2:Y:S04]  /*20ff0*/  LDL.LU.64 R18, [R1+0x1b00] ;  /* 0x001b000001127983 */ /* 0x000ea80000300a00 */
[----:B------:R-:W2:Y:S01]  /*21000*/  LDL.LU.64 R16, [R1+0x1af8] ;  /* 0x001af80001107983 */ /* 0x000ea20000300a00 */
[----:B---3--:R-:W-:-:S02]  /*21010*/  IMAD.MOV.U32 R5, RZ, RZ, R10 ;  /* 0x000000ffff057224 */ /* 0x008fc400078e000a */
        /* <DEDUP_REMOVED lines=28> */
[----:B------:R-:W3:Y:S01]  /*211e0*/  LDL.LU R8, [R1+0x1aa8] ;  /* 0x001aa80001087983 */ /* 0x000ee20000300800 */
[----:B--2---:R-:W-:-:S15]  /*211f0*/  HMMA.16816.F32 R24, R16, R10, R24 ;  /* 0x0000000a1018723c */ /* 0x004fde0000001818 */
[----:B------:R-:W-:-:S04]  /*21200*/  NOP ;  /* 0x0000000000007918 */ /* 0x000fc80000000000 */
[----:B------:R-:W-:Y:S04]  /*21210*/  STL.64 [R1+0x390], R24 ;  /* 0x0003901801007387 */ /* 0x000fe80000100a00 */
[----:B------:R0:W-:Y:S04]  /*21220*/  STL.64 [R1+0x398], R26 ;  /* 0x0003981a01007387 */ /* 0x0001e80000100a00 */
[----:B0-----:R-:W2:Y:S04]  /*21230*/  LDL.LU.64 R26, [R1+0x1aa0] ;  /* 0x001aa000011a7983 */ /* 0x001ea80000300a00 */
[----:B------:R-:W-:Y:S04]  /*21240*/  STL.64 [R1+0x1a28], R10 ;  /* 0x001a280a01007387 */ /* 0x000fe80000100a00 */
[----:B---3--:R0:W-:Y:S01]  /*21250*/  STL [R1+0x1a20], R8 ;  /* 0x001a200801007387 */ /* 0x0081e20000100800 */
[----:B------:R-:W-:-:S02]  /*21260*/  IMAD.MOV.U32 R14, RZ, RZ, R3 ;  /* 0x000000ffff0e7224 */ /* 0x000fc400078e0003 */
[----:B------:R-:W-:Y:S01]  /*21270*/  IMAD.MOV.U32 R15, RZ, RZ, R2 ;  /* 0x000000ffff0f7224 */ /* 0x000fe200078e0002 */
[----:B0-----:R-:W3:Y:S04]  /*21280*/  LDL.LU R8, [R1+0x360] ;  /* 0x0003600001087983 */ /* 0x001ee80000300800 */
[----:B------:R-:W3:Y:S04]  /*21290*/  LDL.LU R9, [R1+0x364] ;  /* 0x0003640001097983 */ /* 0x000ee80000300800 */
[----:B------:R-:W3:Y:S04]  /*212a0*/  LDL.LU R10, [R1+0x368] ;  /* 0x00036800010a7983 */ /* 0x000ee80000300800 */
[----:B------:R-:W3:Y:S01]  /*212b0*/  LDL.LU R11, [R1+0x36c] ;  /* 0x00036c00010b7983 */ /* 0x000ee20000300800 */
[----:B--2---:R-:W-:Y:S01]  /*212c0*/  HMMA.16816.F32 R20, R16, R26, R20 ;  /* 0x0000001a1014723c */ /* 0x004fe20000001814 */
[----:B------:R-:W-:-:S02]  /*212d0*/  IMAD.MOV.U32 R2, RZ, RZ, R26 ;  /* 0x000000ffff027224 */ /* 0x000fc400078e001a */
[----:B------:R-:W-:-:S15]  /*212e0*/  IMAD.MOV.U32 R3, RZ, RZ, R27 ;  /* 0x000000ffff037224 */ /* 0x000fde00078e001b */
[----:B------:R-:W-:Y:S01]  /*212f0*/  NOP ;  /* 0x0000000000007918 */ /* 0x000fe20000000000 */
[----:B------:R-:W-:Y:S04]  /*21300*/  STL.64 [R1+0x380], R20 ;  /* 0x0003801401007387 */ /* 0x000fe80000100a00 */
[----:B------:R0:W-:Y:S04]  /*21310*/  STL.64 [R1+0x388], R22 ;  /* 0x0003881601007387 */ /* 0x0001e80000100a00 */
[----:B0-----:R-:W3:Y:S04]  /*21320*/  LDL.LU.64 R22, [R1+0x1a98] ;  /* 0x001a980001167983 */ /* 0x001ee80000300a00 */
[----:B------:R-:W2:Y:S04]  /*21330*/  LDL.LU.64 R26, [R1+0x1a90] ;  /* 0x001a9000011a7983 */ /* 0x000ea80000300a00 */
[----:B------:R-:W2:Y:S01]  /*21340*/  LDL.LU.64 R24, [R1+0x1a88] ;  /* 0x001a880001187983 */ /* 0x000ea20000300a00 */
[C---:B---3--:R-:W-:Y:S08]  /*21350*/  HMMA.16816.F32 R8, R16.reuse, R22, R8 ;  /* 0x000000161008723c */ /* 0x048ff00000001808 */
[----:B--2---:R-:W-:Y:S11]  /*21360*/  HMMA.16816.F32 R24, R16, R14, R24 ;  /* 0x0000000e1018723c */ /* 0x004ff60000001818 */
[----:B------:R0:W-:Y:S04]  /*21370*/  STL.64 [R1+0x2d0], R8 ;  /* 0x0002d00801007387 */ /* 0x0001e80000100a00 */
[----:B------:R1:W-:Y:S01]  /*21380*/  STL.64 [R1+0x2d8], R10 ;  /* 0x0002d80a01007387 */ /* 0x0003e20000100a00 */
[----:B0-----:R-:W-:-:S02]  /*21390*/  IMAD.MOV.U32 R9, RZ, RZ, R22 ;  /* 0x000000ffff097224 */ /* 0x001fc400078e0016 */
[----:B------:R-:W-:Y:S02]  /*213a0*/  IMAD.MOV.U32 R8, RZ, RZ, R23 ;  /* 0x000000ffff087224 */ /* 0x000fe400078e0017 */
[----:B-1----:R-:W-:Y:S02]  /*213b0*/  IMAD.MOV.U32 R10, RZ, RZ, R13 ;  /* 0x000000ffff0a7224 */ /* 0x002fe400078e000d */
[----:B------:R-:W-:Y:S01]  /*213c0*/  IMAD.MOV.U32 R11, RZ, RZ, R12 ;  /* 0x000000ffff0b7224 */ /* 0x000fe200078e000c */
[----:B------:R-:W2:Y:S04]  /*213d0*/  LDL.LU.64 R22, [R1+0x1a80] ;  /* 0x001a800001167983 */ /* 0x000ea80000300a00 */
[----:B------:R-:W2:Y:S04]  /*213e0*/  LDL.LU.64 R20, [R1+0x1a78] ;  /* 0x001a780001147983 */ /* 0x000ea80000300a00 */
[----:B------:R-:W-:Y:S04]  /*213f0*/  STL.64 [R1+0x2c0], R24 ;  /* 0x0002c01801007387 */ /* 0x000fe80000100a00 */
[----:B------:R-:W-:Y:S04]  /*21400*/  STL.64 [R1+0x2c8], R26 ;  /* 0x0002c81a01007387 */ /* 0x000fe80000100a00 */
[----:B------:R-:W-:Y:S04]  /*21410*/  STL.64 [R1+0x1a40], R10 ;  /* 0x001a400a01007387 */ /* 0x000fe80000100a00 */
[----:B------:R0:W-:Y:S04]  /*21420*/  STL.64 [R1+0x19f0], R14 ;  /* 0x0019f00e01007387 */ /* 0x0001e80000100a00 */
[----:B------:R-:W3:Y:S04]  /*21430*/  LDL.LU R12, [R1+0x240] ;  /* 0x00024000010c7983 */ /* 0x000ee80000300800 */
[----:B------:R-:W3:Y:S04]  /*21440*/  LDL.LU R13, [R1+0x244] ;  /* 0x00024400010d7983 */ /* 0x000ee80000300800 */
        /* <DEDUP_REMOVED lines=8> */
[----:B----4-:R0:W-:Y:S04]  /*214d0*/  STL.64 [R1+0x1a00], R14 ;  /* 0x001a000e01007387 */ /* 0x0101e80000100a00 */
[----:B---3--:R1:W-:Y:S01]  /*214e0*/  STL.64 [R1+0x19f8], R12 ;  /* 0x0019f80c01007387 */ /* 0x0083e20000100a00 */
[----:B0-----:R-:W-:Y:S02]  /*214f0*/  IMAD.MOV.U32 R14, RZ, RZ, R2 ;  /* 0x000000ffff0e7224 */ /* 0x001fe400078e0002 */
[----:B------:R-:W-:Y:S01]  /*21500*/  IMAD.MOV.U32 R15, RZ, RZ, R3 ;  /* 0x000000ffff0f7224 */ /* 0x000fe200078e0003 */
[----:B------:R-:W3:Y:S04]  /*21510*/  LDL.LU R2, [R1+0x1a74] ;  /* 0x001a740001027983 */ /* 0x000ee80000300800 */
[----:B------:R-:W4:Y:S04]  /*21520*/  LDL.LU R3, [R1+0x1a70] ;  /* 0x001a700001037983 */ /* 0x000f280000300800 */
[----:B------:R-:W-:Y:S04]  /*21530*/  STL.64 [R1+0x1a58], R10 ;  /* 0x001a580a01007387 */ /* 0x000fe80000100a00 */
[----:B------:R0:W-:Y:S04]  /*21540*/  STL.64 [R1+0x1a18], R14 ;  /* 0x001a180e01007387 */ /* 0x0001e80000100a00 */
[----:B-1----:R-:W2:Y:S04]  /*21550*/  LDL.LU R12, [R1+0x260] ;  /* 0x00026000010c7983 */ /* 0x002ea80000300800 */
        /* <DEDUP_REMOVED lines=9> */
[----:B------:R-:W-:Y:S03]  /*215f0*/  HMMA.16816.F32 R16, R16, R6, R24 ;  /* 0x000000061010723c */ /* 0x000fe60000001818 */
[----:B--2---:R-:W-:Y:S04]  /*21600*/  STL.64 [R1+0x1a50], R14 ;  /* 0x001a500e01007387 */ /* 0x004fe80000100a00 */
[----:B------:R0:W-:Y:S04]  /*21610*/  STL.64 [R1+0x1a48], R12 ;  /* 0x001a480c01007387 */ /* 0x0001e80000100a00 */
[----:B0-----:R-:W2:Y:S04]  /*21620*/  LDL.LU R12, [R1+0x280] ;  /* 0x00028000010c7983 */ /* 0x001ea80000300800 */
[----:B------:R-:W2:Y:S04]  /*21630*/  LDL.LU R13, [R1+0x284] ;  /* 0x00028400010d7983 */ /* 0x000ea80000300800 */
[----:B------:R-:W2:Y:S04]  /*21640*/  LDL.LU R14, [R1+0x288] ;  /* 0x00028800010e7983 */ /* 0x000ea80000300800 */
[----:B------:R-:W2:Y:S01]  /*21650*/  LDL.LU R15, [R1+0x28c] ;  /* 0x00028c00010f7983 */ /* 0x000ea20000300800 */
[----:B------:R-:W-:-:S02]  /*21660*/  IMAD.MOV.U32 R11, RZ, RZ, R4 ;  /* 0x000000ffff0b7224 */ /* 0x000fc400078e0004 */
[----:B------:R-:W-:Y:S01]  /*21670*/  IMAD.MOV.U32 R10, RZ, RZ, R5 ;  /* 0x000000ffff0a7224 */ /* 0x000fe200078e0005 */
[----:B--2---:R-:W-:Y:S04]  /*21680*/  STL.64 [R1+0x1a68], R14 ;  /* 0x001a680e01007387 */ /* 0x004fe80000100a00 */
[----:B------:R0:W-:Y:S04]  /*21690*/  STL.64 [R1+0x1a60], R12 ;  /* 0x001a600c01007387 */ /* 0x0001e80000100a00 */
[----:B0-----:R-:W2:Y:S04]  /*216a0*/  LDL.LU R12, [R1+0x290] ;  /* 0x00029000010c7983 */ /* 0x001ea80000300800 */
[----:B------:R-:W2:Y:S04]  /*216b0*/  LDL.LU R13, [R1+0x294] ;  /* 0x00029400010d7983 */ /* 0x000ea80000300800 */
[----:B------:R-:W2:Y:S04]  /*216c0*/  LDL.LU R14, [R1+0x298] ;  /* 0x00029800010e7983 */ /* 0x000ea80000300800 */
[----:B------:R-:W2:Y:S04]  /*216d0*/  LDL.LU R15, [R1+0x29c] ;  /* 0x00029c00010f7983 */ /* 0x000ea80000300800 */
[----:B------:R0:W-:Y:S04]  /*216e0*/  STL.64 [R1+0x19e8], R6 ;  /* 0x0019e80601007387 */ /* 0x0001e80000100a00 */
[----:B------:R-:W3:Y:S04]  /*216f0*/  LDL.LU R4, [R1+0x230] ;  /* 0x0002300001047983 */ /* 0x000ee80000300800 */
[----:B------:R-:W-:Y:S04]  /*21700*/  STL.64 [R1+0x200], R16 ;  /* 0x0002001001007387 */ /* 0x000fe80000100a00 */
[----:B------:R1:W-:Y:S04]  /*21710*/  STL.64 [R1+0x208], R18 ;  /* 0x0002081201007387 */ /* 0x0003e80000100a00 */
[----:B------:R-:W3:Y:S04]  /*21720*/  LDL.LU R5, [R1+0x234] ;  /* 0x0002340001057983 */ /* 0x000ee80000300800 */
[----:B0-----:R-:W3:Y:S04]  /*21730*/  LDL.LU R6, [R1+0x238] ;  /* 0x0002380001067983 */ /* 0x001ee80000300800 */
[----:B------:R-:W3:Y:S01]  /*21740*/  LDL.LU R7, [R1+0x23c] ;  /* 0x00023c0001077983 */ /* 0x000ee20000300800 */
[----:B-1----:R-:W-:-:S02]  /*21750*/  IMAD.MOV.U32 R18, RZ, RZ, R9 ;  /* 0x000000ffff127224 */ /* 0x002fc400078e0009 */
[----:B------:R-:W-:Y:S02]  /*21760*/  IMAD.MOV.U32 R19, RZ, RZ, R8 ;  /* 0x000000ffff137224 */ /* 0x000fe400078e0008 */
[C---:B--2---:R-:W-:Y:S01]  /*21770*/  HMMA.16816.F32 R8, R20.reuse, R10, R12 ;  /* 0x0000000a1408723c */ /* 0x044fe2000000180c */
[----:B---3--:R-:W-:Y:S04]  /*21780*/  STL.64 [R1+0x1a10], R6 ;  /* 0x001a100601007387 */ /* 0x008fe80000100a00 */
[----:B------:R0:W-:Y:S04]  /*21790*/  STL.64 [R1+0x1a08], R4 ;  /* 0x001a080401007387 */ /* 0x0001e80000100a00 */
[----:B0-----:R-:W2:Y:S04]  /*217a0*/  LDL.LU R4, [R1+0x250] ;  /* 0x0002500001047983 */ /* 0x001ea80000300800 */
[----:B------:R-:W2:Y:S04]  /*217b0*/  LDL.LU R5, [R1+0x254] ;  /* 0x0002540001057983 */ /* 0x000ea80000300800 */
[----:B------:R-:W2:Y:S04]  /*217c0*/  LDL.LU R6, [R1+0x258] ;  /* 0x0002580001067983 */ /* 0x000ea80000300800 */
[----:B------:R-:W2:Y:S04]  /*217d0*/  LDL.LU R7, [R1+0x25c] ;  /* 0x00025c0001077983 */ /* 0x000ea80000300800 */
[----:B------:R-:W3:Y:S04]  /*217e0*/  LDL.LU R24, [R1+0x110] ;  /* 0x0001100001187983 */ /* 0x000ee80000300800 */
[----:B------:R-:W3:Y:S04]  /*217f0*/  LDL.LU R25, [R1+0x114] ;  /* 0x0001140001197983 */ /* 0x000ee80000300800 */
[----:B------:R-:W3:Y:S04]  /*21800*/  LDL.LU R26, [R1+0x118] ;  /* 0x00011800011a7983 */ /* 0x000ee80000300800 */
[----:B------:R-:W3:Y:S04]  /*21810*/  LDL.LU R27, [R1+0x11c] ;  /* 0x00011c00011b7983 */ /* 0x000ee80000300800 */
        /* <DEDUP_REMOVED lines=16> */
[----:B0-----:R-:W2:Y:S04]  /*21920*/  LDL.LU.64 R10, [R1+0x1a28] ;  /* 0x001a2800010a7983 */ /* 0x001ea80000300a00 */
[----:B------:R-:W3:Y:S01]  /*21930*/  LDL.LU R8, [R1+0x1a20] ;  /* 0x001a200001087983 */ /* 0x000ee20000300800 */
[----:B--2---:R-:W-:-:S15]  /*21940*/  HMMA.16816.F32 R12, R20, R10, R12 ;  /* 0x0000000a140c723c */ /* 0x004fde000000180c */
[----:B------:R-:W-:-:S04]  /*21950*/  NOP ;  /* 0x0000000000007918 */ /* 0x000fc80000000000 */
[----:B------:R-:W-:Y:S04]  /*21960*/  STL.64 [R1+0xd0], R12 ;  /* 0x0000d00c01007387 */ /* 0x000fe80000100a00 */
[----:B------:R0:W-:Y:S04]  /*21970*/  STL.64 [R1+0xd8], R14 ;  /* 0x0000d80e01007387 */ /* 0x0001e80000100a00 */
[----:B0-----:R-:W2:Y:S04]  /*21980*/  LDL.LU.64 R14, [R1+0x1a18] ;  /* 0x001a1800010e7983 */ /* 0x001ea80000300a00 */
[----:B------:R0:W-:Y:S04]  /*21990*/  STL.64 [R1+0x19c8], R10 ;  /* 0x0019c80a01007387 */ /* 0x0001e80000100a00 */
[----:B---3--:R-:W-:Y:S04]  /*219a0*/  STL [R1+0x19c0], R8 ;  /* 0x0019c00801007387 */ /* 0x008fe80000100800 */
[----:B0-----:R-:W3:Y:S01]  /*219b0*/  LDL.LU.64 R10, [R1+0x28] ;  /* 0x00002800010a7983 */ /* 0x001ee20000300a00 */
[----:B--2---:R-:W-:Y:S03]  /*219c0*/  HMMA.16816.F32 R12, R20, R14, R4 ;  /* 0x0000000e140c723c */ /* 0x004fe60000001804 */
[----:B------:R-:W2:Y:S04]  /*219d0*/  LDL.LU.64 R6, [R1+0x1a10] ;  /* 0x001a100001067983 */ /* 0x000ea80000300a00 */
[----:B------:R-:W2:-:S12]  /*219e0*/  LDL.LU.64 R4, [R1+0x1a08] ;  /* 0x001a080001047983 */ /* 0x000e980000300a00 */
[----:B------:R-:W-:Y:S04]  /*219f0*/  STL.64 [R1+0x210], R12 ;  /* 0x0002100c01007387 */ /* 0x000fe80000100a00 */
[----:B------:R0:W-:Y:S04]  /*21a00*/  STL.64 [R1+0x218], R14 ;  /* 0x0002180e01007387 */ /* 0x0001e80000100a00 */
[----:B0-----:R-:W2:Y:S04]  /*21a10*/  LDL.LU.64 R14, [R1+0x1a00] ;  /* 0x001a0000010e7983 */ /* 0x001ea80000300a00 */
[----:B------:R-:W2:Y:S02]  /*21a20*/  LDL.LU.64 R12, [R1+0x19f8] ;  /* 0x0019f800010c7983 */ /* 0x000ea40000300a00 */
[----:B--2---:R-:W-:-:S15]  /*21a30*/  HMMA.16816.F32 R12, R20, R18, R12 ;  /* 0x00000012140c723c */ /* 0x004fde000000180c */
[----:B------:R-:W-:-:S04]  /*21a40*/  NOP ;  /* 0x0000000000007918 */ /* 0x000fc80000000000 */
[----:B------:R-:W-:Y:S04]  /*21a50*/  STL.64 [R1+0x260], R12 ;  /* 0x0002600c01007387 */ /* 0x000fe80000100a00 */
[----:B------:R0:W-:Y:S04]  /*21a60*/  STL.64 [R1+0x268], R14 ;  /* 0x0002680e01007387 */ /* 0x0001e80000100a00 */
[----:B0-----:R-:W2:Y:S04]  /*21a70*/  LDL.LU.64 R14, [R1+0x19f0] ;  /* 0x0019f000010e7983 */ /* 0x001ea80000300a00 */
[----:B------:R0:W-:Y:S04]  /*21a80*/  STL.64 [R1+0x19d0], R18 ;  /* 0x0019d01201007387 */ /* 0x0001e80000100a00 */
[----:B------:R-:W3:Y:S04]  /*21a90*/  LDL.LU R16, [R1+0x1f0] ;  /* 0x0001f00001107983 */ /* 0x000ee80000300800 */
[----:B------:R-:W3:Y:S04]  /*21aa0*/  LDL.LU R17, [R1+0x1f4] ;  /* 0x0001f40001117983 */ /* 0x000ee80000300800 */
[----:B0-----:R-:W3:Y:S04]  /*21ab0*/  LDL.LU R18, [R1+0x1f8] ;  /* 0x0001f80001127983 */ /* 0x001ee80000300800 */
[----:B------:R-:W3:Y:S01]  /*21ac0*/  LDL.LU R19, [R1+0x1fc] ;  /* 0x0001fc0001137983 */ /* 0x000ee20000300800 */
[----:B--2---:R-:W-:-:S15]  /*21ad0*/  HMMA.16816.F32 R4, R20, R14, R4 ;  /* 0x0000000e1404723c */ /* 0x004fde0000001804 */
[----:B------:R-:W-:-:S04]  /*21ae0*/  NOP ;  /* 0x0000000000007918 */ /* 0x000fc80000000000 */
[----:B------:R-:W-:Y:S04]  /*21af0*/  STL.64 [R1+0x4e0], R4 ;  /* 0x0004e00401007387 */ /* 0x000fe80000100a00 */
[----:B------:R0:W-:Y:S04]  /*21b00*/  STL.64 [R1+0x4e8], R6 ;  /* 0x0004e80601007387 */ /* 0x0001e80000100a00 */
[----:B0-----:R-:W2:Y:S04]  /*21b10*/  LDL.LU.64 R6, [R1+0x19e8] ;  /* 0x0019e80001067983 */ /* 0x001ea80000300a00 */
        /* <DEDUP_REMOVED lines=12> */
[----:B--2---:R0:W-:Y:S04]  /*21be0*/  STL.64 [R1+0x19b0], R14 ;  /* 0x0019b00e01007387 */ /* 0x0041e80000100a00 */
[----:B------:R-:W-:Y:S04]  /*21bf0*/  STL.64 [R1+0x19a8], R12 ;  /* 0x0019a80c01007387 */ /* 0x000fe80000100a00 */
[----:B0-----:R-:W2:Y:S04]  /*21c00*/  LDL.LU.64 R14, [R1+0x18] ;  /* 0x00001800010e7983 */ /* 0x001ea80000300a00 */
[----:B------:R-:W3:Y:S04]  /*21c10*/  LDL.LU.64 R26, [R1+0x19e0] ;  /* 0x0019e000011a7983 */ /* 0x000ee80000300a00 */
[----:B------:R-:W3:Y:S04]  /*21c20*/  LDL.LU.64 R24, [R1+0x19d8] ;  /* 0x0019d80001187983 */ /* 0x000ee80000300a00 */
[----:B------:R-:W-:Y:S04]  /*21c30*/  STL.64 [R1+0x230], R20 ;  /* 0x0002301401007387 */ /* 0x000fe80000100a00 */
[----:B------:R0:W-:Y:S04]  /*21c40*/  STL.64 [R1+0x238], R22 ;  /* 0x0002381601007387 */ /* 0x0001e80000100a00 */
[----:B0-----:R-:W2:Y:S04]  /*21c50*/  LDL.LU.64 R22, [R1+0x8] ;  /* 0x0000080001167983 */ /* 0x001ea80000300a00 */
[----:B--2---:R0:W-:Y:S04]  /*21c60*/  STL.64 [R1+0x19b8], R22 ;  /* 0x0019b81601007387 */ /* 0x0041e80000100a00 */
[----:B------:R-:W2:Y:S04]  /*21c70*/  LDL.LU R20, [R1+0x1e0] ;  /* 0x0001e00001147983 */ /* 0x000ea80000300800 */
[----:B------:R-:W2:Y:S04]  /*21c80*/  LDL.LU R21, [R1+0x1e4] ;  /* 0x0001e40001157983 */ /* 0x000ea80000300800 */
[----:B0-----:R-:W2:Y:S04]  /*21c90*/  LDL.LU R22, [R1+0x1e8] ;  /* 0x0001e80001167983 */ /* 0x001ea80000300800 */
[----:B------:R-:W2:Y:S01]  /*21ca0*/  LDL.LU R23, [R1+0x1ec] ;  /* 0x0001ec0001177983 */ /* 0x000ea20000300800 */
[----:B---3--:R-:W-:Y:S03]  /*21cb0*/  HMMA.16816.F32 R16, R24, R10, R16 ;  /* 0x0000000a1810723c */ /* 0x008fe60000001810 */
[----:B------:R0:W-:Y:S04]  /*21cc0*/  STL.64 [R1+0x1990], R6 ;  /* 0x0019900601007387 */ /* 0x0001e80000100a00 */
[----:B------:R-:W3:Y:S04]  /*21cd0*/  LDL.LU R4, [R1+0x1b0] ;  /* 0x0001b00001047983 */ /* 0x000ee80000300800 */
[----:B------:R-:W3:Y:S01]  /*21ce0*/  LDL.LU R5, [R1+0x1b4] ;  /* 0x0001b40001057983 */ /* 0x000ee20000300800 */
[----:B------:R-:W-:-:S02]  /*21cf0*/  IMAD.MOV.U32 R9, RZ, RZ, R11 ;  /* 0x000000ffff097224 */ /* 0x000fc400078e000b */
[----:B------:R-:W-:Y:S01]  /*21d00*/  IMAD.MOV.U32 R28, RZ, RZ, R14 ;  /* 0x000000ffff1c7224 */ /* 0x000fe200078e000e */
[----:B0-----:R-:W3:Y:S04]  /*21d10*/  LDL.LU R6, [R1+0x1b8] ;  /* 0x0001b80001067983 */ /* 0x001ee80000300800 */
[----:B------:R0:W-:Y:S04]  /*21d20*/  STL.64 [R1+0x5e0], R16 ;  /* 0x0005e01001007387 */ /* 0x0001e80000100a00 */
[----:B------:R1:W-:Y:S01]  /*21d30*/  STL.64 [R1+0x5e8], R18 ;  /* 0x0005e81201007387 */ /* 0x0003e20000100a00 */
[----:B----4-:R-:W-:-:S02]  /*21d40*/  IMAD.MOV.U32 R7, RZ, RZ, R3 ;  /* 0x000000ffff077224 */ /* 0x010fc400078e0003 */
[----:B------:R-:W-:Y:S02]  /*21d50*/  IMAD.MOV.U32 R3, RZ, RZ, R15 ;  /* 0x000000ffff037224 */ /* 0x000fe400078e000f */
[----:B0-----:R-:W-:Y:S01]  /*21d60*/  IMAD.MOV.U32 R16, RZ, RZ, R10 ;  /* 0x000000ffff107224 */ /* 0x001fe200078e000a */
[----:B-1----:R-:W4:Y:S04]  /*21d70*/  LDL.LU.64 R18, [R1+0x19d0] ;  /* 0x0019d00001127983 */ /* 0x002f280000300a00 */
[----:B------:R-:W3:Y:S04]  /*21d80*/  LDL.LU.64 R10, [R1+0x19c8] ;  /* 0x0019c800010a7983 */ /* 0x000ee80000300a00 */
[----:B------:R-:W3:Y:S01]  /*21d90*/  LDL.LU R8, [R1+0x19c0] ;  /* 0x0019c00001087983 */ /* 0x000ee20000300800 */
[----:B--2---:R-:W-:-:S15]  /*21da0*/  HMMA.16816.F32 R20, R24, R14, R20 ;  /* 0x0000000e1814723c */ /* 0x004fde0000001814 */
[----:B------:R-:W-:-:S04]  /*21db0*/  NOP ;  /* 0x0000000000007918 */ /* 0x000fc80000000000 */
[----:B------:R-:W-:Y:S04]  /*21dc0*/  STL.64 [R1+0x5d0], R20 ;  /* 0x0005d01401007387 */ /* 0x000fe80000100a00 */
[----:B------:R0:W-:Y:S04]  /*21dd0*/  STL.64 [R1+0x5d8], R22 ;  /* 0x0005d81601007387 */ /* 0x0001e80000100a00 */
[----:B0-----:R-:W2:Y:S04]  /*21de0*/  LDL.LU.64 R22, [R1+0x19b8] ;  /* 0x0019b80001167983 */ /* 0x001ea80000300a00 */
[----:B------:R-:W2:Y:S04]  /*21df0*/  LDL.LU.64 R14, [R1+0x19b0] ;  /* 0x0019b000010e7983 */ /* 0x000ea80000300a00 */
[----:B------:R-:W2:Y:S02]  /*21e00*/  LDL.LU.64 R12, [R1+0x19a8] ;  /* 0x0019a800010c7983 */ /* 0x000ea40000300a00 */
[----:B--2---:R-:W-:-:S15]  /*21e10*/  HMMA.16816.F32 R12, R24, R22, R12 ;  /* 0x00000016180c723c */ /* 0x004fde000000180c */
[----:B------:R-:W-:-:S04]  /*21e20*/  NOP ;  /* 0x0000000000007918 */ /* 0x000fc80000000000 */
[----:B------:R-:W-:Y:S04]  /*21e30*/  STL.64 [R1+0x5c0], R12 ;  /* 0x0005c00c01007387 */ /* 0x000fe80000100a00 */
[----:B------:R0:W-:Y:S04]  /*21e40*/  STL.64 [R1+0x5c8], R14 ;  /* 0x0005c80e01007387 */ /* 0x0001e80000100a00 */
[----:B0-----:R-:W3:Y:S04]  /*21e50*/  LDL.LU.64 R14, [R1+0x19a0] ;  /* 0x0019a000010e7983 */ /* 0x001ee80000300a00 */
[----:B------:R-:W3:Y:S01]  /*21e60*/  LDL.LU.64 R12, [R1+0x1998] ;  /* 0x00199800010c7983 */ /* 0x000ee20000300a00 */
[----:B------:R-:W-:-:S02]  /*21e70*/  IMAD.MOV.U32 R29, RZ, RZ, R22 ;  /* 0x000000ffff1d7224 */ /* 0x000fc400078e0016 */
[----:B------:R-:W-:Y:S02]  /*21e80*/  IMAD.MOV.U32 R17, RZ, RZ, R23 ;  /* 0x000000ffff117224 */ /* 0x000fe400078e0017 */
[----:B---3--:R-:W-:Y:S01]  /*21e90*/  HMMA.16816.F32 R20, R24, R10, R12 ;  /* 0x0000000a1814723c */ /* 0x008fe2000000180c */
[----:B------:R-:W4:-:S15]  /*21ea0*/  LDL.LU R12, [R1+0x1a0] ;  /* 0x0001a000010c7983 */ /* 0x000f1e0000300800 */
[----:B------:R-:W-:-:S03]  /*21eb0*/  NOP ;  /* 0x0000000000007918 */ /* 0x000fc60000000000 */
[----:B------:R0:W-:Y:S04]  /*21ec0*/  STL.64 [R1+0x5b0], R20 ;  /* 0x0005b01401007387 */ /* 0x0001e80000100a00 */
[----:B------:R1:W-:Y:S04]  /*21ed0*/  STL.64 [R1+0x5b8], R22 ;  /* 0x0005b81601007387 */ /* 0x0003e80000100a00 */
[----:B------:R-:W4:Y:S04]  /*21ee0*/  LDL.LU R13, [R1+0x1a4] ;  /* 0x0001a400010d7983 */ /* 0x000f280000300800 */
[----:B------:R-:W4:Y:S04]  /*21ef0*/  LDL.LU R14, [R1+0x1a8] ;  /* 0x0001a800010e7983 */ /* 0x000f280000300800 */
[----:B------:R-:W4:Y:S04]  /*21f00*/  LDL.LU R15, [R1+0x1ac] ;  /* 0x0001ac00010f7983 */ /* 0x000f280000300800 */
[----:B------:R-:W-:Y:S04]  /*21f10*/  STL.64 [R1+0x1940], R10 ;  /* 0x0019400a01007387 */ /* 0x000fe80000100a00 */
[----:B------:R-:W-:Y:S04]  /*21f20*/  STL [R1+0x1938], R8 ;  /* 0x0019380801007387 */ /* 0x000fe80000100800 */
[----:B0-----:R-:W2:Y:S04]  /*21f30*/  LDL.LU R20, [R1+0x50] ;  /* 0x0000500001147983 */ /* 0x001ea80000300800 */
[----:B------:R-:W2:Y:S04]  /*21f40*/  LDL.LU R21, [R1+0x54] ;  /* 0x0000540001157983 */ /* 0x000ea80000300800 */
[----:B-1----:R-:W3:Y:S04]  /*21f50*/  LDL.LU R22, [R1+0x58] ;  /* 0x0000580001167983 */ /* 0x002ee80000300800 */
[----:B------:R-:W3:Y:S04]  /*21f60*/  LDL.LU R23, [R1+0x5c] ;  /* 0x00005c0001177983 */ /* 0x000ee80000300800 */
[----:B---3--:R0:W-:Y:S04]  /*21f70*/  STL.64 [R1+0x1920], R22 ;  /* 0x0019201601007387 */ /* 0x0081e80000100a00 */
[----:B--2---:R-:W-:Y:S01]  /*21f80*/  STL.64 [R1+0x1918], R20 ;  /* 0x0019181401007387 */ /* 0x004fe20000100a00 */
[----:B0-----:R-:W-:-:S02]  /*21f90*/  IMAD.MOV.U32 R22, RZ, RZ, R29 ;  /* 0x000000ffff167224 */ /* 0x001fc400078e001d */
[----:B------:R-:W-:-:S05]  /*21fa0*/  IMAD.MOV.U32 R23, RZ, RZ, R17 ;  /* 0x000000ffff177224 */ /* 0x000fca00078e0011 */
[----:B------:R0:W-:Y:S04]  /*21fb0*/  STL.64 [R1+0x1948], R22 ;  /* 0x0019481601007387 */ /* 0x0001e80000100a00 */
[----:B0-----:R-:W2:Y:S02]  /*21fc0*/  LDL.LU.64 R22, [R1+0x48] ;  /* 0x0000480001167983 */ /* 0x001ea40000300a00 */
[----:B--2---:R-:W-:-:S15]  /*21fd0*/  HMMA.16816.F32 R4, R24, R22, R4 ;  /* 0x000000161804723c */ /* 0x004fde0000001804 */
[----:B------:R-:W-:-:S04]  /*21fe0*/  NOP ;  /* 0x0000000000007918 */ /* 0x000fc80000000000 */
[----:B------:R0:W-:Y:S04]  /*21ff0*/  STL.64 [R1+0x1f0], R4 ;  /* 0x0001f00401007387 */ /* 0x0001e80000100a00 */
[----:B------:R1:W-:Y:S01]  /*22000*/  STL.64 [R1+0x1f8], R6 ;  /* 0x0001f80601007387 */ /* 0x0003e20000100a00 */
[----:B0-----:R-:W-:Y:S02]  /*22010*/  IMAD.MOV.U32 R5, RZ, RZ, R22 ;  /* 0x000000ffff057224 */ /* 0x001fe400078e0016 */
[----:B------:R-:W-:Y:S02]  /*22020*/  IMAD.MOV.U32 R4, RZ, RZ, R23 ;  /* 0x000000ffff047224 */ /* 0x000fe400078e0017 */
[----:B------:R-:W-:Y:S02]  /*22030*/  IMAD.MOV.U32 R22, RZ, RZ, R16 ;  /* 0x000000ffff167224 */ /* 0x000fe400078e0010 */
[----:B------:R-:W-:Y:S01]  /*22040*/  IMAD.MOV.U32 R23, RZ, RZ, R9 ;  /* 0x000000ffff177224 */ /* 0x000fe200078e0009 */
[----:B-1----:R-:W2:Y:S04]  /*22050*/  LDL.LU.64 R6, [R1+0x1990] ;  /* 0x0019900001067983 */ /* 0x002ea80000300a00 */
[----:B------:R0:W-:Y:S04]  /*22060*/  STL.64 [R1+0x1978], R22 ;  /* 0x0019781601007387 */ /* 0x0001e80000100a00 */
[----:B------:R-:W3:Y:S04]  /*22070*/  LDL.LU R8, [R1+0x90] ;  /* 0x0000900001087983 */ /* 0x000ee80000300800 */
[----:B------:R-:W3:Y:S04]  /*22080*/  LDL.LU R9, [R1+0x94] ;  /* 0x0000940001097983 */ /* 0x000ee80000300800 */
[----:B------:R-:W2:Y:S04]  /*22090*/  LDL.LU R10, [R1+0x98] ;  /* 0x00009800010a7983 */ /* 0x000ea80000300800 */
[----:B------:R-:W2:Y:S01]  /*220a0*/  LDL.LU R11, [R1+0x9c] ;  /* 0x00009c00010b7983 */ /* 0x000ea20000300800 */
[C---:B----4-:R-:W-:Y:S03]  /*220b0*/  HMMA.16816.F32 R12, R24.reuse, R18, R12 ;  /* 0x00000012180c723c */ /* 0x050fe6000000180c */
[----:B------:R-:W4:Y:S04]  /*220c0*/  LDL.LU R20, [R1+0xc0] ;  /* 0x0000c00001147983 */ /* 0x000f280000300800 */
[----:B------:R-:W4:Y:S04]  /*220d0*/  LDL.LU R21, [R1+0xc4] ;  /* 0x0000c40001157983 */ /* 0x000f280000300800 */
[----:B0-----:R-:W4:Y:S04]  /*220e0*/  LDL.LU R22, [R1+0xc8] ;  /* 0x0000c80001167983 */ /* 0x001f280000300800 */
[----:B------:R-:W4:Y:S04]  /*220f0*/  LDL.LU R23, [R1+0xcc] ;  /* 0x0000cc0001177983 */ /* 0x000f280000300800 */
[----:B--2---:R-:W-:Y:S04]  /*22100*/  STL.64 [R1+0x1958], R10 ;  /* 0x0019580a01007387 */ /* 0x004fe80000100a00 */
[----:B---3--:R0:W-:Y:S04]  /*22110*/  STL.64 [R1+0x1950], R8 ;  /* 0x0019500801007387 */ /* 0x0081e80000100a00 */
[----:B0-----:R-:W2:Y:S04]  /*22120*/  LDL.LU R8, [R1+0xa0] ;  /* 0x0000a00001087983 */ /* 0x001ea80000300800 */
[----:B------:R-:W2:Y:S04]  /*22130*/  LDL.LU R9, [R1+0xa4] ;  /* 0x0000a40001097983 */ /* 0x000ea80000300800 */
[----:B------:R-:W2:Y:S04]  /*22140*/  LDL.LU R10, [R1+0xa8] ;  /* 0x0000a800010a7983 */ /* 0x000ea80000300800 */
[----:B------:R-:W2:Y:S04]  /*22150*/  LDL.LU R11, [R1+0xac] ;  /* 0x0000ac00010b7983 */ /* 0x000ea80000300800 */
[----:B------:R-:W3:Y:S04]  /*22160*/  LDL R29, [R1+0x764] ;  /* 0x00076400011d7983 */ /* 0x000ee80000100800 */
[----:B------:R-:W-:Y:S04]  /*22170*/  STL.64 [R1+0x1e0], R12 ;  /* 0x0001e00c01007387 */ /* 0x000fe80000100a00 */
[----:B------:R0:W-:Y:S04]  /*22180*/  STL.64 [R1+0x1e8], R14 ;  /* 0x0001e80e01007387 */ /* 0x0001e80000100a00 */
[----:B0-----:R-:W2:Y:S04]  /*22190*/  LDL.LU.64 R14, [R1+0x1988] ;  /* 0x00198800010e7983 */ /* 0x001ea80000300a00 */
[----:B------:R0:W-:Y:S04]  /*221a0*/  STL.64 [R1+0x1900], R18 ;  /* 0x0019001201007387 */ /* 0x0001e80000100a00 */
[----:B------:R-:W2:Y:S04]  /*221b0*/  LDL.LU R16, [R1+0x190] ;  /* 0x0001900001107983 */ /* 0x000ea80000300800 */
[----:B------:R-:W2:Y:S04]  /*221c0*/  LDL.LU R17, [R1+0x194] ;  /* 0x0001940001117983 */ /* 0x000ea80000300800 */
[----:B0-----:R-:W2:Y:S04]  /*221d0*/  LDL.LU R18, [R1+0x198] ;  /* 0x0001980001127983 */ /* 0x001ea80000300800 */
[----:B------:R-:W2:Y:S02]  /*221e0*/  LDL.LU R19, [R1+0x19c] ;  /* 0x00019c0001137983 */ /* 0x000ea40000300800 */
[----:B--2---:R-:W-:-:S15]  /*221f0*/  HMMA.16816.F32 R16, R24, R14, R16 ;  /* 0x0000000e1810723c */ /* 0x004fde0000001810 */
[----:B------:R-:W-:-:S04]  /*22200*/  NOP ;  /* 0x0000000000007918 */ /* 0x000fc80000000000 */
[----:B------:R-:W-:Y:S04]  /*22210*/  STL.64 [R1+0x1d0], R16 ;  /* 0x0001d01001007387 */ /* 0x000fe80000100a00 */
[----:B------:R-:W-:Y:S04]  /*22220*/  STL.64 [R1+0x1d8], R18 ;  /* 0x0001d81201007387 */ /* 0x000fe80000100a00 */
[----:B------:R0:W-:Y:S04]  /*22230*/  STL.64 [R1+0x18f8], R14 ;  /* 0x0018f80e01007387 */ /* 0x0001e80000100a00 */
[----:B------:R-:W2:Y:S04]  /*22240*/  LDL.LU R12, [R1+0x330] ;  /* 0x00033000010c7983 */ /* 0x000ea80000300800 */
[----:B------:R-:W2:Y:S04]  /*22250*/  LDL.LU R13, [R1+0x334] ;  /* 0x00033400010d7983 */ /* 0x000ea80000300800 */
[----:B0-----:R-:W2:Y:S04]  /*22260*/  LDL.LU R14, [R1+0x338] ;  /* 0x00033800010e7983 */ /* 0x001ea80000300800 */
[----:B------:R-:W2:Y:S01]  /*22270*/  LDL.LU R15, [R1+0x33c] ;  /* 0x00033c00010f7983 */ /* 0x000ea20000300800 */
[----:B----4-:R-:W-:Y:S03]  /*22280*/  HMMA.16816.F32 R24, R24, R6, R20 ;  /* 0x000000061818723c */ /* 0x010fe60000001814 */
[----:B--2---:R0:W-:Y:S04]  /*22290*/  STL.64 [R1+0x1910], R14 ;  /* 0x0019100e01007387 */ /* 0x0041e80000100a00 */
[----:B------:R1:W-:Y:S01]  /*222a0*/  STL.64 [R1+0x1908], R12 ;  /* 0x0019080c01007387 */ /* 0x0003e20000100a00 */
[----:B0-----:R-:W-:-:S03]  /*222b0*/  IMAD.MOV.U32 R14, RZ, RZ, R2 ;  /* 0x000000ffff0e7224 */ /* 0x001fc600078e0002 */
[----:B-1----:R-:W2:Y:S04]  /*222c0*/  LDL.LU R12, [R1+0x220] ;  /* 0x00022000010c7983 */ /* 0x002ea80000300800 */
[----:B------:R-:W2:Y:S04]  /*222d0*/  LDL.LU R13, [R1+0x224] ;  /* 0x00022400010d7983 */ /* 0x000ea80000300800 */
[----:B------:R-:W4:Y:S04]  /*222e0*/  LDL.LU R2, [R1+0x1980] ;  /* 0x0019800001027983 */ /* 0x000f280000300800 */
[----:B------:R-:W2:Y:S01]  /*222f0*/  LDL.LU R15, [R1+0x22c] ;  /* 0x00022c00010f7983 */ /* 0x000ea20000300800 */
[----:B------:R-:W-:-:S02]  /*22300*/  IMAD.MOV.U32 R17, RZ, RZ, R6 ;  /* 0x000000ffff117224 */ /* 0x000fc400078e0006 */
[----:B------:R-:W-:Y:S02]  /*22310*/  IMAD.MOV.U32 R16, RZ, RZ, R7 ;  /* 0x000000ffff107224 */ /* 0x000fe400078e0007 */
[----:B------:R-:W-:Y:S02]  /*22320*/  IMAD.MOV.U32 R18, RZ, RZ, R5 ;  /* 0x000000ffff127224 */ /* 0x000fe400078e0005 */
[----:B------:R-:W-:Y:S01]  /*22330*/  IMAD.MOV.U32 R19, RZ, RZ, R4 ;  /* 0x000000ffff137224 */ /* 0x000fe200078e0004 */
[----:B--2---:R-:W-:Y:S04]  /*22340*/  STL.64 [R1+0x1930], R14 ;  /* 0x0019300e01007387 */ /* 0x004fe80000100a00 */
[----:B------:R0:W-:Y:S04]  /*22350*/  STL.64 [R1+0x1928], R12 ;  /* 0x0019280c01007387 */ /* 0x0001e80000100a00 */
[----:B0-----:R-:W2:Y:S04]  /*22360*/  LDL.LU R12, [R1+0x60] ;  /* 0x00006000010c7983 */ /* 0x001ea80000300800 */
[----:B------:R-:W2:Y:S04]  /*22370*/  LDL.LU R13, [R1+0x64] ;  /* 0x00006400010d7983 */ /* 0x000ea80000300800 */
[----:B------:R-:W2:Y:S04]  /*22380*/  LDL.LU R14, [R1+0x68] ;  /* 0x00006800010e7983 */ /* 0x000ea80000300800 */
[----:B------:R-:W2:Y:S04]  /*22390*/  LDL.LU.64 R22, [R1+0x1978] ;  /* 0x0019780001167983 */ /* 0x000ea80000300a00 */
[----:B------:R-:W-:Y:S04]  /*223a0*/  STL.64 [R1+0x4f0], R24 ;  /* 0x0004f01801007387 */ /* 0x000fe80000100a00 */
[----:B------:R0:W-:Y:S04]  /*223b0*/  STL.64 [R1+0x4f8], R26 ;  /* 0x0004f81a01007387 */ /* 0x0001e80000100a00 */
[----:B------:R-:W2:Y:S04]  /*223c0*/  LDL.LU.64 R6, [R1+0x1970] ;  /* 0x0019700001067983 */ /* 0x000ea80000300a00 */
[----:B------:R-:W2:Y:S01]  /*223d0*/  LDL.LU.64 R4, [R1+0x1968] ;  /* 0x0019680001047983 */ /* 0x000ea20000300a00 */
[----:B0-----:R-:W-:-:S03]  /*223e0*/  IMAD.MOV.U32 R26, RZ, RZ, R28 ;  /* 0x000000ffff1a7224 */ /* 0x001fc600078e001c */
[----:B------:R-:W3:Y:S01]  /*223f0*/  LDL.LU R28, [R1+0x1960] ;  /* 0x00196000011c7983 */ /* 0x000ee20000300800 */
[----:B--2---:R-:W-:Y:S03]  /*22400*/  HMMA.16816.F32 R20, R4, R22, R8 ;  /* 0x000000160414723c */ /* 0x004fe60000001808 */
[----:B------:R-:W2:Y:S04]  /*22410*/  LDL.LU.64 R10, [R1+0x1958] ;  /* 0x00195800010a7983 */ /* 0x000ea80000300a00 */
[----:B------:R-:W2:-:S12]  /*22420*/  LDL.LU.64 R8, [R1+0x1950] ;  /* 0x0019500001087983 */ /* 0x000e980000300a00 */
[----:B------:R-:W-:Y:S04]  /*22430*/  STL.64 [R1+0x4a0], R20 ;  /* 0x0004a01401007387 */ /* 0x000fe80000100a00 */
[----:B------:R0:W-:Y:S04]  /*22440*/  STL.64 [R1+0x4a8], R22 ;  /* 0x0004a81601007387 */ /* 0x0001e80000100a00 */
[----:B0-----:R-:W3:Y:S01]  /*22450*/  LDL.LU.64 R22, [R1+0x1948] ;  /* 0x0019480001167983 */ /* 0x001ee20000300a00 */
[----:B----4-:R-:W-:Y:S02]  /*22460*/  IMAD.MOV.U32 R15, RZ, RZ, R2 ;  /* 0x000000ffff0f7224 */ /* 0x010fe400078e0002 */
[----:B------:R-:W0:Y:S01]  /*22470*/  S2R R2, SR_TID.X ;  /* 0x0000000000027919 */ /* 0x000e220000002100 */
[----:B------:R-:W-:-:S07]  /*22480*/  IMAD.MOV.U32 R27, RZ, RZ, R3 ;  /* 0x000000ffff1b7224 */ /* 0x000fce00078e0003 */
[C---:B--2---:R-:W-:Y:S01]  /*22490*/  HMMA.16816.F32 R24, R4.reuse, R26, R8 ;  /* 0x0000001a0418723c */ /* 0x044fe20000001808 */
[----:B------:R-:W2:Y:S04]  /*224a0*/  LDL.LU.64 R10, [R1+0x1940] ;  /* 0x00194000010a7983 */ /* 0x000ea80000300a00 */
[----:B------:R-:W4:Y:S01]  /*224b0*/  LDL.LU R8, [R1+0x1938] ;  /* 0x0019380001087983 */ /* 0x000f220000300800 */
[C---:B0-----:R-:W-:Y:S02]  /*224c0*/  LOP3.LUT R9, R2.reuse, 0x7, RZ, 0xc0, !PT ;  /* 0x0000000702097812 */ /* 0x041fe400078ec0ff */
[----:B---3--:R-:W-:Y:S11]  /*224d0*/  HMMA.16816.F32 R20, R4, R22, R12 ;  /* 0x000000160414723c */ /* 0x008ff6000000180c */
[----:B------:R-:W-:Y:S04]  /*224e0*/  STL.64 [R1+0x480], R24 ;  /* 0x0004801801007387 */ /* 0x000fe80000100a00 */
[----:B------:R0:W-:Y:S04]  /*224f0*/  STL.64 [R1+0x488], R26 ;  /* 0x0004881a01007387 */ /* 0x0001e80000100a00 */
[----:B------:R-:W3:Y:S04]  /*22500*/  LDL.LU.64 R14, [R1+0x1930] ;  /* 0x00193000010e7983 */ /* 0x000ee80000300a00 */
[----:B------:R-:W3:Y:S01]  /*22510*/  LDL.LU.64 R12, [R1+0x1928] ;  /* 0x00192800010c7983 */ /* 0x000ee20000300a00 */
[----:B0-----:R-:W-:-:S02]  /*22520*/  IMAD.SHL.U32 R27, R2, 0x80, RZ ;  /* 0x00000080021b7824 */ /* 0x001fc400078e00ff */
[----:B------:R-:W-:Y:S02]  /*22530*/  IMAD.SHL.U32 R26, R2, 0x2, RZ ;  /* 0x00000002021a7824 */ /* 0x000fe400078e00ff */
[----:B------:R-:W-:Y:S01]  /*22540*/  IMAD.MOV.U32 R3, RZ, RZ, R22 ;  /* 0x000000ffff037224 */ /* 0x000fe200078e0016 */
[----:B------:R0:W-:Y:S01]  /*22550*/  STL.64 [R1+0xc0], R20 ;  /* 0x0000c01401007387 */ /* 0x0001e20000100a00 */
[----:B------:R-:W-:-:S03]  /*22560*/  IMAD.MOV.U32 R2, RZ, RZ, R23 ;  /* 0x000000ffff027224 */ /* 0x000fc600078e0017 */
[----:B------:R-:W2:Y:S04]  /*22570*/  LDL.LU.64 R22, [R1+0x1920] ;  /* 0x0019200001167983 */ /* 0x000ea80000300a00 */
[----:B0-----:R-:W2:Y:S01]  /*22580*/  LDL.LU.64 R20, [R1+0x1918] ;  /* 0x0019180001147983 */ /* 0x001ea20000300a00 */
[----:B------:R-:W-:-:S05]  /*22590*/  IMAD R9, R9, 0x110, RZ ;  /* 0x0000011009097824 */ /* 0x000fca00078e02ff */
[----:B------:R-:W-:-:S04]  /*225a0*/  LOP3.LUT R9, R9, 0x10, R26, 0x78, !PT ;  /* 0x0000001009097812 */ /* 0x000fc800078e781a */
[----:B------:R-:W-:-:S05]  /*225b0*/  LOP3.LUT R9, R9, 0x800, R27, 0xf8, !PT ;  /* 0x0000080009097812 */ /* 0x000fca00078ef81b */
[----:B------:R-:W0:Y:S04]  /*225c0*/  LDSM.16.MT88.4 R24, [R9+UR5+0x2000] ;  /* 0x002000050918783b */ /* 0x000e280008004200 */
[----:B------:R-:W-:Y:S04]  /*225d0*/  STL [R1+0x1604], R2 ;  /* 0x0016040201007387 */ /* 0x000fe80000100800 */
[----:B------:R-:W-:Y:S04]  /*225e0*/  STL [R1+0x1600], R3 ;  /* 0x0016000301007387 */ /* 0x000fe80000100800 */
[----:B0-----:R0:W-:Y:S02]  /*225f0*/  STL.64 [R1+0x18e0], R26 ;  /* 0x0018e01a01007387 */ /* 0x0011e40000100a00 */
[----:B0-----:R-:W-:-:S02]  /*22600*/  IMAD.MOV.U32 R26, RZ, RZ, R17 ;  /* 0x000000ffff1a7224 */ /* 0x001fc400078e0011 */
[----:B------:R-:W-:Y:S02]  /*22610*/  IMAD.MOV.U32 R27, RZ, RZ, R16 ;  /* 0x000000ffff1b7224 */ /* 0x000fe400078e0010 */
[C---:B---3--:R-:W-:Y:S08]  /*22620*/  HMMA.16816.F32 R16, R4.reuse, R18, R12 ;  /* 0x000000120410723c */ /* 0x048ff0000000180c */
[----:B--2---:R-:W-:-:S15]  /*22630*/  HMMA.16816.F32 R20, R4, R10, R20 ;  /* 0x0000000a0414723c */ /* 0x004fde0000001814 */
[----:B------:R-:W-:-:S04]  /*22640*/  NOP ;  /* 0x0000000000007918 */ /* 0x000fc80000000000 */
[----:B------:R-:W-:Y:S04]  /*22650*/  STL.64 [R1+0xb0], R20 ;  /* 0x0000b01401007387 */ /* 0x000fe80000100a00 */
[----:B------:R-:W-:Y:S04]  /*22660*/  STL.64 [R1+0xb8], R22 ;  /* 0x0000b81601007387 */ /* 0x000fe80000100a00 */
[----:B------:R0:W-:Y:S04]  /*22670*/  STL.64 [R1+0x18d8], R24 ;  /* 0x0018d81801007387 */ /* 0x0001e80000100a00 */
[----:B------:R1:W-:Y:S04]  /*22680*/  STL.64 [R1+0x18f0], R26 ;  /* 0x0018f01a01007387 */ /* 0x0003e80000100a00 */
[----:B------:R-:W-:Y:S04]  /*22690*/  LDSM.16.M88.4 R20, [R29+UR5+0x4000] ;  /* 0x004000051d14783b */ /* 0x000fe80008000200 */
[----:B0-----:R-:W2:Y:S04]  /*226a0*/  LDL.LU R24, [R1+0x450] ;  /* 0x0004500001187983 */ /* 0x001ea80000300800 */
[----:B------:R-:W2:Y:S04]  /*226b0*/  LDL.LU R25, [R1+0x454] ;  /* 0x0004540001197983 */ /* 0x000ea80000300800 */
[----:B-1----:R-:W2:Y:S04]  /*226c0*/  LDL.LU R26, [R1+0x458] ;  /* 0x00045800011a7983 */ /* 0x002ea80000300800 */
[----:B------:R-:W2:Y:S04]  /*226d0*/  LDL.LU R27, [R1+0x45c] ;  /* 0x00045c00011b7983 */ /* 0x000ea80000300800 */
[----:B------:R-:W-:Y:S04]  /*226e0*/  STL [R1+0x18b8], R9 ;  /* 0x0018b80901007387 */ /* 0x000fe80000100800 */
[----:B----4-:R0:W-:Y:S04]  /*226f0*/  STL [R1+0x18e8], R8 ;  /* 0x0018e80801007387 */ /* 0x0101e80000100800 */
[----:B0-----:R-:W3:Y:S04]  /*22700*/  LDL.LU R8, [R1+0x460] ;  /* 0x0004600001087983 */ /* 0x001ee80000300800 */
[----:B------:R-:W3:Y:S04]  /*22710*/  LDL.LU R9, [R1+0x464] ;  /* 0x0004640001097983 */ /* 0x000ee80000300800 */
[----:B------:R-:W3:Y:S04]  /*22720*/  LDL.LU R10, [R1+0x468] ;  /* 0x00046800010a7983 */ /* 0x000ee80000300800 */
[----:B------:R-:W3:Y:S04]  /*22730*/  LDL.LU R11, [R1+0x46c] ;  /* 0x00046c00010b7983 */ /* 0x000ee80000300800 */
[----:B------:R-:W4:Y:S04]  /*22740*/  LDL.LU.64 R14, [R1+0x1910] ;  /* 0x00191000010e7983 */ /* 0x000f280000300a00 */
[----:B------:R-:W4:Y:S04]  /*22750*/  LDL.LU.64 R12, [R1+0x1908] ;  /* 0x00190800010c7983 */ /* 0x000f280000300a00 */
[----:B------:R-:W-:Y:S04]  /*22760*/  STL.64 [R1+0xa0], R16 ;  /* 0x0000a01001007387 */ /* 0x000fe80000100a00 */
[----:B------:R-:W-:Y:S04]  /*22770*/  STL.64 [R1+0xa8], R18 ;  /* 0x0000a81201007387 */ /* 0x000fe80000100a00 */
[----:B------:R-:W0:Y:S04]  /*22780*/  LDSM.16.M88.4 R16, [R29+UR5+0x4800] ;  /* 0x004800051d10783b */ /* 0x000e280008000200 */
[----:B0-----:R-:W-:Y:S04]  /*22790*/  STL.64 [R1+0x50], R16 ;  /* 0x0000501001007387 */ /* 0x001fe80000100a00 */
[----:B------:R0:W-:Y:S04]  /*227a0*/  STL.64 [R1+0x58], R18 ;  /* 0x0000581201007387 */ /* 0x0001e80000100a00 */
[----:B0-----:R-:W4:Y:S04]  /*227b0*/  LDL.LU.64 R18, [R1+0x1900] ;  /* 0x0019000001127983 */ /* 0x001f280000300a00 */
[----:B------:R-:W-:Y:S04]  /*227c0*/  STL.64 [R1+0x60], R20 ;  /* 0x0000601401007387 */ /* 0x000fe80000100a00 */
[----:B------:R-:W-:Y:S01]  /*227d0*/  STL.64 [R1+0x68], R22 ;  /* 0x0000681601007387 */ /* 0x000fe20000100a00 */
[----:B----4-:R-:W-:-:S15]  /*227e0*/  HMMA.16816.F32 R12, R4, R18, R12 ;  /* 0x00000012040c723c */ /* 0x010fde000000180c */
[----:B------:R-:W-:-:S04]  /*227f0*/  NOP ;  /* 0x0000000000007918 */ /* 0x000fc80000000000 */
[----:B------:R-:W-:Y:S04]  /*22800*/  STL.64 [R1+0x90], R12 ;  /* 0x0000900c01007387 */ /* 0x000fe80000100a00 */
[----:B------:R-:W-:Y:S04]  /*22810*/  STL.64 [R1+0x98], R14 ;  /* 0x0000980e01007387 */ /* 0x000fe80000100a00 */
[----:B------:R-:W0:Y:S04]  /*22820*/  LDSM.16.M88.4 R12, [R29+UR5+0x5000] ;  /* 0x005000051d0c783b */ /* 0x000e280008000200 */
[----:B0-----:R-:W-:Y:S01]  /*22830*/  STL.64 [R1+0x40], R12 ;  /* 0x0000400c01007387 */ /* 0x001fe20000100a00 */
[----:B------:R-:W-:-:S03]  /*22840*/  IMAD.MOV.U32 R19, RZ, RZ, R12 ;  /* 0x000000ffff137224 */ /* 0x000fc600078e000c */
[----:B------:R-:W-:Y:S01]  /*22850*/  STL.64 [R1+0x48], R14 ;  /* 0x0000480e01007387 */ /* 0x000fe20000100a00 */
[----:B------:R-:W-:-:S03]  /*22860*/  IMAD.MOV.U32 R18, RZ, RZ, R13 ;  /* 0x000000ffff127224 */ /* 0x000fc600078e000d */
[----:B------:R-:W0:Y:S04]  /*22870*/  LDSM.16.M88.4 R12, [R29+UR5+0x5800] ;  /* 0x005800051d0c783b */ /* 0x000e280008000200 */
[----:B------:R1:W-:Y:S04]  /*22880*/  STL.64 [R1+0x18d0], R18 ;  /* 0x0018d01201007387 */ /* 0x0003e80000100a00 */
[----:B------:R-:W4:Y:S04]  /*22890*/  LDL.LU R16, [R1+0x320] ;  /* 0x0003200001107983 */ /* 0x000f280000300800 */
[----:B------:R-:W4:Y:S04]  /*228a0*/  LDL.LU R17, [R1+0x324] ;  /* 0x0003240001117983 */ /* 0x000f280000300800 */
[----:B-1----:R-:W4:Y:S04]  /*228b0*/  LDL.LU R18, [R1+0x328] ;  /* 0x0003280001127983 */ /* 0x002f280000300800 */
[----:B------:R-:W4:Y:S04]  /*228c0*/  LDL.LU R19, [R1+0x32c] ;  /* 0x00032c0001137983 */ /* 0x000f280000300800 */
[----:B0-----:R-:W-:Y:S04]  /*228d0*/  STL.64 [R1+0x30], R12 ;  /* 0x0000300c01007387 */ /* 0x001fe80000100a00 */
[----:B------:R0:W-:Y:S04]  /*228e0*/  STL.64 [R1+0x38], R14 ;  /* 0x0000380e01007387 */ /* 0x0001e80000100a00 */
[----:B0-----:R-:W2:Y:S02]  /*228f0*/  LDL.LU.64 R14, [R1+0x18f8] ;  /* 0x0018f800010e7983 */ /* 0x001ea40000300a00 */
[----:B--2---:R-:W-:Y:S02]  /*22900*/  HMMA.16816.F32 R12, R4, R14, R24 ;  /* 0x0000000e040c723c */ /* 0x004fe40000001818 */
[----:B------:R-:W3:-:S15]  /*22910*/  LDL.LU.64 R26, [R1+0x18f0] ;  /* 0x0018f000011a7983 */ /* 0x000ede0000300a00 */
[----:B------:R-:W-:Y:S02]  /*22920*/  NOP ;  /* 0x0000000000007918 */ /* 0x000fe40000000000 */
[----:B------:R-:W-:Y:S04]  /*22930*/  STL.64 [R1+0x360], R12 ;  /* 0x0003600c01007387 */ /* 0x000fe80000100a00 */
[----:B------:R-:W-:Y:S04]  /*22940*/  STL.64 [R1+0x368], R14 ;  /* 0x0003680e01007387 */ /* 0x000fe80000100a00 */
[----:B------:R-:W-:Y:S01]  /*22950*/  LDSM.16.M88.4 R12, [R29+UR5+0x6000] ;  /* 0x006000051d0c783b */ /* 0x000fe20008000200 */
[----:B---3--:R-:W-:Y:S03]  /*22960*/  HMMA.16816.F32 R24, R4, R26, R8 ;  /* 0x0000001a0418723c */ /* 0x008fe60000001808 */
[----:B------:R-:W2:Y:S04]  /*22970*/  LDL.LU R8, [R1+0x18e8] ;  /* 0x0018e80001087983 */ /* 0x000ea80000300800 */
[----:B------:R-:W3:-:S12]  /*22980*/  LDL.LU R4, [R1+0x310] ;  /* 0x0003100001047983 */ /* 0x000ed80000300800 */
[----:B------:R-:W-:Y:S04]  /*22990*/  STL.64 [R1+0x70], R24 ;  /* 0x0000701801007387 */ /* 0x000fe80000100a00 */
[----:B------:R-:W-:Y:S04]  /*229a0*/  STL.64 [R1+0x78], R26 ;  /* 0x0000781a01007387 */ /* 0x000fe80000100a00 */
[----:B------:R-:W0:Y:S04]  /*229b0*/  LDSM.16.M88.4 R24, [R29+UR5+0x6800] ;  /* 0x006800051d18783b */ /* 0x000e280008000200 */
[----:B------:R-:W3:Y:S04]  /*229c0*/  LDL.LU R5, [R1+0x314] ;  /* 0x0003140001057983 */ /* 0x000ee80000300800 */
[----:B------:R-:W3:Y:S04]  /*229d0*/  LDL.LU R6, [R1+0x318] ;  /* 0x0003180001067983 */ /* 0x000ee80000300800 */
[----:B------:R-:W3:Y:S04]  /*229e0*/  LDL.LU R7, [R1+0x31c] ;  /* 0x00031c0001077983 */ /* 0x000ee80000300800 */
[----:B0-----:R-:W-:Y:S01]  /*229f0*/  STL.64 [R1+0x10], R24 ;  /* 0x0000101801007387 */ /* 0x001fe20000100a00 */
[----:B------:R-:W-:-:S03]  /*22a00*/  IMAD.MOV.U32 R2, RZ, RZ, R26 ;  /* 0x000000ffff027224 */ /* 0x000fc600078e001a */
[----:B------:R0:W-:Y:S01]  /*22a10*/  STL.64 [R1+0x18], R26 ;  /* 0x0000181a01007387 */ /* 0x0001e20000100a00 */
[----:B------:R-:W-:-:S03]  /*22a20*/  IMAD.MOV.U32 R3, RZ, RZ, R27 ;  /* 0x000000ffff037224 */ /* 0x000fc600078e001b */
[----:B0-----:R-:W4:Y:S04]  /*22a30*/  LDL.LU.64 R26, [R1+0x18e0] ;  /* 0x0018e000011a7983 */ /* 0x001f280000300a00 */
[----:B------:R-:W4:Y:S04]  /*22a40*/  LDL.LU.64 R24, [R1+0x18d8] ;  /* 0x0018d80001187983 */ /* 0x000f280000300a00 */
[----:B------:R-:W2:Y:S01]  /*22a50*/  LDL.LU R9, [R1+0x304] ;  /* 0x0003040001097983 */ /* 0x000ea20000300800 */
[----:B------:R-:W-:Y:S02]  /*22a60*/  IMAD.MOV.U32 R10, RZ, RZ, R28 ;  /* 0x000000ffff0a7224 */ /* 0x000fe400078e001c */
[----:B------:R-:W-:-:S05]  /*22a70*/  IMAD.MOV.U32 R11, RZ, RZ, R0 ;  /* 0x000000ffff0b7224 */ /* 0x000fca00078e0000 */
[----:B------:R-:W-:Y:S04]  /*22a80*/  STL.64 [R1+0x18c8], R10 ;  /* 0x0018c80a01007387 */ /* 0x000fe80000100a00 */
[----:B--2---:R0:W-:Y:S04]  /*22a90*/  STL.64 [R1+0x18c0], R8 ;  /* 0x0018c00801007387 */ /* 0x0041e80000100a00 */
[----:B0-----:R-:W3:Y:S01]  /*22aa0*/  LDL.64 R8, [R1+0x50] ;  /* 0x0000500001087983 */ /* 0x001ee20000100a00 */
[----:B----4-:R-:W-:Y:S03]  /*22ab0*/  HMMA.16816.F32 R16, R24, R20, R16 ;  /* 0x000000141810723c */ /* 0x010fe60000001810 */
[----:B------:R-:W-:Y:S04]  /*22ac0*/  STL.64 [R1+0x20], R12 ;  /* 0x0000200c01007387 */ /* 0x000fe80000100a00 */
[----:B------:R-:W-:Y:S04]  /*22ad0*/  STL.64 [R1+0x28], R14 ;  /* 0x0000280e01007387 */ /* 0x000fe80000100a00 */
[----:B------:R0:W-:Y:S04]  /*22ae0*/  STL.64 [R1+0x18b0], R12 ;  /* 0x0018b00c01007387 */ /* 0x0001e80000100a00 */
[----:B0-----:R-:W2:Y:S04]  /*22af0*/  LDL.64 R12, [R1+0x30] ;  /* 0x00003000010c7983 */ /* 0x001ea80000100a00 */
[----:B------:R-:W-:Y:S04]  /*22b00*/  STL [R1+0x161c], R3 ;  /* 0x00161c0301007387 */ /* 0x000fe80000100800 */
[----:B------:R-:W-:Y:S04]  /*22b10*/  STL [R1+0x1618], R2 ;  /* 0x0016180201007387 */ /* 0x000fe80000100800 */
[----:B------:R-:W-:Y:S04]  /*22b20*/  STL.64 [R1+0x350], R16 ;  /* 0x0003501001007387 */ /* 0x000fe80000100a00 */
[----:B------:R0:W-:Y:S04]  /*22b30*/  STL.64 [R1+0x358], R18 ;  /* 0x0003581201007387 */ /* 0x0001e80000100a00 */
[----:B0-----:R-:W4:Y:S04]  /*22b40*/  LDL.LU.64 R18, [R1+0x18d0] ;  /* 0x0018d00001127983 */ /* 0x001f280000300a00 */
[----:B------:R-:W2:Y:S01]  /*22b50*/  LDL.LU.64 R10, [R1+0x18c8] ;  /* 0x0018c800010a7983 */ /* 0x000ea20000300a00 */
[----:B------:R-:W-:-:S02]  /*22b60*/  IMAD.MOV.U32 R3, RZ, RZ, R20 ;  /* 0x000000ffff037224 */ /* 0x000fc400078e0014 */
[----:B------:R-:W-:Y:S02]  /*22b70*/  IMAD.MOV.U32 R2, RZ, RZ, R21 ;  /* 0x000000ffff027224 */ /* 0x000fe400078e0015 */
[----:B------:R-:W0:Y:S01]  /*22b80*/  LDSM.16.M88.4 R20, [R29+UR5+0x7000] ;  /* 0x007000051d14783b */ /* 0x000e220008000200 */
[----:B---3--:R-:W-:Y:S01]  /*22b90*/  HMMA.16816.F32 R4, R24, R8, R4 ;  /* 0x000000081804723c */ /* 0x008fe20000001804 */
[----:B------:R-:W-:Y:S02]  /*22ba0*/  IMAD.MOV.U32 R17, RZ, RZ, R8 ;  /* 0x000000ffff117224 */ /* 0x000fe400078e0008 */
[----:B------:R-:W-:Y:S02]  /*22bb0*/  IMAD.MOV.U32 R16, RZ, RZ, R9 ;  /* 0x000000ffff107224 */ /* 0x000fe400078e0009 */
[----:B------:R-:W2:-:S14]  /*22bc0*/  LDL.LU.64 R8, [R1+0x18c0] ;  /* 0x0018c00001087983 */ /* 0x000e9c0000300a00 */
[----:B------:R-:W-:Y:S01]  /*22bd0*/  IMAD.MOV.U32 R28, RZ, RZ, R6 ;  /* 0x000000ffff1c7224 */ /* 0x000fe200078e0006 */
[----:B------:R-:W-:Y:S01]  /*22be0*/  STL.64 [R1+0x340], R4 ;  /* 0x0003400401007387 */ /* 0x000fe20000100a00 */
[----:B------:R-:W-:-:S03]  /*22bf0*/  IMAD.MOV.U32 R0, RZ, RZ, R7 ;  /* 0x000000ffff007224 */ /* 0x000fc600078e0007 */
[----:B------:R-:W1:Y:S04]  /*22c00*/  LDSM.16.M88.4 R4, [R29+UR5+0x7800] ;  /* 0x007800051d04783b */ /* 0x000e680008000200 */
[----:B0-----:R-:W-:Y:S04]  /*22c10*/  STL.64 [R1], R20 ;  /* 0x0000001401007387 */ /* 0x001fe80000100a00 */
[----:B------:R-:W-:Y:S04]  /*22c20*/  STL.64 [R1+0x8], R22 ;  /* 0x0000081601007387 */ /* 0x000fe80000100a00 */
[----:B------:R0:W-:Y:S04]  /*22c30*/  STL.64 [R1+0x18a0], R20 ;  /* 0x0018a01401007387 */ /* 0x0001e80000100a00 */
[----:B0-----:R-:W3:Y:S04]  /*22c40*/  LDL.LU R20, [R1+0x2f0] ;  /* 0x0002f00001147983 */ /* 0x001ee80000300800 */
[----:B------:R-:W3:Y:S04]  /*22c50*/  LDL.LU R21, [R1+0x2f4] ;  /* 0x0002f40001157983 */ /* 0x000ee80000300800 */
[----:B------:R-:W3:Y:S04]  /*22c60*/  LDL.LU R22, [R1+0x2f8] ;  /* 0x0002f80001167983 */ /* 0x000ee80000300800 */
[----:B------:R-:W3:Y:S04]  /*22c70*/  LDL.LU R23, [R1+0x2fc] ;  /* 0x0002fc0001177983 */ /* 0x000ee80000300800 */
[----:B------:R-:W-:Y:S04]  /*22c80*/  STL [R1+0x1534], R0 ;  /* 0x0015340001007387 */ /* 0x000fe80000100800 */
[----:B------:R-:W-:Y:S04]  /*22c90*/  STL [R1+0x1530], R28 ;  /* 0x0015301c01007387 */ /* 0x000fe80000100800 */
[----:B------:R-:W3:Y:S04]  /*22ca0*/  LDL.LU R29, [R1+0x18bc] ;  /* 0x0018bc00011d7983 */ /* 0x000ee80000300800 */
[----:B-1----:R-:W-:Y:S04]  /*22cb0*/  STL [R1+0x1474], R6 ;  /* 0x0014740601007387 */ /* 0x002fe80000100800 */
[----:B------:R-:W-:Y:S04]  /*22cc0*/  STL [R1+0x1470], R7 ;  /* 0x0014700701007387 */ /* 0x000fe80000100800 */
[----:B------:R4:W-:Y:S02]  /*22cd0*/  STL.64 [R1+0x18a8], R4 ;  /* 0x0018a80401007387 */ /* 0x0009e40000100a00 */
[----:B----4-:R-:W-:-:S02]  /*22ce0*/  IMAD.MOV.U32 R4, RZ, RZ, R19 ;  /* 0x000000ffff047224 */ /* 0x010fc400078e0013 */
[----:B------:R-:W-:-:S07]  /*22cf0*/  IMAD.MOV.U32 R5, RZ, RZ, R18 ;  /* 0x000000ffff057224 */ /* 0x000fce00078e0012 */
[----:B--2---:R-:W-:Y:S01]  /*22d00*/  HMMA.16816.F32 R4, R24, R4, R8 ;  /* 0x000000041804723c */ /* 0x004fe20000001808 */
[----:B------:R-:W2:Y:S01]  /*22d10*/  LDL.LU R9, [R1+0x18b8] ;  /* 0x0018b80001097983 */ /* 0x000ea20000300800 */
[----:B------:R-:W0:-:S15]  /*22d20*/  S2R R8, SR_TID.X ;  /* 0x0000000000087919 */ /* 0x000e1e0000002100 */
[----:B------:R-:W-:Y:S02]  /*22d30*/  NOP ;  /* 0x0000000000007918 */ /* 0x000fe40000000000 */
[----:B------:R-:W-:Y:S04]  /*22d40*/  STL.64 [R1+0x330], R4 ;  /* 0x0003300401007387 */ /* 0x000fe80000100a00 */
[----:B------:R3:W-:Y:S01]  /*22d50*/  STL.64 [R1+0x338], R6 ;  /* 0x0003380601007387 */ /* 0x0007e20000100a00 */
[C---:B0-----:R-:W-:Y:S01]  /*22d60*/  LOP3.LUT R19, R8.reuse, 0x7, RZ, 0xc0, !PT ;  /* 0x0000000708137812 */ /* 0x041fe200078ec0ff */
[C---:B------:R-:W-:Y:S02]  /*22d70*/  IMAD.SHL.U32 R14, R8.reuse, 0x2, RZ ;  /* 0x00000002080e7824 */ /* 0x040fe400078e00ff */
[----:B------:R-:W-:Y:S01]  /*22d80*/  IMAD.SHL.U32 R15, R8, 0x80, RZ ;  /* 0x00000080080f7824 */ /* 0x000fe200078e00ff */
[----:B---3--:R-:W-:Y:S01]  /*22d90*/  HMMA.16816.F32 R4, R24, R12, R20 ;  /* 0x0000000c1804723c */ /* 0x008fe20000001814 */
[----:B------:R-:W-:-:S02]  /*22da0*/  IMAD.MOV.U32 R22, RZ, RZ, R12 ;  /* 0x000000ffff167224 */ /* 0x000fc400078e000c */
[----:B------:R-:W-:Y:S02]  /*22db0*/  IMAD.MOV.U32 R18, RZ, RZ, R13 ;  /* 0x000000ffff127224 */ /* 0x000fe400078e000d */
[----:B------:R-:W3:-:S14]  /*22dc0*/  LDL.LU.64 R12, [R1+0x18b0] ;  /* 0x0018b000010c7983 */ /* 0x000edc0000300a00 */
[----:B------:R-:W-:Y:S02]  /*22dd0*/  IMAD.MOV.U32 R28, RZ, RZ, R7 ;  /* 0x000000ffff1c7224 */ /* 0x000fe400078e0007 */
[----:B------:R-:W-:Y:S01]  /*22de0*/  IMAD.MOV.U32 R0, RZ, RZ, R6 ;  /* 0x000000ffff007224 */ /* 0x000fe200078e0006 */
[----:B------:R0:W-:Y:S04]  /*22df0*/  STL.64 [R1+0x320], R4 ;  /* 0x0003200401007387 */ /* 0x0001e80000100a00 */
[----:B------:R-:W-:Y:S04]  /*22e00*/  STL [R1+0x154c], R28 ;  /* 0x00154c1c01007387 */ /* 0x000fe80000100800 */
[----:B------:R-:W-:Y:S04]  /*22e10*/  STL [R1+0x1548], R0 ;  /* 0x0015480001007387 */ /* 0x000fe80000100800 */
[----:B0-----:R-:W4:Y:S04]  /*22e20*/  LDL.LU R4, [R1+0x4d0] ;  /* 0x0004d00001047983 */ /* 0x001f280000300800 */
[----:B------:R-:W4:Y:S04]  /*22e30*/  LDL.LU R5, [R1+0x4d4] ;  /* 0x0004d40001057983 */ /* 0x000f280000300800 */
[----:B------:R-:W4:Y:S04]  /*22e40*/  LDL.LU R6, [R1+0x4d8] ;  /* 0x0004d80001067983 */ /* 0x000f280000300800 */
[----:B------:R-:W4:Y:S04]  /*22e50*/  LDL.LU R7, [R1+0x4dc] ;  /* 0x0004dc0001077983 */ /* 0x000f280000300800 */
[----:B------:R-:W4:Y:S04]  /*22e60*/  LDL.64 R20, [R1+0x10] ;  /* 0x0000100001147983 */ /* 0x000f280000100a00 */
[----:B--2---:R-:W0:Y:S04]  /*22e70*/  LDSM.16.MT88.4 R8, [R9+UR5+0x2080] ;  /* 0x002080050908783b */ /* 0x004e280008004200 */
[----:B0-----:R-:W-:Y:S04]  /*22e80*/  STL.64 [R1+0x1890], R10 ;  /* 0x0018900a01007387 */ /* 0x001fe80000100a00 */
[----:B------:R0:W-:Y:S04]  /*22e90*/  STL.64 [R1+0x1888], R8 ;  /* 0x0018880801007387 */ /* 0x0001e80000100a00 */
[----:B0-----:R-:W3:Y:S04]  /*22ea0*/  LDL.LU R8, [R1+0x2e0] ;  /* 0x0002e00001087983 */ /* 0x001ee80000300800 */
[----:B------:R-:W3:Y:S04]  /*22eb0*/  LDL.LU R9, [R1+0x2e4] ;  /* 0x0002e40001097983 */ /* 0x000ee80000300800 */
[----:B------:R-:W3:Y:S04]  /*22ec0*/  LDL.LU R10, [R1+0x2e8] ;  /* 0x0002e800010a7983 */ /* 0x000ee80000300800 */
[----:B------:R-:W3:Y:S01]  /*22ed0*/  LDL.LU R11, [R1+0x2ec] ;  /* 0x0002ec00010b7983 */ /* 0x000ee20000300800 */
[----:B------:R-:W-:-:S05]  /*22ee0*/  IMAD R19, R19, 0x110, RZ ;  /* 0x0000011013137824 */ /* 0x000fca00078e02ff */
[----:B------:R-:W-:-:S04]  /*22ef0*/  LOP3.LUT R19, R19, 0x10, R14, 0x78, !PT ;  /* 0x0000001013137812 */ /* 0x000fc800078e780e */
[----:B------:R-:W-:-:S04]  /*22f00*/  LOP3.LUT R19, R19, 0x800, R15, 0xf8, !PT ;  /* 0x0000080013137812 */ /* 0x000fc800078ef80f */
[----:B------:R-:W-:Y:S01]  /*22f10*/  LOP3.LUT R19, R19, 0x20, RZ, 0x3c, !PT ;  /* 0x0000002013137812 */ /* 0x000fe200078e3cff */
[----:B---3--:R-:W-:Y:S04]  /*22f20*/  HMMA.16816.F32 R8, R24, R12, R8 ;  /* 0x0000000c1808723c */ /* 0x008fe80000001808 */
[----:B------:R-:W0:Y:S04]  /*22f30*/  LDSM.16.MT88.4 R12, [R19+UR5+0x2000] ;  /* 0x00200005130c783b */ /* 0x000e280008004200 */
[----:B0-----:R-:W-:Y:S11]  /*22f40*/  STL.64 [R1+0x1800], R14 ;  /* 0x0018000e01007387 */ /* 0x001ff60000100a00 */
[----:B------:R-:W-:Y:S04]  /*22f50*/  STL.64 [R1+0x310], R8 ;  /* 0x0003100801007387 */ /* 0x000fe80000100a00 */
[----:B------:R-:W-:Y:S04]  /*22f60*/  STL.64 [R1+0x318], R10 ;  /* 0x0003180a01007387 */ /* 0x000fe80000100a00 */
[----:B------:R0:W-:Y:S02]  /*22f70*/  STL.64 [R1+0x17f8], R12 ;  /* 0x0017f80c01007387 */ /* 0x0001e40000100a00 */
[----:B0-----:R-:W-:-:S02]  /*22f80*/  IMAD.MOV.U32 R12, RZ, RZ, R22 ;  /* 0x000000ffff0c7224 */ /* 0x001fc400078e0016 */
[----:B------:R-:W-:-:S05]  /*22f90*/  IMAD.MOV.U32 R13, RZ, RZ, R18 ;  /* 0x000000ffff0d7224 */ /* 0x000fca00078e0012 */
[----:B------:R0:W-:Y:S04]  /*22fa0*/  STL.64 [R1+0x1848], R12 ;  /* 0x0018480c01007387 */ /* 0x0001e80000100a00 */
[----:B0-----:R-:W2:Y:S04]  /*22fb0*/  LDL.LU R12, [R1+0x580] ;  /* 0x00058000010c7983 */ /* 0x001ea80000300800 */
[----:B------:R-:W2:Y:S04]  /*22fc0*/  LDL.LU R13, [R1+0x584] ;  /* 0x00058400010d7983 */ /* 0x000ea80000300800 */
[----:B------:R-:W3:Y:S04]  /*22fd0*/  LDL.LU R14, [R1+0x588] ;  /* 0x00058800010e7983 */ /* 0x000ee80000300800 */
[----:B------:R-:W3:Y:S01]  /*22fe0*/  LDL.LU R15, [R1+0x58c] ;  /* 0x00058c00010f7983 */ /* 0x000ee20000300800 */
[----:B----4-:R-:W-:Y:S03]  /*22ff0*/  HMMA.16816.F32 R4, R24, R20, R4 ;  /* 0x000000141804723c */ /* 0x010fe60000001804 */
[----:B---3--:R-:W-:Y:S04]  /*23000*/  STL.64 [R1+0x1858], R14 ;  /* 0x0018580e01007387 */ /* 0x008fe80000100a00 */
[----:B--2---:R0:W-:Y:S02]  /*23010*/  STL.64 [R1+0x1850], R12 ;  /* 0x0018500c01007387 */ /* 0x0041e40000100a00 */
[----:B0-----:R-:W-:-:S02]  /*23020*/  IMAD.MOV.U32 R12, RZ, RZ, R17 ;  /* 0x000000ffff0c7224 */ /* 0x001fc400078e0011 */
[----:B------:R-:W-:Y:S02]  /*23030*/  IMAD.MOV.U32 R13, RZ, RZ, R16 ;  /* 0x000000ffff0d7224 */ /* 0x000fe400078e0010 */
[----:B------:R-:W0:Y:S04]  /*23040*/  LDSM.16.MT88.4 R16, [R19+UR5+0x2080] ;  /* 0x002080051310783b */ /* 0x000e280008004200 */
[----:B------:R1:W-:Y:S02]  /*23050*/  STL.64 [R1+0x1870], R12 ;  /* 0x0018700c01007387 */ /* 0x0003e40000100a00 */
[----:B-1----:R-:W-:Y:S02]  /*23060*/  IMAD.MOV.U32 R12, RZ, RZ, R3 ;  /* 0x000000ffff0c7224 */ /* 0x002fe400078e0003 */
[----:B------:R-:W-:-:S05]  /*23070*/  IMAD.MOV.U32 R13, RZ, RZ, R2 ;  /* 0x000000ffff0d7224 */ /* 0x000fca00078e0002 */
[----:B------:R1:W-:Y:S01]  /*23080*/  STL.64 [R1+0x1898], R12 ;  /* 0x0018980c01007387 */ /* 0x0003e20000100a00 */
[----:B------:R-:W-:-:S03]  /*23090*/  IMAD.MOV.U32 R3, RZ, RZ, R21 ;  /* 0x000000ffff037224 */ /* 0x000fc600078e0015 */
[----:B-1----:R-:W2:Y:S04]  /*230a0*/  LDL.LU R12, [R1+0x560] ;  /* 0x00056000010c7983 */ /* 0x002ea80000300800 */
[----:B------:R-:W2:Y:S04]  /*230b0*/  LDL.LU R13, [R1+0x564] ;  /* 0x00056400010d7983 */ /* 0x000ea80000300800 */
[----:B------:R-:W2:Y:S04]  /*230c0*/  LDL.LU R14, [R1+0x568] ;  /* 0x00056800010e7983 */ /* 0x000ea80000300800 */
[----:B------:R-:W2:Y:S04]  /*230d0*/  LDL.LU R15, [R1+0x56c] ;  /* 0x00056c00010f7983 */ /* 0x000ea80000300800 */
[----:B------:R-:W3:Y:S04]  /*230e0*/  LDL.LU R8, [R1+0x550] ;  /* 0x0005500001087983 */ /* 0x000ee80000300800 */
[----:B------:R-:W3:Y:S04]  /*230f0*/  LDL.LU R9, [R1+0x554] ;  /* 0x0005540001097983 */ /* 0x000ee80000300800 */
[----:B------:R-:W3:Y:S04]  /*23100*/  LDL.LU R10, [R1+0x558] ;  /* 0x00055800010a7983 */ /* 0x000ee80000300800 */
[----:B------:R-:W3:Y:S04]  /*23110*/  LDL.LU R11, [R1+0x55c] ;  /* 0x00055c00010b7983 */ /* 0x000ee80000300800 */
[----:B------:R1:W-:Y:S04]  /*23120*/  STL.64 [R1+0x300], R4 ;  /* 0x0003000401007387 */ /* 0x0003e80000100a00 */
[----:B------:R4:W-:Y:S04]  /*23130*/  STL.64 [R1+0x308], R6 ;  /* 0x0003080601007387 */ /* 0x0009e80000100a00 */
[----:B-1----:R-:W3:Y:S01]  /*23140*/  LDL.LU.64 R4, [R1+0x18a8] ;  /* 0x0018a80001047983 */ /* 0x002ee20000300a00 */
[----:B----4-:R-:W-:-:S03]  /*23150*/  IMAD.MOV.U32 R6, RZ, RZ, R20 ;  /* 0x000000ffff067224 */ /* 0x010fc600078e0014 */
[----:B------:R-:W2:Y:S04]  /*23160*/  LDL.LU.64 R20, [R1+0x18a0] ;  /* 0x0018a00001147983 */ /* 0x000ea80000300a00 */
[----:B0-----:R0:W-:Y:S04]  /*23170*/  STL [R1+0x17a8], R16 ;  /* 0x0017a81001007387 */ /* 0x0011e80000100800 */
[----:B------:R1:W-:Y:S04]  /*23180*/  STL [R1+0x1790], R17 ;  /* 0x0017901101007387 */ /* 0x0003e80000100800 */
[----:B------:R4:W-:Y:S04]  /*23190*/  STL [R1+0x178c], R18 ;  /* 0x00178c1201007387 */ /* 0x0009e80000100800 */
[----:B------:R4:W-:Y:S04]  /*231a0*/  STL [R1+0x1788], R19 ;  /* 0x0017881301007387 */ /* 0x0009e80000100800 */
[----:B0-----:R-:W2:Y:S04]  /*231b0*/  LDL.LU R16, [R1+0x570] ;  /* 0x0005700001107983 */ /* 0x001ea80000300800 */
[----:B-1----:R-:W2:Y:S04]  /*231c0*/  LDL.LU R17, [R1+0x574] ;  /* 0x0005740001117983 */ /* 0x002ea80000300800 */
[----:B----4-:R-:W4:Y:S04]  /*231d0*/  LDL.LU R18, [R1+0x578] ;  /* 0x0005780001127983 */ /* 0x010f280000300800 */
[----:B------:R-:W4:Y:S01]  /*231e0*/  LDL.LU R19, [R1+0x57c] ;  /* 0x00057c0001137983 */ /* 0x000f220000300800 */
[----:B------:R-:W0:Y:S03]  /*231f0*/  S2R R23, SR_TID.X ;  /* 0x0000000000177919 */ /* 0x000e260000002100 */
[----:B----4-:R-:W-:Y:S04]  /*23200*/  STL.64 [R1+0x1868], R18 ;  /* 0x0018681201007387 */ /* 0x010fe80000100a00 */
[----:B--2---:R1:W-:Y:S04]  /*23210*/  STL.64 [R1+0x1860], R16 ;  /* 0x0018601001007387 */ /* 0x0043e80000100a00 */
[----:B-1----:R-:W2:Y:S04]  /*23220*/  LDL.LU R16, [R1+0x590] ;  /* 0x0005900001107983 */ /* 0x002ea80000300800 */
[----:B------:R-:W2:Y:S04]  /*23230*/  LDL.LU R17, [R1+0x594] ;  /* 0x0005940001117983 */ /* 0x000ea80000300800 */
[----:B------:R-:W4:Y:S04]  /*23240*/  LDL.LU R18, [R1+0x598] ;  /* 0x0005980001127983 */ /* 0x000f280000300800 */
[----:B------:R-:W4:Y:S01]  /*23250*/  LDL.LU R19, [R1+0x59c] ;  /* 0x00059c0001137983 */ /* 0x000f220000300800 */
[C---:B0-----:R-:W-:Y:S01]  /*23260*/  LOP3.LUT R2, R23.reuse, 0x7, RZ, 0xc0, !PT ;  /* 0x0000000717027812 */ /* 0x041fe200078ec0ff */
[----:B------:R-:W-:-:S04]  /*23270*/  IMAD.SHL.U32 R22, R23, 0x2, RZ ;  /* 0x0000000217167824 */ /* 0x000fc800078e00ff */
[----:B------:R-:W-:Y:S02]  /*23280*/  IMAD R2, R2, 0x110, RZ ;  /* 0x0000011002027824 */ /* 0x000fe400078e02ff */
[----:B------:R-:W-:-:S03]  /*23290*/  IMAD.SHL.U32 R23, R23, 0x80, RZ ;  /* 0x0000008017177824 */ /* 0x000fc600078e00ff */
[----:B------:R-:W-:-:S04]  /*232a0*/  LOP3.LUT R2, R2, 0x10, R22, 0x78, !PT ;  /* 0x0000001002027812 */ /* 0x000fc800078e7816 */
[----:B------:R-:W-:Y:S02]  /*232b0*/  LOP3.LUT R2, R2, 0x800, R23, 0xf8, !PT ;  /* 0x0000080002027812 */ /* 0x000fe400078ef817 */
[----:B------:R-:W-:Y:S02]  /*232c0*/  HMMA.16816.F32 R20, R24, R20, R12 ;  /* 0x000000141814723c */ /* 0x000fe4000000180c */
[----:B------:R-:W-:-:S06]  /*232d0*/  LOP3.LUT R2, R2, 0x40, RZ, 0x3c, !PT ;  /* 0x0000004002027812 */ /* 0x000fcc00078e3cff */
[----:B---3--:R-:W-:Y:S01]  /*232e0*/  HMMA.16816.F32 R24, R24, R4, R8 ;  /* 0x000000041818723c */ /* 0x008fe20000001808 */
[----:B----4-:R-:W-:Y:S04]  /*232f0*/  STL.64 [R1+0x1880], R18 ;  /* 0x0018801201007387 */ /* 0x010fe80000100a00 */
[----:B--2---:R0:W-:Y:S04]  /*23300*/  STL.64 [R1+0x1878], R16 ;  /* 0x0018781001007387 */ /* 0x0041e80000100a00 */
[----:B0-----:R-:W2:Y:S04]  /*23310*/  LDL.LU R16, [R1+0x5a0] ;  /* 0x0005a00001107983 */ /* 0x001ea80000300800 */
[----:B------:R-:W2:Y:S04]  /*23320*/  LDL.LU R17, [R1+0x5a4] ;  /* 0x0005a40001117983 */ /* 0x000ea80000300800 */
[----:B------:R-:W2:Y:S04]  /*23330*/  LDL.LU R18, [R1+0x5a8] ;  /* 0x0005a80001127983 */ /* 0x000ea80000300800 */
[----:B------:R-:W2:Y:S04]  /*23340*/  LDL.LU R19, [R1+0x5ac] ;  /* 0x0005ac0001137983 */ /* 0x000ea80000300800 */
[----:B------:R-:W2:Y:S04]  /*23350*/  LDL.LU.64 R12, [R1+0x1898] ;  /* 0x00189800010c7983 */ /* 0x000ea80000300a00 */
[----:B------:R-:W-:Y:S04]  /*23360*/  STL.64 [R1+0x2f0], R20 ;  /* 0x0002f01401007387 */ /* 0x000fe80000100a00 */
[----:B------:R-:W-:Y:S04]  /*23370*/  STL.64 [R1+0x2f8], R22 ;  /* 0x0002f81601007387 */ /* 0x000fe80000100a00 */
[----:B------:R-:W0:Y:S04]  /*23380*/  LDSM.16.MT88.4 R20, [R2+UR5+0x2000] ;  /* 0x002000050214783b */ /* 0x000e280008004200 */
[----:B0-----:R-:W-:Y:S04]  /*23390*/  STL.64 [R1+0x16f8], R22 ;  /* 0x0016f81601007387 */ /* 0x001fe80000100a00 */
[----:B------:R0:W-:Y:S04]  /*233a0*/  STL.64 [R1+0x16f0], R20 ;  /* 0x0016f01401007387 */ /* 0x0001e80000100a00 */
[----:B0-----:R-:W3:Y:S04]  /*233b0*/  LDL.64 R20, [R1+0x20] ;  /* 0x0000200001147983 */ /* 0x001ee80000100a00 */
[----:B------:R-:W2:Y:S04]  /*233c0*/  LDL.LU.64 R10, [R1+0x1890] ;  /* 0x00189000010a7983 */ /* 0x000ea80000300a00 */
[----:B------:R-:W2:Y:S04]  /*233d0*/  LDL.LU.64 R8, [R1+0x1888] ;  /* 0x0018880001087983 */ /* 0x000ea80000300a00 */
[----:B------:R-:W-:Y:S04]  /*233e0*/  STL.64 [R1+0x250], R24 ;  /* 0x0002501801007387 */ /* 0x000fe80000100a00 */
[----:B------:R-:W-:Y:S01]  /*233f0*/  STL [R1+0x258], R26 ;  /* 0x0002581a01007387 */ /* 0x000fe20000100800 */
[----:B------:R-:W-:-:S03]  /*23400*/  IMAD.MOV.U32 R28, RZ, RZ, R27 ;  /* 0x000000ffff1c7224 */ /* 0x000fc600078e001b */
[----:B------:R-:W0:Y:S04]  /*23410*/  LDSM.16.MT88.4 R24, [R2+UR5+0x2080] ;  /* 0x002080050218783b */ /* 0x000e280008004200 */
[----:B------:R-:W-:Y:S04]  /*23420*/  STL.64 [R1+0x1808], R4 ;  /* 0x0018080401007387 */ /* 0x000fe80000100a00 */
[----:B0-----:R-:W-:Y:S04]  /*23430*/  STL.64 [R1+0x1688], R26 ;  /* 0x0016881a01007387 */ /* 0x001fe80000100a00 */
[----:B------:R0:W-:Y:S04]  /*23440*/  STL.64 [R1+0x1680], R24 ;  /* 0x0016801801007387 */ /* 0x0001e80000100a00 */
[----:B0-----:R-:W4:Y:S01]  /*23450*/  LDL.64 R24, [R1+0x40] ;  /* 0x0000400001187983 */ /* 0x001f220000100a00 */
[----:B--2---:R-:W-:Y:S03]  /*23460*/  HMMA.16816.F32 R12, R8, R12, R16 ;  /* 0x0000000c080c723c */ /* 0x004fe60000001810 */
[----:B------:R-:W2:Y:S04]  /*23470*/  LDL.LU.64 R18, [R1+0x1880] ;  /* 0x0018800001127983 */ /* 0x000ea80000300a00 */
[----:B------:R-:W2:-:S12]  /*23480*/  LDL.LU.64 R16, [R1+0x1878] ;  /* 0x0018780001107983 */ /* 0x000e980000300a00 */
        /* <DEDUP_REMOVED lines=9> */
[----:B------:R-:W4:Y:S02]  /*23520*/  LDL.LU.64 R12, [R1+0x1850] ;  /* 0x00185000010c7983 */ /* 0x000f240000300a00 */
[----:B----4-:R-:W-:-:S15]  /*23530*/  HMMA.16816.F32 R12, R8, R24, R12 ;  /* 0x00000018080c723c */ /* 0x010fde000000180c */
[----:B------:R-:W-:-:S04]  /*23540*/  NOP ;  /* 0x0000000000007918 */ /* 0x000fc80000000000 */
[----:B------:R0:W-:Y:S04]  /*23550*/  STL.64 [R1+0x1a0], R12 ;  /* 0x0001a00c01007387 */ /* 0x0001e80000100a00 */
[----:B------:R2:W-:Y:S04]  /*23560*/  STL.64 [R1+0x1a8], R14 ;  /* 0x0001a80e01007387 */ /* 0x0005e80000100a00 */
[----:B0-----:R-:W2:Y:S01]  /*23570*/  LDL.LU.64 R12, [R1+0x1848] ;  /* 0x00184800010c7983 */ /* 0x001ea20000300a00 */
[----:B------:R-:W-:-:S03]  /*23580*/  IMAD.MOV.U32 R2, RZ, RZ, R24 ;  /* 0x000000ffff027224 */ /* 0x000fc600078e0018 */
[----:B------:R-:W4:Y:S01]  /*23590*/  LDL.LU R24, [R1+0x520] ;  /* 0x0005200001187983 */ /* 0x000f220000300800 */
[----:B------:R-:W-:Y:S02]  /*235a0*/  IMAD.MOV.U32 R0, RZ, RZ, R25 ;  /* 0x000000ffff007224 */ /* 0x000fe400078e0019 */
[----:B------:R-:W-:Y:S02]  /*235b0*/  IMAD.MOV.U32 R27, RZ, RZ, R29 ;  /* 0x000000ffff1b7224 */ /* 0x000fe400078e001d */
[----:B------:R-:W-:Y:S02]  /*235c0*/  IMAD.MOV.U32 R4, RZ, RZ, R6 ;  /* 0x000000ffff047224 */ /* 0x000fe400078e0006 */
[----:B------:R-:W-:Y:S01]  /*235d0*/  IMAD.MOV.U32 R5, RZ, RZ, R3 ;  /* 0x000000ffff057224 */ /* 0x000fe200078e0003 */
[----:B--2---:R-:W-:-:S15]  /*235e0*/  HMMA.16816.F32 R12, R8, R12, R16 ;  /* 0x0000000c080c723c */ /* 0x004fde0000001810 */
[----:B------:R-:W-:-:S04]  /*235f0*/  NOP ;  /* 0x0000000000007918 */ /* 0x000fc80000000000 */
[----:B------:R0:W-:Y:S04]  /*23600*/  STL.64 [R1+0x190], R12 ;  /* 0x0001900c01007387 */ /* 0x0001e80000100a00 */
[----:B------:R1:W-:Y:S04]  /*23610*/  STL.64 [R1+0x198], R14 ;  /* 0x0001980e01007387 */ /* 0x0003e80000100a00 */
[----:B------:R-:W4:Y:S04]  /*23620*/  LDL.LU R25, [R1+0x524] ;  /* 0x0005240001197983 */ /* 0x000f280000300800 */
[----:B------:R-:W2:Y:S04]  /*23630*/  LDL.LU R26, [R1+0x528] ;  /* 0x00052800011a7983 */ /* 0x000ea80000300800 */
[----:B------:R-:W2:Y:S04]  /*23640*/  LDL.LU R29, [R1+0x1840] ;  /* 0x00184000011d7983 */ /* 0x000ea80000300800 */
[----:B0-----:R-:W2:Y:S04]  /*23650*/  LDL.LU R12, [R1+0x120] ;  /* 0x00012000010c7983 */ /* 0x001ea80000300800 */
[----:B------:R-:W2:Y:S04]  /*23660*/  LDL.LU R13, [R1+0x124] ;  /* 0x00012400010d7983 */ /* 0x000ea80000300800 */
[----:B-1----:R-:W2:Y:S04]  /*23670*/  LDL.LU R14, [R1+0x128] ;  /* 0x00012800010e7983 */ /* 0x002ea80000300800 */
[----:B------:R-:W2:Y:S04]  /*23680*/  LDL.LU R15, [R1+0x12c] ;  /* 0x00012c00010f7983 */ /* 0x000ea80000300800 */
[----:B------:R0:W-:Y:S04]  /*23690*/  STL.64 [R1+0x1838], R4 ;  /* 0x0018380401007387 */ /* 0x0001e80000100a00 */
[----:B0-----:R-:W3:Y:S04]  /*236a0*/  LDL.LU R4, [R1+0x180] ;  /* 0x0001800001047983 */ /* 0x001ee80000300800 */
[----:B------:R-:W3:Y:S04]  /*236b0*/  LDL.LU R5, [R1+0x184] ;  /* 0x0001840001057983 */ /* 0x000ee80000300800 */
[----:B------:R-:W3:Y:S04]  /*236c0*/  LDL.LU R6, [R1+0x188] ;  /* 0x0001880001067983 */ /* 0x000ee80000300800 */
[----:B------:R-:W3:Y:S04]  /*236d0*/  LDL.LU R7, [R1+0x18c] ;  /* 0x00018c0001077983 */ /* 0x000ee80000300800 */
[----:B------:R-:W2:Y:S04]  /*236e0*/  LDL.LU R16, [R1+0x160] ;  /* 0x0001600001107983 */ /* 0x000ea80000300800 */
[----:B------:R-:W2:Y:S04]  /*236f0*/  LDL.LU R17, [R1+0x164] ;  /* 0x0001640001117983 */ /* 0x000ea80000300800 */
[----:B------:R-:W2:Y:S04]  /*23700*/  LDL.LU R18, [R1+0x168] ;  /* 0x0001680001127983 */ /* 0x000ea80000300800 */
[----:B------:R-:W2:Y:S04]  /*23710*/  LDL.LU R19, [R1+0x16c] ;  /* 0x00016c0001137983 */ /* 0x000ea80000300800 */
[----:B--2---:R-:W-:Y:S04]  /*23720*/  STL.64 [R1+0x1828], R18 ;  /* 0x0018281201007387 */ /* 0x004fe80000100a00 */
[----:B------:R0:W-:Y:S04]  /*23730*/  STL.64 [R1+0x1820], R16 ;  /* 0x0018201001007387 */ /* 0x0001e80000100a00 */
[----:B0-----:R-:W2:Y:S04]  /*23740*/  LDL.LU R16, [R1+0x170] ;  /* 0x0001700001107983 */ /* 0x001ea80000300800 */
[----:B------:R-:W2:Y:S04]  /*23750*/  LDL.LU R17, [R1+0x174] ;  /* 0x0001740001117983 */ /* 0x000ea80000300800 */
[----:B------:R-:W2:Y:S04]  /*23760*/  LDL.LU R18, [R1+0x178] ;  /* 0x0001780001127983 */ /* 0x000ea80000300800 */
[----:B------:R-:W2:Y:S04]  /*23770*/  LDL.LU R19, [R1+0x17c] ;  /* 0x00017c0001137983 */ /* 0x000ea80000300800 */
[----:B------:R-:W-:Y:S04]  /*23780*/  STL.64 [R1+0x1818], R14 ;  /* 0x0018180e01007387 */ /* 0x000fe80000100a00 */
[----:B------:R0:W-:Y:S04]  /*23790*/  STL.64 [R1+0x1810], R12 ;  /* 0x0018100c01007387 */ /* 0x0001e80000100a00 */
[----:B0-----:R-:W2:Y:S04]  /*237a0*/  LDL.64 R12, [R1] ;  /* 0x00000000010c7983 */ /* 0x001ea80000100a00 */
[----:B------:R-:W-:Y:S04]  /*237b0*/  STL.64 [R1+0x17b8], R26 ;  /* 0x0017b81a01007387 */ /* 0x000fe80000100a00 */
[----:B----4-:R0:W-:Y:S02]  /*237c0*/  STL.64 [R1+0x17b0], R24 ;  /* 0x0017b01801007387 */ /* 0x0101e40000100a00 */
[----:B0-----:R-:W-:-:S02]  /*237d0*/  IMAD.MOV.U32 R24, RZ, RZ, R2 ;  /* 0x000000ffff187224 */ /* 0x001fc400078e0002 */
[----:B------:R-:W-:-:S05]  /*237e0*/  IMAD.MOV.U32 R25, RZ, RZ, R0 ;  /* 0x000000ffff197224 */ /* 0x000fca00078e0000 */
[----:B------:R0:W-:Y:S04]  /*237f0*/  STL.64 [R1+0x17c8], R24 ;  /* 0x0017c81801007387 */ /* 0x0001e80000100a00 */
[----:B0-----:R-:W4:Y:S01]  /*23800*/  LDL.64 R24, [R1+0x50] ;  /* 0x0000500001187983 */ /* 0x001f220000100a00 */
[----:B---3--:R-:W-:Y:S03]  /*23810*/  HMMA.16816.F32 R4, R8, R20, R4 ;  /* 0x000000140804723c */ /* 0x008fe60000001804 */
[----:B----4-:R0:W-:Y:S04]  /*23820*/  STL.64 [R1+0x17e0], R24 ;  /* 0x0017e01801007387 */ /* 0x0101e80000100a00 */
[----:B0-----:R-:W3:-:S12]  /*23830*/  LDL.64 R24, [R1+0x60] ;  /* 0x0000600001187983 */ /* 0x001ed80000100a00 */
[----:B------:R0:W-:Y:S04]  /*23840*/  STL.64 [R1+0x180], R4 ;  /* 0x0001800401007387 */ /* 0x0001e80000100a00 */
[----:B------:R-:W-:Y:S04]  /*23850*/  STL.64 [R1+0x188], R6 ;  /* 0x0001880601007387 */ /* 0x000fe80000100a00 */
[----:B0-----:R-:W2:Y:S04]  /*23860*/  LDL.LU.64 R4, [R1+0x1838] ;  /* 0x0018380001047983 */ /* 0x001ea80000300a00 */
[----:B------:R0:W-:Y:S04]  /*23870*/  STL.64 [R1+0x17c0], R20 ;  /* 0x0017c01401007387 */ /* 0x0001e80000100a00 */
[----:B0-----:R-:W4:Y:S04]  /*23880*/  LDL.LU R20, [R1+0x540] ;  /* 0x0005400001147983 */ /* 0x001f280000300800 */
[----:B------:R-:W4:Y:S04]  /*23890*/  LDL.LU R21, [R1+0x544] ;  /* 0x0005440001157983 */ /* 0x000f280000300800 */
[----:B------:R-:W2:Y:S01]  /*238a0*/  LDL.LU R22, [R1+0x548] ;  /* 0x0005480001167983 */ /* 0x000ea20000300800 */
[----:B------:R-:W-:-:S03]  /*238b0*/  IMAD.MOV.U32 R23, RZ, RZ, R29 ;  /* 0x000000ffff177224 */ /* 0x000fc600078e001d */
[----:B------:R-:W3:Y:S04]  /*238c0*/  LDL.LU R29, [R1+0x1830] ;  /* 0x00183000011d7983 */ /* 0x000ee80000300800 */
[----:B--2---:R-:W-:Y:S04]  /*238d0*/  STL.64 [R1+0x17d8], R22 ;  /* 0x0017d81601007387 */ /* 0x004fe80000100a00 */
[----:B----4-:R0:W-:Y:S04]  /*238e0*/  STL.64 [R1+0x17d0], R20 ;  /* 0x0017d01401007387 */ /* 0x0101e80000100a00 */
[----:B0-----:R-:W2:Y:S04]  /*238f0*/  LDL.LU R20, [R1+0x130] ;  /* 0x0001300001147983 */ /* 0x001ea80000300800 */
[----:B------:R-:W2:Y:S04]  /*23900*/  LDL.LU R21, [R1+0x134] ;  /* 0x0001340001157983 */ /* 0x000ea80000300800 */
[----:B------:R-:W4:Y:S04]  /*23910*/  LDL.LU R22, [R1+0x138] ;  /* 0x0001380001167983 */ /* 0x000f280000300800 */
[----:B------:R-:W4:Y:S01]  /*23920*/  LDL.LU R23, [R1+0x13c] ;  /* 0x00013c0001177983 */ /* 0x000f220000300800 */
[----:B------:R-:W-:Y:S03]  /*23930*/  HMMA.16816.F32 R4, R8, R4, R16 ;  /* 0x000000040804723c */ /* 0x000fe60000001810 */
[----:B----4-:R-:W-:Y:S04]  /*23940*/  STL.64 [R1+0x17f0], R22 ;  /* 0x0017f01601007387 */ /* 0x010fe80000100a00 */
[----:B--2---:R0:W-:Y:S04]  /*23950*/  STL.64 [R1+0x17e8], R20 ;  /* 0x0017e81401007387 */ /* 0x0041e80000100a00 */
[----:B0-----:R-:W2:Y:S04]  /*23960*/  LDL.LU R20, [R1+0x140] ;  /* 0x0001400001147983 */ /* 0x001ea80000300800 */
[----:B------:R-:W2:Y:S04]  /*23970*/  LDL.LU R21, [R1+0x144] ;  /* 0x0001440001157983 */ /* 0x000ea80000300800 */
[----:B------:R-:W2:Y:S04]  /*23980*/  LDL.LU R22, [R1+0x148] ;  /* 0x0001480001167983 */ /* 0x000ea80000300800 */
[----:B------:R-:W4:Y:S04]  /*23990*/  LDL.LU.64 R18, [R1+0x1828] ;  /* 0x0018280001127983 */ /* 0x000f280000300a00 */
[----:B------:R-:W4:Y:S04]  /*239a0*/  LDL.LU.64 R16, [R1+0x1820] ;  /* 0x0018200001107983 */ /* 0x000f280000300a00 */
[----:B------:R-:W-:Y:S04]  /*239b0*/  STL.64 [R1+0x170], R4 ;  /* 0x0001700401007387 */ /* 0x000fe80000100a00 */
[----:B------:R4:W-:Y:S01]  /*239c0*/  STL.64 [R1+0x178], R6 ;  /* 0x0001780601007387 */ /* 0x0009e20000100a00 */
[----:B------:R-:W-:-:S03]  /*239d0*/  IMAD.MOV.U32 R3, RZ, RZ, R13 ;  /* 0x000000ffff037224 */ /* 0x000fc600078e000d */
[----:B------:R-:W2:Y:S01]  /*239e0*/  LDL.LU.64 R14, [R1+0x1818] ;  /* 0x00181800010e7983 */ /* 0x000ea20000300a00 */
[----:B----4-:R-:W-:Y:S01]  /*239f0*/  HMMA.16816.F32 R4, R8, R12, R16 ;  /* 0x0000000c0804723c */ /* 0x010fe20000001810 */
[----:B------:R-:W-:Y:S02]  /*23a00*/  IMAD.MOV.U32 R16, RZ, RZ, R12 ;  /* 0x000000ffff107224 */ /* 0x000fe400078e000c */
[----:B------:R-:W2:-:S15]  /*23a10*/  LDL.LU.64 R12, [R1+0x1810] ;  /* 0x00181000010c7983 */ /* 0x000e9e0000300a00 */
[----:B------:R-:W-:Y:S01]  /*23a20*/  NOP ;  /* 0x0000000000007918 */ /* 0x000fe20000000000 */
[----:B------:R0:W-:Y:S04]  /*23a30*/  STL.64 [R1+0x160], R4 ;  /* 0x0001600401007387 */ /* 0x0001e80000100a00 */
[----:B------:R-:W-:Y:S04]  /*23a40*/  STL [R1+0x168], R6 ;  /* 0x0001680601007387 */ /* 0x000fe80000100800 */
[----:B0-----:R-:W2:Y:S01]  /*23a50*/  LDL.LU.64 R4, [R1+0x1808] ;  /* 0x0018080001047983 */ /* 0x001ea20000300a00 */
[----:B---3--:R-:W-:Y:S02]  /*23a60*/  IMAD.MOV.U32 R23, RZ, RZ, R29 ;  /* 0x000000ffff177224 */ /* 0x008fe400078e001d */
[----:B------:R-:W-:-:S05]  /*23a70*/  IMAD.MOV.U32 R29, RZ, RZ, R7 ;  /* 0x000000ffff1d7224 */ /* 0x000fca00078e0007 */
[----:B------:R0:W-:Y:S01]  /*23a80*/  STL [R1+0x1458], R29 ;  /* 0x0014581d01007387 */ /* 0x0001e20000100800 */
[----:B--2---:R-:W-:Y:S03]  /*23a90*/  HMMA.16816.F32 R8, R8, R4, R12 ;  /* 0x000000040808723c */ /* 0x004fe6000000180c */
[----:B------:R-:W2:Y:S04]  /*23aa0*/  LDL.LU.64 R14, [R1+0x1800] ;  /* 0x00180000010e7983 */ /* 0x000ea80000300a00 */
[----:B------:R-:W2:Y:S01]  /*23ab0*/  LDL.LU.64 R12, [R1+0x17f8] ;  /* 0x0017f800010c7983 */ /* 0x000ea20000300a00 */
[----:B------:R-:W-:Y:S02]  /*23ac0*/  IMAD.MOV.U32 R19, RZ, RZ, R24 ;  /* 0x000000ffff137224 */ /* 0x000fe400078e0018 */
[----:B0-----:R-:W-:-:S09]  /*23ad0*/  IMAD.MOV.U32 R29, RZ, RZ, R25 ;  /* 0x000000ffff1d7224 */ /* 0x001fd200078e0019 */
[----:B------:R-:W-:Y:S02]  /*23ae0*/  IMAD.MOV.U32 R6, RZ, RZ, R10 ;  /* 0x000000ffff067224 */ /* 0x000fe400078e000a */
[----:B------:R-:W-:Y:S01]  /*23af0*/  IMAD.MOV.U32 R7, RZ, RZ, R11 ;  /* 0x000000ffff077224 */ /* 0x000fe200078e000b */
[----:B------:R-:W-:Y:S04]  /*23b00*/  STL.64 [R1+0xf0], R8 ;  /* 0x0000f00801007387 */ /* 0x000fe80000100a00 */
[----:B------:R-:W-:Y:S04]  /*23b10*/  STL.64 [R1+0x17a0], R6 ;  /* 0x0017a00601007387 */ /* 0x000fe80000100a00 */
[----:B------:R0:W-:Y:S04]  /*23b20*/  STL.64 [R1+0x1798], R4 ;  /* 0x0017980401007387 */ /* 0x0001e80000100a00 */
[----:B0-----:R-:W3:Y:S04]  /*23b30*/  LDL.LU R4, [R1+0x530] ;  /* 0x0005300001047983 */ /* 0x001ee80000300800 */
[----:B------:R-:W3:Y:S04]  /*23b40*/  LDL.LU R5, [R1+0x534] ;  /* 0x0005340001057983 */ /* 0x000ee80000300800 */
[----:B------:R-:W3:Y:S04]  /*23b50*/  LDL.LU R6, [R1+0x538] ;  /* 0x0005380001067983 */ /* 0x000ee80000300800 */
[----:B------:R-:W3:Y:S04]  /*23b60*/  LDL.LU R7, [R1+0x53c] ;  /* 0x00053c0001077983 */ /* 0x000ee80000300800 */
[----:B------:R-:W3:Y:S01]  /*23b70*/  LDL.LU.64 R8, [R1+0x30] ;  /* 0x0000300001087983 */ /* 0x000ee20000300a00 */
        /* <DEDUP_REMOVED lines=16> */
[----:B--2---:R-:W-:Y:S02]  /*23c80*/  HMMA.16816.F32 R24, R12, R24, R20 ;  /* 0x000000180c18723c */ /* 0x004fe40000001814 */
[----:B------:R-:W2:-:S15]  /*23c90*/  LDL.LU.64 R20, [R1+0x17c0] ;  /* 0x0017c00001147983 */ /* 0x000e9e0000300a00 */
[----:B------:R-:W-:Y:S02]  /*23ca0*/  NOP ;  /* 0x0000000000007918 */ /* 0x000fe40000000000 */
[----:B------:R-:W-:Y:S04]  /*23cb0*/  STL.64 [R1+0x120], R24 ;  /* 0x0001201801007387 */ /* 0x000fe80000100a00 */
[----:B------:R0:W-:Y:S04]  /*23cc0*/  STL.64 [R1+0x128], R26 ;  /* 0x0001281a01007387 */ /* 0x0001e80000100a00 */
[----:B0-----:R-:W2:Y:S04]  /*23cd0*/  LDL.LU.64 R26, [R1+0x17b8] ;  /* 0x0017b800011a7983 */ /* 0x001ea80000300a00 */
[----:B------:R-:W2:Y:S01]  /*23ce0*/  LDL.LU.64 R24, [R1+0x17b0] ;  /* 0x0017b00001187983 */ /* 0x000ea20000300a00 */
[----:B---3--:R-:W-:-:S15]  /*23cf0*/  HMMA.16816.F32 R4, R12, R8, R4 ;  /* 0x000000080c04723c */ /* 0x008fde0000001804 */
[----:B------:R-:W-:-:S04]  /*23d00*/  NOP ;  /* 0x0000000000007918 */ /* 0x000fc80000000000 */
[----:B------:R0:W-:Y:S04]  /*23d10*/  STL.64 [R1+0x110], R4 ;  /* 0x0001100401007387 */ /* 0x0001e80000100a00 */
[----:B------:R1:W-:Y:S04]  /*23d20*/  STL.64 [R1+0x118], R6 ;  /* 0x0001180601007387 */ /* 0x0003e80000100a00 */
[----:B0-----:R-:W3:Y:S04]  /*23d30*/  LDL.LU R4, [R1+0x510] ;  /* 0x0005100001047983 */ /* 0x001ee80000300800 */
[----:B------:R-:W3:Y:S04]  /*23d40*/  LDL.LU R5, [R1+0x514] ;  /* 0x0005140001057983 */ /* 0x000ee80000300800 */
[----:B-1----:R-:W3:Y:S04]  /*23d50*/  LDL.LU R6, [R1+0x518] ;  /* 0x0005180001067983 */ /* 0x002ee80000300800 */
[----:B------:R-:W3:Y:S04]  /*23d60*/  LDL.LU R7, [R1+0x51c] ;  /* 0x00051c0001077983 */ /* 0x000ee80000300800 */
[----:B------:R0:W-:Y:S04]  /*23d70*/  STL.64 [R1+0x1750], R8 ;  /* 0x0017500801007387 */ /* 0x0001e80000100a00 */
[----:B0-----:R-:W4:Y:S04]  /*23d80*/  LDL.LU R8, [R1+0x500] ;  /* 0x0005000001087983 */ /* 0x001f280000300800 */
[----:B------:R-:W4:Y:S04]  /*23d90*/  LDL.LU R9, [R1+0x504] ;  /* 0x0005040001097983 */ /* 0x000f280000300800 */
[----:B------:R-:W4:Y:S04]  /*23da0*/  LDL.LU R10, [R1+0x508] ;  /* 0x00050800010a7983 */ /* 0x000f280000300800 */
[----:B------:R-:W4:Y:S01]  /*23db0*/  LDL.LU R11, [R1+0x50c] ;  /* 0x00050c00010b7983 */ /* 0x000f220000300800 */
[----:B--2---:R-:W-:-:S15]  /*23dc0*/  HMMA.16816.F32 R24, R12, R20, R24 ;  /* 0x000000140c18723c */ /* 0x004fde0000001818 */
[----:B------:R-:W-:-:S04]  /*23dd0*/  NOP ;  /* 0x0000000000007918 */ /* 0x000fc80000000000 */
[----:B------:R0:W-:Y:S04]  /*23de0*/  STL.64 [R1+0x240], R24 ;  /* 0x0002401801007387 */ /* 0x0001e80000100a00 */
[----:B------:R1:W-:Y:S04]  /*23df0*/  STL.64 [R1+0x248], R26 ;  /* 0x0002481a01007387 */ /* 0x0003e80000100a00 */
[----:B0-----:R-:W2:Y:S04]  /*23e00*/  LDL.LU R24, [R1+0x2d0] ;  /* 0x0002d00001187983 */ /* 0x001ea80000300800 */
[----:B------:R-:W2:Y:S04]  /*23e10*/  LDL.LU R25, [R1+0x2d4] ;  /* 0x0002d40001197983 */ /* 0x000ea80000300800 */
[----:B-1----:R-:W2:Y:S04]  /*23e20*/  LDL.LU R26, [R1+0x2d8] ;  /* 0x0002d800011a7983 */ /* 0x002ea80000300800 */
        /* <DEDUP_REMOVED lines=9> */
[----:B------:R-:W2:Y:S04]  /*23ec0*/  LDL.LU R20, [R1+0x2b0] ;  /* 0x0002b00001147983 */ /* 0x000ea80000300800 */
[----:B------:R-:W2:Y:S04]  /*23ed0*/  LDL.LU R21, [R1+0x2b4] ;  /* 0x0002b40001157983 */ /* 0x000ea80000300800 */
[----:B------:R-:W2:Y:S04]  /*23ee0*/  LDL.LU R22, [R1+0x2b8] ;  /* 0x0002b80001167983 */ /* 0x000ea80000300800 */
[----:B------:R-:W2:Y:S04]  /*23ef0*/  LDL.LU R23, [R1+0x2bc] ;  /* 0x0002bc0001177983 */ /* 0x000ea80000300800 */
[----:B--2---:R-:W-:Y:S04]  /*23f00*/  STL.64 [R1+0x1708], R22 ;  /* 0x0017081601007387 */ /* 0x004fe80000100a00 */
[----:B------:R0:W-:Y:S02]  /*23f10*/  STL.64 [R1+0x1700], R20 ;  /* 0x0017001401007387 */ /* 0x0001e40000100a00 */
[----:B0-----:R-:W-:-:S02]  /*23f20*/  IMAD.MOV.U32 R20, RZ, RZ, R16 ;  /* 0x000000ffff147224 */ /* 0x001fc400078e0010 */
[----:B------:R-:W2:Y:S04]  /*23f30*/  LDL.LU R16, [R1+0x17a8] ;  /* 0x0017a80001107983 */ /* 0x000ea80000300800 */
[----:B------:R-:W-:Y:S04]  /*23f40*/  STL.64 [R1+0x16c0], R26 ;  /* 0x0016c01a01007387 */ /* 0x000fe80000100a00 */
[----:B------:R0:W-:Y:S04]  /*23f50*/  STL.64 [R1+0x16b8], R24 ;  /* 0x0016b81801007387 */ /* 0x0001e80000100a00 */
[----:B0-----:R-:W2:Y:S01]  /*23f60*/  LDL.64 R24, [R1+0x40] ;  /* 0x0000400001187983 */ /* 0x001ea20000100a00 */
[----:B------:R-:W-:-:S03]  /*23f70*/  IMAD.MOV.U32 R21, RZ, RZ, R3 ;  /* 0x000000ffff157224 */ /* 0x000fc600078e0003 */
[----:B--2---:R0:W-:Y:S04]  /*23f80*/  STL.64 [R1+0x1758], R24 ;  /* 0x0017581801007387 */ /* 0x0041e80000100a00 */
[----:B0-----:R-:W3:Y:S02]  /*23f90*/  LDL.64 R24, [R1+0x10] ;  /* 0x0000100001187983 */ /* 0x001ee40000100a00 */
[----:B---3--:R-:W-:Y:S01]  /*23fa0*/  HMMA.16816.F32 R4, R12, R24, R4 ;  /* 0x000000180c04723c */ /* 0x008fe20000001804 */
[----:B------:R-:W-:Y:S02]  /*23fb0*/  IMAD.MOV.U32 R22, RZ, RZ, R24 ;  /* 0x000000ffff167224 */ /* 0x000fe400078e0018 */
[----:B------:R-:W-:-:S05]  /*23fc0*/  IMAD.MOV.U32 R3, RZ, RZ, R25 ;  /* 0x000000ffff037224 */ /* 0x000fca00078e0019 */
[----:B----4-:R-:W-:Y:S11]  /*23fd0*/  HMMA.16816.F32 R24, R12, R20, R8 ;  /* 0x000000140c18723c */ /* 0x010ff60000001808 */
[----:B------:R-:W-:Y:S04]  /*23fe0*/  STL.64 [R1+0x2e0], R4 ;  /* 0x0002e00401007387 */ /* 0x000fe80000100a00 */
[----:B------:R0:W-:Y:S04]  /*23ff0*/  STL.64 [R1+0x2e8], R6 ;  /* 0x0002e80601007387 */ /* 0x0001e80000100a00 */
[----:B0-----:R-:W2:Y:S04]  /*24000*/  LDL.LU.64 R6, [R1+0x17a0] ;  /* 0x0017a00001067983 */ /* 0x001ea80000300a00 */
[----:B------:R-:W3:Y:S04]  /*24010*/  LDL.LU.64 R4, [R1+0x1798] ;  /* 0x0017980001047983 */ /* 0x000ee80000300a00 */
[----:B------:R-:W4:Y:S04]  /*24020*/  LDL.LU R8, [R1+0x440] ;  /* 0x0004400001087983 */ /* 0x000f280000300800 */
[----:B------:R0:W-:Y:S04]  /*24030*/  STL.64 [R1+0x400], R24 ;  /* 0x0004001801007387 */ /* 0x0001e80000100a00 */
[----:B------:R-:W-:Y:S04]  /*24040*/  STL.64 [R1+0x408], R26 ;  /* 0x0004081a01007387 */ /* 0x000fe80000100a00 */
[----:B------:R-:W4:Y:S04]  /*24050*/  LDL.LU R9, [R1+0x444] ;  /* 0x0004440001097983 */ /* 0x000f280000300800 */
[----:B------:R-:W2:Y:S04]  /*24060*/  LDL.LU R10, [R1+0x448] ;  /* 0x00044800010a7983 */ /* 0x000ea80000300800 */
[----:B------:R-:W2:Y:S01]  /*24070*/  LDL.LU R11, [R1+0x44c] ;  /* 0x00044c00010b7983 */ /* 0x000ea20000300800 */
[----:B0-----:R-:W-:-:S02]  /*24080*/  IMAD.MOV.U32 R24, RZ, RZ, R17 ;  /* 0x000000ffff187224 */ /* 0x001fc400078e0011 */
[----:B------:R-:W-:Y:S01]  /*24090*/  IMAD.MOV.U32 R25, RZ, RZ, R18 ;  /* 0x000000ffff197224 */ /* 0x000fe200078e0012 */
[----:B--2---:R-:W-:Y:S04]  /*240a0*/  STL.64 [R1+0x1768], R10 ;  /* 0x0017680a01007387 */ /* 0x004fe80000100a00 */
[----:B----4-:R-:W-:Y:S04]  /*240b0*/  STL.64 [R1+0x1760], R8 ;  /* 0x0017600801007387 */ /* 0x010fe80000100a00 */
[----:B------:R-:W2:Y:S04]  /*240c0*/  LDL.LU R17, [R1+0x1790] ;  /* 0x0017900001117983 */ /* 0x000ea80000300800 */
[----:B------:R-:W2:Y:S04]  /*240d0*/  LDL.LU R18, [R1+0x178c] ;  /* 0x00178c0001127983 */ /* 0x000ea80000300800 */
[----:B------:R0:W-:Y:S02]  /*240e0*/  STL.64 [R1+0x1770], R24 ;  /* 0x0017701801007387 */ /* 0x0001e40000100a00 */
[----:B0-----:R-:W-:-:S02]  /*240f0*/  IMAD.MOV.U32 R24, RZ, RZ, R19 ;  /* 0x000000ffff187224 */ /* 0x001fc400078e0013 */
[----:B------:R-:W2:Y:S04]  /*24100*/  LDL.LU R19, [R1+0x1788] ;  /* 0x0017880001137983 */ /* 0x000ea80000300800 */
[----:B------:R-:W4:Y:S04]  /*24110*/  LDL.LU R8, [R1+0x4b0] ;  /* 0x0004b00001087983 */ /* 0x000f280000300800 */
[----:B------:R-:W4:Y:S04]  /*24120*/  LDL.LU R9, [R1+0x4b4] ;  /* 0x0004b40001097983 */ /* 0x000f280000300800 */
[----:B------:R-:W2:Y:S04]  /*24130*/  LDL.LU R10, [R1+0x4b8] ;  /* 0x0004b800010a7983 */ /* 0x000ea80000300800 */
[----:B------:R-:W2:Y:S04]  /*24140*/  LDL.LU R11, [R1+0x4bc] ;  /* 0x0004bc00010b7983 */ /* 0x000ea80000300800 */
[----:B--2---:R-:W-:Y:S04]  /*24150*/  STL.64 [R1+0x1780], R10 ;  /* 0x0017800a01007387 */ /* 0x004fe80000100a00 */
[----:B----4-:R0:W-:Y:S04]  /*24160*/  STL.64 [R1+0x1778], R8 ;  /* 0x0017780801007387 */ /* 0x0101e80000100a00 */
[----:B0-----:R-:W2:Y:S04]  /*24170*/  LDL.LU R8, [R1+0x470] ;  /* 0x0004700001087983 */ /* 0x001ea80000300800 */
[----:B------:R-:W2:Y:S04]  /*24180*/  LDL.LU R9, [R1+0x474] ;  /* 0x0004740001097983 */ /* 0x000ea80000300800 */
[----:B------:R-:W2:Y:S04]  /*24190*/  LDL.LU R10, [R1+0x478] ;  /* 0x00047800010a7983 */ /* 0x000ea80000300800 */
[----:B------:R-:W2:Y:S04]  /*241a0*/  LDL.LU R11, [R1+0x47c] ;  /* 0x00047c00010b7983 */ /* 0x000ea80000300800 */
[----:B------:R0:W-:Y:S02]  /*241b0*/  STL.64 [R1+0x1720], R20 ;  /* 0x0017201401007387 */ /* 0x0001e40000100a00 */
[----:B0-----:R-:W-:-:S02]  /*241c0*/  IMAD.MOV.U32 R20, RZ, RZ, R22 ;  /* 0x000000ffff147224 */ /* 0x001fc400078e0016 */
[----:B------:R-:W-:-:S05]  /*241d0*/  IMAD.MOV.U32 R21, RZ, RZ, R3 ;  /* 0x000000ffff157224 */ /* 0x000fca00078e0003 */
[----:B------:R0:W-:Y:S04]  /*241e0*/  STL.64 [R1+0x1738], R20 ;  /* 0x0017381401007387 */ /* 0x0001e80000100a00 */
[----:B0-----:R-:W3:Y:S04]  /*241f0*/  LDL.LU R20, [R1+0x4c0] ;  /* 0x0004c00001147983 */ /* 0x001ee80000300800 */
[----:B------:R-:W3:Y:S04]  /*24200*/  LDL.LU R21, [R1+0x4c4] ;  /* 0x0004c40001157983 */ /* 0x000ee80000300800 */
[----:B------:R-:W3:Y:S04]  /*24210*/  LDL.LU R22, [R1+0x4c8] ;  /* 0x0004c80001167983 */ /* 0x000ee80000300800 */
[----:B------:R-:W3:Y:S02]  /*24220*/  LDL.LU R23, [R1+0x4cc] ;  /* 0x0004cc0001177983 */ /* 0x000ee40000300800 */
[----:B---3--:R-:W-:Y:S02]  /*24230*/  HMMA.16816.F32 R12, R12, R4, R20 ;  /* 0x000000040c0c723c */ /* 0x008fe40000001814 */
[----:B------:R-:W3:-:S15]  /*24240*/  LDL.LU R20, [R1+0x420] ;  /* 0x0004200001147983 */ /* 0x000ede0000300800 */
[----:B------:R-:W-:Y:S02]  /*24250*/  NOP ;  /* 0x0000000000007918 */ /* 0x000fe40000000000 */
[----:B------:R-:W-:Y:S04]  /*24260*/  STL.64 [R1+0x3f0], R12 ;  /* 0x0003f00c01007387 */ /* 0x000fe80000100a00 */
[----:B------:R-:W-:Y:S04]  /*24270*/  STL.64 [R1+0x3f8], R14 ;  /* 0x0003f80e01007387 */ /* 0x000fe80000100a00 */
[----:B------:R-:W3:Y:S04]  /*24280*/  LDL.LU R21, [R1+0x424] ;  /* 0x0004240001157983 */ /* 0x000ee80000300800 */
[----:B------:R-:W4:Y:S04]  /*24290*/  LDL.LU R22, [R1+0x428] ;  /* 0x0004280001167983 */ /* 0x000f280000300800 */
[----:B------:R-:W4:Y:S01]  /*242a0*/  LDL.LU R23, [R1+0x42c] ;  /* 0x00042c0001177983 */ /* 0x000f220000300800 */
[----:B------:R-:W-:-:S03]  /*242b0*/  IMAD.MOV.U32 R25, RZ, RZ, R29 ;  /* 0x000000ffff197224 */ /* 0x000fc600078e001d */
[----:B----4-:R-:W-:Y:S04]  /*242c0*/  STL.64 [R1+0x1748], R22 ;  /* 0x0017481601007387 */ /* 0x010fe80000100a00 */
[----:B---3--:R0:W-:Y:S04]  /*242d0*/  STL.64 [R1+0x1740], R20 ;  /* 0x0017401401007387 */ /* 0x0081e80000100a00 */
[----:B0-----:R-:W3:Y:S04]  /*242e0*/  LDL.LU R20, [R1+0x430] ;  /* 0x0004300001147983 */ /* 0x001ee80000300800 */
[----:B------:R-:W3:Y:S04]  /*242f0*/  LDL.LU R21, [R1+0x434] ;  /* 0x0004340001157983 */ /* 0x000ee80000300800 */
[----:B------:R-:W3:Y:S04]  /*24300*/  LDL.LU R22, [R1+0x438] ;  /* 0x0004380001167983 */ /* 0x000ee80000300800 */
[----:B------:R-:W3:Y:S04]  /*24310*/  LDL.LU R23, [R1+0x43c] ;  /* 0x00043c0001177983 */ /* 0x000ee80000300800 */
[----:B------:R-:W-:Y:S04]  /*24320*/  STL.64 [R1+0x1718], R6 ;  /* 0x0017180601007387 */ /* 0x000fe80000100a00 */
[----:B------:R0:W-:Y:S04]  /*24330*/  STL.64 [R1+0x1710], R4 ;  /* 0x0017100401007387 */ /* 0x0001e80000100a00 */
[----:B0-----:R-:W4:Y:S04]  /*24340*/  LDL.LU R4, [R1+0x3d0] ;  /* 0x0003d00001047983 */ /* 0x001f280000300800 */
[----:B------:R-:W4:Y:S04]  /*24350*/  LDL.LU R5, [R1+0x3d4] ;  /* 0x0003d40001057983 */ /* 0x000f280000300800 */
[----:B------:R-:W3:Y:S04]  /*24360*/  LDL.LU R6, [R1+0x3d8] ;  /* 0x0003d80001067983 */ /* 0x000ee80000300800 */
[----:B------:R-:W3:Y:S01]  /*24370*/  LDL.LU R7, [R1+0x3dc] ;  /* 0x0003dc0001077983 */ /* 0x000ee20000300800 */
[C---:B--2---:R-:W-:Y:S03]  /*24380*/  HMMA.16816.F32 R24, R16.reuse, R24, R8 ;  /* 0x000000181018723c */ /* 0x044fe60000001808 */
[----:B---3--:R-:W-:Y:S04]  /*24390*/  STL.64 [R1+0x1730], R6 ;  /* 0x0017300601007387 */ /* 0x008fe80000100a00 */
[----:B----4-:R0:W-:Y:S04]  /*243a0*/  STL.64 [R1+0x1728], R4 ;  /* 0x0017280401007387 */ /* 0x0101e80000100a00 */
[----:B0-----:R-:W2:Y:S04]  /*243b0*/  LDL.LU R4, [R1+0x410] ;  /* 0x0004100001047983 */ /* 0x001ea80000300800 */
[----:B------:R-:W2:Y:S04]  /*243c0*/  LDL.LU R5, [R1+0x414] ;  /* 0x0004140001057983 */ /* 0x000ea80000300800 */
[----:B------:R-:W2:Y:S04]  /*243d0*/  LDL.LU R6, [R1+0x418] ;  /* 0x0004180001067983 */ /* 0x000ea80000300800 */
[----:B------:R-:W2:Y:S04]  /*243e0*/  LDL.LU R7, [R1+0x41c] ;  /* 0x00041c0001077983 */ /* 0x000ea80000300800 */
[----:B------:R-:W3:Y:S04]  /*243f0*/  LDL.LU.64 R10, [R1+0x1780] ;  /* 0x00178000010a7983 */ /* 0x000ee80000300a00 */
[----:B------:R-:W3:Y:S04]  /*24400*/  LDL.LU.64 R8, [R1+0x1778] ;  /* 0x0017780001087983 */ /* 0x000ee80000300a00 */
[----:B------:R0:W-:Y:S04]  /*24410*/  STL.64 [R1+0x470], R24 ;  /* 0x0004701801007387 */ /* 0x0001e80000100a00 */
[----:B------:R3:W-:Y:S04]  /*24420*/  STL.64 [R1+0x478], R26 ;  /* 0x0004781a01007387 */ /* 0x0007e80000100a00 */
[----:B0-----:R-:W3:Y:S02]  /*24430*/  LDL.LU.64 R24, [R1+0x1770] ;  /* 0x0017700001187983 */ /* 0x001ee40000300a00 */
[----:B---3--:R-:W-:Y:S02]  /*24440*/  HMMA.16816.F32 R24, R16, R24, R8 ;  /* 0x000000181018723c */ /* 0x008fe40000001808 */
[----:B------:R-:W3:Y:S04]  /*24450*/  LDL.LU.64 R10, [R1+0x1768] ;  /* 0x00176800010a7983 */ /* 0x000ee80000300a00 */
[----:B------:R-:W3:-:S13]  /*24460*/  LDL.LU.64 R8, [R1+0x1760] ;  /* 0x0017600001087983 */ /* 0x000eda0000300a00 */
[----:B------:R0:W-:Y:S04]  /*24470*/  STL.64 [R1+0x460], R24 ;  /* 0x0004601801007387 */ /* 0x0001e80000100a00 */
[----:B------:R-:W-:Y:S04]  /*24480*/  STL.64 [R1+0x468], R26 ;  /* 0x0004681a01007387 */ /* 0x000fe80000100a00 */
[----:B0-----:R-:W3:Y:S02]  /*24490*/  LDL.LU.64 R24, [R1+0x1758] ;  /* 0x0017580001187983 */ /* 0x001ee40000300a00 */
[----:B---3--:R-:W-:-:S15]  /*244a0*/  HMMA.16816.F32 R8, R16, R24, R8 ;  /* 0x000000181008723c */ /* 0x008fde0000001808 */
[----:B------:R-:W-:-:S04]  /*244b0*/  NOP ;  /* 0x0000000000007918 */ /* 0x000fc80000000000 */
[----:B------:R0:W-:Y:S04]  /*244c0*/  STL.64 [R1+0x450], R8 ;  /* 0x0004500801007387 */ /* 0x0001e80000100a00 */
[----:B------:R-:W-:Y:S04]  /*244d0*/  STL.64 [R1+0x458], R10 ;  /* 0x0004580a01007387 */ /* 0x000fe80000100a00 */
[----:B0-----:R-:W3:Y:S04]  /*244e0*/  LDL.LU.64 R8, [R1+0x1750] ;  /* 0x0017500001087983 */ /* 0x001ee80000300a00 */
[----:B------:R0:W-:Y:S04]  /*244f0*/  STL.64 [R1+0x16d0], R24 ;  /* 0x0016d01801007387 */ /* 0x0001e80000100a00 */
[----:B0-----:R-:W4:Y:S01]  /*24500*/  LDL.64 R24, [R1+0x50] ;  /* 0x0000500001187983 */ /* 0x001f220000100a00 */
[----:B---3--:R-:W-:Y:S03]  /*24510*/  HMMA.16816.F32 R20, R16, R8, R20 ;  /* 0x000000081014723c */ /* 0x008fe60000001814 */
[----:B----4-:R0:W-:Y:S04]  /*24520*/  STL.64 [R1+0x16d8], R24 ;  /* 0x0016d81801007387 */ /* 0x0101e80000100a00 */
[----:B0-----:R-:W3:-:S12]  /*24530*/  LDL.64 R24, [R1+0x60] ;  /* 0x0000600001187983 */ /* 0x001ed80000100a00 */
[----:B------:R-:W-:Y:S04]  /*24540*/  STL.64 [R1+0x440], R20 ;  /* 0x0004401401007387 */ /* 0x000fe80000100a00 */
[----:B------:R0:W-:Y:S04]  /*24550*/  STL.64 [R1+0x448], R22 ;  /* 0x0004481601007387 */ /* 0x0001e80000100a00 */
[----:B0-----:R-:W4:Y:S04]  /*24560*/  LDL.LU.64 R22, [R1+0x1748] ;  /* 0x0017480001167983 */ /* 0x001f280000300a00 */
[----:B------:R-:W4:Y:S04]  /*24570*/  LDL.LU.64 R20, [R1+0x1740] ;  /* 0x0017400001147983 */ /* 0x000f280000300a00 */
[----:B------:R0:W-:Y:S04]  /*24580*/  STL.64 [R1+0x16c8], R8 ;  /* 0x0016c80801007387 */ /* 0x0001e80000100a00 */
[----:B0-----:R-:W2:Y:S04]  /*24590*/  LDL.LU R8, [R1+0x3a0] ;  /* 0x0003a00001087983 */ /* 0x001ea80000300800 */
[----:B------:R-:W2:Y:S04]  /*245a0*/  LDL.LU R9, [R1+0x3a4] ;  /* 0x0003a40001097983 */ /* 0x000ea80000300800 */
[----:B------:R-:W2:Y:S04]  /*245b0*/  LDL.LU R10, [R1+0x3a8] ;  /* 0x0003a800010a7983 */ /* 0x000ea80000300800 */
[----:B------:R-:W2:Y:S01]  /*245c0*/  LDL.LU R11, [R1+0x3ac] ;  /* 0x0003ac00010b7983 */ /* 0x000ea20000300800 */
[----:B------:R-:W-:-:S02]  /*245d0*/  IMAD.MOV.U32 R12, RZ, RZ, R2 ;  /* 0x000000ffff0c7224 */ /* 0x000fc400078e0002 */
[----:B------:R-:W-:-:S07]  /*245e0*/  IMAD.MOV.U32 R13, RZ, RZ, R0 ;  /* 0x000000ffff0d7224 */ /* 0x000fce00078e0000 */
[C---:B----4-:R-:W-:Y:S01]  /*245f0*/  HMMA.16816.F32 R20, R16.reuse, R12, R20 ;  /* 0x0000000c1014723c */ /* 0x050fe20000001814 */
[----:B--2---:R-:W-:Y:S04]  /*24600*/  STL.64 [R1+0x16e8], R10 ;  /* 0x0016e80a01007387 */ /* 0x004fe80000100a00 */
[----:B------:R0:W-:Y:S04]  /*24610*/  STL.64 [R1+0x16e0], R8 ;  /* 0x0016e00801007387 */ /* 0x0001e80000100a00 */
[----:B0-----:R-:W2:Y:S04]  /*24620*/  LDL.LU R8, [R1+0x3c0] ;  /* 0x0003c00001087983 */ /* 0x001ea80000300800 */
[----:B------:R-:W2:Y:S04]  /*24630*/  LDL.LU R9, [R1+0x3c4] ;  /* 0x0003c40001097983 */ /* 0x000ea80000300800 */
[----:B------:R-:W2:Y:S04]  /*24640*/  LDL.LU R10, [R1+0x3c8] ;  /* 0x0003c800010a7983 */ /* 0x000ea80000300800 */
[----:B------:R-:W2:Y:S04]  /*24650*/  LDL.LU R11, [R1+0x3cc] ;  /* 0x0003cc00010b7983 */ /* 0x000ea80000300800 */
[----:B------:R0:W-:Y:S04]  /*24660*/  STL.64 [R1+0x430], R20 ;  /* 0x0004301401007387 */ /* 0x0001e80000100a00 */
[----:B------:R1:W-:Y:S04]  /*24670*/  STL.64 [R1+0x438], R22 ;  /* 0x0004381601007387 */ /* 0x0003e80000100a00 */
[----:B0-----:R-:W1:Y:S02]  /*24680*/  LDL.LU.64 R20, [R1+0x1738] ;  /* 0x0017380001147983 */ /* 0x001e640000300a00 */
[----:B-1----:R-:W-:Y:S02]  /*24690*/  HMMA.16816.F32 R20, R16, R20, R4 ;  /* 0x000000141014723c */ /* 0x002fe40000001804 */
[----:B------:R-:W4:Y:S04]  /*246a0*/  LDL.LU.64 R6, [R1+0x1730] ;  /* 0x0017300001067983 */ /* 0x000f280000300a00 */
[----:B------:R-:W4:-:S13]  /*246b0*/  LDL.LU.64 R4, [R1+0x1728] ;  /* 0x0017280001047983 */ /* 0x000f1a0000300a00 */
[----:B------:R0:W-:Y:S04]  /*246c0*/  STL.64 [R1+0x420], R20 ;  /* 0x0004201401007387 */ /* 0x0001e80000100a00 */
[----:B------:R4:W-:Y:S04]  /*246d0*/  STL.64 [R1+0x428], R22 ;  /* 0x0004281601007387 */ /* 0x0009e80000100a00 */
[----:B0-----:R-:W4:Y:S02]  /*246e0*/  LDL.LU.64 R20, [R1+0x1720] ;  /* 0x0017200001147983 */ /* 0x001f240000300a00 */
[----:B----4-:R-:W-:Y:S02]  /*246f0*/  HMMA.16816.F32 R20, R16, R20, R4 ;  /* 0x000000141014723c */ /* 0x010fe40000001804 */
[----:B------:R-:W4:Y:S04]  /*24700*/  LDL.LU.64 R6, [R1+0x1718] ;  /* 0x0017180001067983 */ /* 0x000f280000300a00 */
[----:B------:R-:W2:-:S13]  /*24710*/  LDL.LU.64 R4, [R1+0x1710] ;  /* 0x0017100001047983 */ /* 0x000e9a0000300a00 */
[----:B------:R-:W-:Y:S04]  /*24720*/  STL.64 [R1+0x410], R20 ;  /* 0x0004101401007387 */ /* 0x000fe80000100a00 */
[----:B------:R0:W-:Y:S04]  /*24730*/  STL.64 [R1+0x418], R22 ;  /* 0x0004181601007387 */ /* 0x0001e80000100a00 */
[----:B0-----:R-:W2:Y:S04]  /*24740*/  LDL.LU.64 R22, [R1+0x1708] ;  /* 0x0017080001167983 */ /* 0x001ea80000300a00 */
[----:B------:R-:W2:Y:S02]  /*24750*/  LDL.LU.64 R20, [R1+0x1700] ;  /* 0x0017000001147983 */ /* 0x000ea40000300a00 */
[----:B--2---:R-:W-:Y:S02]  /*24760*/  HMMA.16816.F32 R16, R16, R4, R20 ;  /* 0x000000041010723c */ /* 0x004fe40000001814 */
[----:B------:R-:W2:Y:S04]  /*24770*/  LDL.LU.64 R22, [R1+0x16f8] ;  /* 0x0016f80001167983 */ /* 0x000ea80000300a00 */
[----:B------:R-:W2:Y:S04]  /*24780*/  LDL.LU.64 R20, [R1+0x16f0] ;  /* 0x0016f00001147983 */ /* 0x000ea80000300a00 */
[----:B----4-:R-:W-:Y:S04]  /*24790*/  STL.64 [R1+0x1698], R6 ;  /* 0x0016980601007387 */ /* 0x010fe80000100a00 */
[----:B------:R0:W-:Y:S01]  /*247a0*/  STL.64 [R1+0x1690], R4 ;  /* 0x0016900401007387 */ /* 0x0001e20000100a00 */
[----:B---3--:R-:W-:-:S02]  /*247b0*/  IMAD.MOV.U32 R2, RZ, RZ, R24 ;  /* 0x000000ffff027224 */ /* 0x008fc400078e0018 */
[----:B------:R-:W-:Y:S02]  /*247c0*/  IMAD.MOV.U32 R0, RZ, RZ, R25 ;  /* 0x000000ffff007224 */ /* 0x000fe400078e0019 */
[----:B------:R1:W-:Y:S04]  /*247d0*/  STL.64 [R1+0x370], R16 ;  /* 0x0003701001007387 */ /* 0x0003e80000100a00 */
[----:B------:R-:W-:Y:S04]  /*247e0*/  STL.64 [R1+0x378], R18 ;  /* 0x0003781201007387 */ /* 0x000fe80000100a00 */
[----:B0-----:R-:W3:Y:S04]  /*247f0*/  LDL.LU R4, [R1+0x3b0] ;  /* 0x0003b00001047983 */ /* 0x001ee80000300800 */
[----:B------:R-:W3:Y:S04]  /*24800*/  LDL.LU R5, [R1+0x3b4] ;  /* 0x0003b40001057983 */ /* 0x000ee80000300800 */
[----:B------:R-:W3:Y:S04]  /*24810*/  LDL.LU R6, [R1+0x3b8] ;  /* 0x0003b80001067983 */ /* 0x000ee80000300800 */
[----:B------:R-:W3:Y:S04]  /*24820*/  LDL.LU R7, [R1+0x3bc] ;  /* 0x0003bc0001077983 */ /* 0x000ee80000300800 */
[----:B-1----:R-:W4:Y:S01]  /*24830*/  LDL.LU.64 R16, [R1+0x10] ;  /* 0x0000100001107983 */ /* 0x002f220000300a00 */
[----:B--2---:R-:W-:-:S15]  /*24840*/  HMMA.16816.F32 R8, R20, R24, R8 ;  /* 0x000000181408723c */ /* 0x004fde0000001808 */
[----:B------:R-:W-:-:S04]  /*24850*/  NOP ;  /* 0x0000000000007918 */ /* 0x000fc80000000000 */
[----:B------:R-:W-:Y:S04]  /*24860*/  STL.64 [R1+0x3e0], R8 ;  /* 0x0003e00801007387 */ /* 0x000fe80000100a00 */
[----:B------:R0:W-:Y:S04]  /*24870*/  STL.64 [R1+0x3e8], R10 ;  /* 0x0003e80a01007387 */ /* 0x0001e80000100a00 */
[----:B0-----:R-:W2:Y:S04]  /*24880*/  LDL.LU.64 R10, [R1+0x16e8] ;  /* 0x0016e800010a7983 */ /* 0x001ea80000300a00 */
[----:B------:R-:W2:Y:S04]  /*24890*/  LDL.LU.64 R8, [R1+0x16e0] ;  /* 0x0016e00001087983 */ /* 0x000ea80000300a00 */
[----:B------:R-:W3:Y:S02]  /*248a0*/  LDL.LU.64 R24, [R1+0x16d8] ;  /* 0x0016d80001187983 */ /* 0x000ee40000300a00 */
[----:B---3--:R-:W-:Y:S01]  /*248b0*/  HMMA.16816.F32 R4, R20, R24, R4 ;  /* 0x000000181404723c */ /* 0x008fe20000001804 */
[----:B------:R-:W-:-:S15]  /*248c0*/  IMAD.MOV.U32 R3, RZ, RZ, R25 ;  /* 0x000000ffff037224 */ /* 0x000fde00078e0019 */
[----:B------:R-:W-:-:S03]  /*248d0*/  NOP ;  /* 0x0000000000007918 */ /* 0x000fc60000000000 */
[----:B------:R-:W-:Y:S04]  /*248e0*/  STL.64 [R1+0x3d0], R4 ;  /* 0x0003d00401007387 */ /* 0x000fe80000100a00 */
[----:B------:R0:W-:Y:S02]  /*248f0*/  STL.64 [R1+0x3d8], R6 ;  /* 0x0003d80601007387 */ /* 0x0001e40000100a00 */
[----:B0-----:R-:W-:Y:S02]  /*24900*/  IMAD.MOV.U32 R6, RZ, RZ, R24 ;  /* 0x000000ffff067224 */ /* 0x001fe400078e0018 */
[----:B------:R-:W2:Y:S02]  /*24910*/  LDL.LU.64 R24, [R1+0x16d0] ;  /* 0x0016d00001187983 */ /* 0x000ea40000300a00 */
[----:B--2---:R-:W-:Y:S01]  /*24920*/  HMMA.16816.F32 R8, R20, R24, R8 ;  /* 0x000000181408723c */ /* 0x004fe20000001808 */
[----:B------:R-:W-:-:S02]  /*24930*/  IMAD.MOV.U32 R5, RZ, RZ, R24 ;  /* 0x000000ffff057224 */ /* 0x000fc400078e0018 */
[----:B------:R-:W-:-:S15]  /*24940*/  IMAD.MOV.U32 R4, RZ, RZ, R25 ;  /* 0x000000ffff047224 */ /* 0x000fde00078e0019 */
[----:B------:R-:W-:Y:S01]  /*24950*/  NOP ;  /* 0x0000000000007918 */ /* 0x000fe20000000000 */
[----:B------:R0:W-:Y:S04]  /*24960*/  STL.64 [R1+0x3c0], R8 ;  /* 0x0003c00801007387 */ /* 0x0001e80000100a00 */
[----:B------:R-:W-:Y:S04]  /*24970*/  STL.64 [R1+0x3c8], R10 ;  /* 0x0003c80a01007387 */ /* 0x000fe80000100a00 */
[----:B0-----:R-:W2:Y:S04]  /*24980*/  LDL.LU.64 R8, [R1+0x16c8] ;  /* 0x0016c80001087983 */ /* 0x001ea80000300a00 */
[----:B------:R-:W2:Y:S04]  /*24990*/  LDL.LU.64 R26, [R1+0x16c0] ;  /* 0x0016c000011a7983 */ /* 0x000ea80000300a00 */
[----:B------:R-:W2:Y:S02]  /*249a0*/  LDL.LU.64 R24, [R1+0x16b8] ;  /* 0x0016b80001187983 */ /* 0x000ea40000300a00 */
[----:B--2---:R-:W-:-:S15]  /*249b0*/  HMMA.16816.F32 R24, R20, R8, R24 ;  /* 0x000000081418723c */ /* 0x004fde0000001818 */
[----:B------:R-:W-:-:S04]  /*249c0*/  NOP ;  /* 0x0000000000007918 */ /* 0x000fc80000000000 */
[----:B------:R-:W-:Y:S04]  /*249d0*/  STL.64 [R1+0x3b0], R24 ;  /* 0x0003b01801007387 */ /* 0x000fe80000100a00 */
[----:B------:R0:W-:Y:S04]  /*249e0*/  STL.64 [R1+0x3b8], R26 ;  /* 0x0003b81a01007387 */ /* 0x0001e80000100a00 */
[----:B0-----:R-:W4:Y:S04]  /*249f0*/  LDL.LU.64 R26, [R1+0x16b0] ;  /* 0x0016b000011a7983 */ /* 0x001f280000300a00 */
[----:B------:R-:W4:Y:S04]  /*24a00*/  LDL.LU.64 R24, [R1+0x16a8] ;  /* 0x0016a80001187983 */ /* 0x000f280000300a00 */
[----:B------:R0:W-:Y:S02]  /*24a10*/  STL.64 [R1+0x1638], R8 ;  /* 0x0016380801007387 */ /* 0x0001e40000100a00 */
[----:B0-----:R-:W-:-:S02]  /*24a20*/  IMAD.MOV.U32 R8, RZ, RZ, R5 ;  /* 0x000000ffff087224 */ /* 0x001fc400078e0005 */
[----:B------:R-:W-:-:S05]  /*24a30*/  IMAD.MOV.U32 R9, RZ, RZ, R4 ;  /* 0x000000ffff097224 */ /* 0x000fca00078e0004 */
[----:B------:R0:W-:Y:S04]  /*24a40*/  STL.64 [R1+0x1650], R8 ;  /* 0x0016500801007387 */ /* 0x0001e80000100a00 */
[----:B0-----:R-:W2:Y:S04]  /*24a50*/  LDL.LU R8, [R1+0x380] ;  /* 0x0003800001087983 */ /* 0x001ea80000300800 */
[----:B------:R-:W2:Y:S04]  /*24a60*/  LDL.LU R9, [R1+0x384] ;  /* 0x0003840001097983 */ /* 0x000ea80000300800 */
[----:B------:R-:W2:Y:S04]  /*24a70*/  LDL.LU R10, [R1+0x388] ;  /* 0x00038800010a7983 */ /* 0x000ea80000300800 */
[----:B------:R-:W2:Y:S04]  /*24a80*/  LDL.LU R11, [R1+0x38c] ;  /* 0x00038c00010b7983 */ /* 0x000ea80000300800 */
[----:B------:R0:W-:Y:S01]  /*24a90*/  STL.64 [R1+0x16a0], R12 ;  /* 0x0016a00c01007387 */ /* 0x0001e20000100a00 */
[----:B--2---:R-:W-:-:S15]  /*24aa0*/  HMMA.16816.F32 R8, R20, R12, R8 ;  /* 0x0000000c1408723c */ /* 0x004fde0000001808 */
[----:B------:R-:W-:-:S04]  /*24ab0*/  NOP ;  /* 0x0000000000007918 */ /* 0x000fc80000000000 */
[----:B------:R-:W-:Y:S04]  /*24ac0*/  STL.64 [R1+0x3a0], R8 ;  /* 0x0003a00801007387 */ /* 0x000fe80000100a00 */
[----:B------:R4:W-:Y:S04]  /*24ad0*/  STL.64 [R1+0x3a8], R10 ;  /* 0x0003a80a01007387 */ /* 0x0009e80000100a00 */
[----:B0-----:R-:W2:Y:S01]  /*24ae0*/  LDL.LU R12, [R1+0x2c0] ;  /* 0x0002c000010c7983 */ /* 0x001ea20000300800 */
[----:B----4-:R-:W-:-:S15]  /*24af0*/  HMMA.16816.F32 R8, R20, R16, R24 ;  /* 0x000000101408723c */ /* 0x010fde0000001818 */
[----:B------:R-:W-:-:S04]  /*24b00*/  NOP ;  /* 0x0000000000007918 */ /* 0x000fc80000000000 */
[----:B------:R0:W-:Y:S04]  /*24b10*/  STL.64 [R1+0x390], R8 ;  /* 0x0003900801007387 */ /* 0x0001e80000100a00 */
[----:B------:R-:W-:Y:S04]  /*24b20*/  STL.64 [R1+0x398], R10 ;  /* 0x0003980a01007387 */ /* 0x000fe80000100a00 */
[----:B------:R-:W2:Y:S04]  /*24b30*/  LDL.LU R13, [R1+0x2c4] ;  /* 0x0002c400010d7983 */ /* 0x000ea80000300800 */
[----:B------:R-:W2:Y:S04]  /*24b40*/  LDL.LU R14, [R1+0x2c8] ;  /* 0x0002c800010e7983 */ /* 0x000ea80000300800 */
[----:B------:R-:W2:Y:S04]  /*24b50*/  LDL.LU R15, [R1+0x2cc] ;  /* 0x0002cc00010f7983 */ /* 0x000ea80000300800 */
[----:B------:R-:W2:Y:S04]  /*24b60*/  LDL.64 R4, [R1] ;  /* 0x0000000001047983 */ /* 0x000ea80000100a00 */
[----:B------:R-:W3:Y:S04]  /*24b70*/  LDL.LU R24, [R1+0x200] ;  /* 0x0002000001187983 */ /* 0x000ee80000300800 */
[----:B------:R-:W3:Y:S04]  /*24b80*/  LDL.LU R25, [R1+0x204] ;  /* 0x0002040001197983 */ /* 0x000ee80000300800 */
[----:B------:R-:W3:Y:S04]  /*24b90*/  LDL.LU R26, [R1+0x208] ;  /* 0x00020800011a7983 */ /* 0x000ee80000300800 */
[----:B------:R-:W3:Y:S01]  /*24ba0*/  LDL.LU R27, [R1+0x20c] ;  /* 0x00020c00011b7983 */ /* 0x000ee20000300800 */
[----:B0-----:R-:W-:-:S02]  /*24bb0*/  IMAD.MOV.U32 R8, RZ, RZ, R6 ;  /* 0x000000ffff087224 */ /* 0x001fc400078e0006 */
[----:B------:R-:W-:-:S05]  /*24bc0*/  IMAD.MOV.U32 R9, RZ, RZ, R3 ;  /* 0x000000ffff097224 */ /* 0x000fca00078e0003 */
[----:B------:R-:W-:Y:S04]  /*24bd0*/  STL.64 [R1+0x1668], R8 ;  /* 0x0016680801007387 */ /* 0x000fe80000100a00 */
[----:B------:R0:W-:Y:S04]  /*24be0*/  STL.64 [R1+0x1630], R16 ;  /* 0x0016301001007387 */ /* 0x0001e80000100a00 */
[----:B0-----:R-:W4:Y:S04]  /*24bf0*/  LDL.LU R16, [R1+0xd0] ;  /* 0x0000d00001107983 */ /* 0x001f280000300800 */
[----:B------:R-:W4:Y:S04]  /*24c00*/  LDL.LU R17, [R1+0xd4] ;  /* 0x0000d40001117983 */ /* 0x000f280000300800 */
[----:B------:R-:W2:Y:S04]  /*24c10*/  LDL.LU R18, [R1+0xd8] ;  /* 0x0000d80001127983 */ /* 0x000ea80000300800 */
[----:B------:R-:W2:Y:S04]  /*24c20*/  LDL.LU R19, [R1+0xdc] ;  /* 0x0000dc0001137983 */ /* 0x000ea80000300800 */
        /* <DEDUP_REMOVED lines=11> */
[----:B------:R-:W4:Y:S04]  /*24ce0*/  LDL.LU R18, [R1+0x108] ;  /* 0x0001080001127983 */ /* 0x000f280000300800 */
[----:B------:R-:W4:Y:S04]  /*24cf0*/  LDL.LU R19, [R1+0x10c] ;  /* 0x00010c0001137983 */ /* 0x000f280000300800 */
[----:B----4-:R-:W-:Y:S04]  /*24d00*/  STL.64 [R1+0x1678], R18 ;  /* 0x0016781201007387 */ /* 0x010fe80000100a00 */
[----:B--2---:R0:W-:Y:S04]  /*24d10*/  STL.64 [R1+0x1670], R16 ;  /* 0x0016701001007387 */ /* 0x0041e80000100a00 */
[----:B0-----:R-:W2:Y:S04]  /*24d20*/  LDL.LU R16, [R1+0x150] ;  /* 0x0001500001107983 */ /* 0x001ea80000300800 */
[----:B------:R-:W2:Y:S04]  /*24d30*/  LDL.LU R17, [R1+0x154] ;  /* 0x0001540001117983 */ /* 0x000ea80000300800 */
[----:B------:R-:W2:Y:S04]  /*24d40*/  LDL.LU R18, [R1+0x158] ;  /* 0x0001580001127983 */ /* 0x000ea80000300800 */
[----:B------:R-:W2:Y:S04]  /*24d50*/  LDL.LU R19, [R1+0x15c] ;  /* 0x00015c0001137983 */ /* 0x000ea80000300800 */
[----:B------:R0:W-:Y:S04]  /*24d60*/  STL.64 [R1+0x380], R12 ;  /* 0x0003800c01007387 */ /* 0x0001e80000100a00 */
[----:B------:R1:W-:Y:S04]  /*24d70*/  STL.64 [R1+0x388], R14 ;  /* 0x0003880e01007387 */ /* 0x0003e80000100a00 */
[----:B0-----:R-:W4:Y:S01]  /*24d80*/  LDL.LU.64 R12, [R1+0x16a0] ;  /* 0x0016a000010c7983 */ /* 0x001f220000300a00 */
[----:B-1----:R-:W-:-:S02]  /*24d90*/  IMAD.MOV.U32 R15, RZ, RZ, R4 ;  /* 0x000000ffff0f7224 */ /* 0x002fc400078e0004 */
[----:B------:R-:W-:Y:S01]  /*24da0*/  IMAD.MOV.U32 R14, RZ, RZ, R5 ;  /* 0x000000ffff0e7224 */ /* 0x000fe200078e0005 */
[----:B------:R-:W2:Y:S04]  /*24db0*/  LDL.LU.64 R6, [R1+0x1698] ;  /* 0x0016980001067983 */ /* 0x000ea80000300a00 */
[----:B------:R-:W3:Y:S01]  /*24dc0*/  LDL.LU.64 R4, [R1+0x1690] ;  /* 0x0016900001047983 */ /* 0x000ee20000300a00 */
[----:B------:R-:W-:Y:S02]  /*24dd0*/  IMAD.MOV.U32 R8, RZ, RZ, R2 ;  /* 0x000000ffff087224 */ /* 0x000fe400078e0002 */
[----:B------:R-:W-:Y:S01]  /*24de0*/  IMAD.MOV.U32 R9, RZ, RZ, R0 ;  /* 0x000000ffff097224 */ /* 0x000fe200078e0000 */
[----:B---3--:R-:W-:Y:S01]  /*24df0*/  HMMA.16816.F32 R20, R20, R4, R24 ;  /* 0x000000041414723c */ /* 0x008fe20000001818 */
[----:B------:R-:W3:Y:S04]  /*24e00*/  LDL.LU.64 R26, [R1+0x1688] ;  /* 0x00168800011a7983 */ /* 0x000ee80000300a00 */
[----:B------:R-:W3:-:S14]  /*24e10*/  LDL.LU.64 R24, [R1+0x1680] ;  /* 0x0016800001187983 */ /* 0x000edc0000300a00 */
[----:B------:R0:W-:Y:S04]  /*24e20*/  STL.64 [R1+0x2d0], R20 ;  /* 0x0002d01401007387 */ /* 0x0001e80000100a00 */
[----:B------:R1:W-:Y:S04]  /*24e30*/  STL.64 [R1+0x2d8], R22 ;  /* 0x0002d81601007387 */ /* 0x0003e80000100a00 */
[----:B0-----:R-:W4:Y:S04]  /*24e40*/  LDL.LU R20, [R1+0x210] ;  /* 0x0002100001147983 */ /* 0x001f280000300800 */
[----:B------:R-:W4:Y:S04]  /*24e50*/  LDL.LU R21, [R1+0x214] ;  /* 0x0002140001157983 */ /* 0x000f280000300800 */
[----:B-1----:R-:W4:Y:S04]  /*24e60*/  LDL.LU R22, [R1+0x218] ;  /* 0x0002180001167983 */ /* 0x002f280000300800 */
[----:B------:R-:W4:Y:S04]  /*24e70*/  LDL.LU R23, [R1+0x21c] ;  /* 0x00021c0001177983 */ /* 0x000f280000300800 */
[----:B--2---:R-:W-:Y:S04]  /*24e80*/  STL.64 [R1+0x1628], R6 ;  /* 0x0016280601007387 */ /* 0x004fe80000100a00 */
[----:B------:R0:W-:Y:S04]  /*24e90*/  STL.64 [R1+0x1620], R4 ;  /* 0x0016200401007387 */ /* 0x0001e80000100a00 */
[----:B0-----:R-:W2:Y:S04]  /*24ea0*/  LDL.LU R4, [R1+0x260] ;  /* 0x0002600001047983 */ /* 0x001ea80000300800 */
[----:B------:R-:W2:Y:S04]  /*24eb0*/  LDL.LU R5, [R1+0x264] ;  /* 0x0002640001057983 */ /* 0x000ea80000300800 */
[----:B------:R-:W2:Y:S04]  /*24ec0*/  LDL.LU R6, [R1+0x268] ;  /* 0x0002680001067983 */ /* 0x000ea80000300800 */
[----:B------:R-:W2:Y:S01]  /*24ed0*/  LDL.LU R7, [R1+0x26c] ;  /* 0x00026c0001077983 */ /* 0x000ea20000300800 */
[----:B---3--:R-:W-:Y:S03]  /*24ee0*/  HMMA.16816.F32 R8, R24, R8, R16 ;  /* 0x000000081808723c */ /* 0x008fe60000001810 */
[----:B------:R-:W3:Y:S04]  /*24ef0*/  LDL.LU.64 R18, [R1+0x1678] ;  /* 0x0016780001127983 */ /* 0x000ee80000300a00 */
[----:B------:R-:W3:-:S12]  /*24f00*/  LDL.LU.64 R16, [R1+0x1670] ;  /* 0x0016700001107983 */ /* 0x000ed80000300a00 */
[----:B------:R0:W-:Y:S04]  /*24f10*/  STL.64 [R1+0x2c0], R8 ;  /* 0x0002c00801007387 */ /* 0x0001e80000100a00 */
[----:B------:R3:W-:Y:S04]  /*24f20*/  STL.64 [R1+0x2c8], R10 ;  /* 0x0002c80a01007387 */ /* 0x0007e80000100a00 */
[----:B0-----:R-:W3:Y:S02]  /*24f30*/  LDL.LU.64 R8, [R1+0x1668] ;  /* 0x0016680001087983 */ /* 0x001ee40000300a00 */
[----:B---3--:R-:W-:Y:S02]  /*24f40*/  HMMA.16816.F32 R8, R24, R8, R16 ;  /* 0x000000081808723c */ /* 0x008fe40000001810 */
[----:B------:R-:W3:Y:S04]  /*24f50*/  LDL.LU.64 R18, [R1+0x1660] ;  /* 0x0016600001127983 */ /* 0x000ee80000300a00 */
[----:B------:R-:W3:-:S13]  /*24f60*/  LDL.LU.64 R16, [R1+0x1658] ;  /* 0x0016580001107983 */ /* 0x000eda0000300a00 */
[----:B------:R0:W-:Y:S04]  /*24f70*/  STL.64 [R1+0x2b0], R8 ;  /* 0x0002b00801007387 */ /* 0x0001e80000100a00 */
[----:B------:R3:W-:Y:S04]  /*24f80*/  STL.64 [R1+0x2b8], R10 ;  /* 0x0002b80a01007387 */ /* 0x0007e80000100a00 */
[----:B0-----:R-:W3:Y:S01]  /*24f90*/  LDL.LU.64 R8, [R1+0x1650] ;  /* 0x0016500001087983 */ /* 0x001ee20000300a00 */
[----:B------:R-:W0:Y:S01]  /*24fa0*/  S2R R3, SR_TID.X ;  /* 0x0000000000037919 */ /* 0x000e220000002100 */
[----:B---3--:R-:W-:Y:S02]  /*24fb0*/  HMMA.16816.F32 R8, R24, R8, R16 ;  /* 0x000000081808723c */ /* 0x008fe40000001810 */
[----:B------:R-:W3:Y:S04]  /*24fc0*/  LDL.LU.64 R18, [R1+0x1648] ;  /* 0x0016480001127983 */ /* 0x000ee80000300a00 */
[----:B------:R-:W3:-:S13]  /*24fd0*/  LDL.LU.64 R16, [R1+0x1640] ;  /* 0x0016400001107983 */ /* 0x000eda0000300a00 */
[----:B------:R1:W-:Y:S04]  /*24fe0*/  STL.64 [R1+0x2a0], R8 ;  /* 0x0002a00801007387 */ /* 0x0003e80000100a00 */
[----:B------:R-:W-:Y:S04]  /*24ff0*/  STL.64 [R1+0x2a8], R10 ;  /* 0x0002a80a01007387 */ /* 0x000fe80000100a00 */
[----:B-1----:R-:W3:Y:S01]  /*25000*/  LDL.LU.64 R8, [R1+0x1638] ;  /* 0x0016380001087983 */ /* 0x002ee20000300a00 */
[C---:B0-----:R-:W-:Y:S01]  /*25010*/  LOP3.LUT R2, R3.reuse, 0x7, RZ, 0xc0, !PT ;  /* 0x0000000703027812 */ /* 0x041fe200078ec0ff */
[----:B------:R-:W-:-:S04]  /*25020*/  IMAD.SHL.U32 R0, R3, 0x2, RZ ;  /* 0x0000000203007824 */ /* 0x000fc800078e00ff */
[----:B------:R-:W-:Y:S02]  /*25030*/  IMAD R2, R2, 0x110, RZ ;  /* 0x0000011002027824 */ /* 0x000fe400078e02ff */
[----:B------:R-:W-:-:S03]  /*25040*/  IMAD.SHL.U32 R3, R3, 0x80, RZ ;  /* 0x0000008003037824 */ /* 0x000fc600078e00ff */
[----:B------:R-:W-:-:S04]  /*25050*/  LOP3.LUT R0, R2, 0x10, R0, 0x78, !PT ;  /* 0x0000001002007812 */ /* 0x000fc800078e7800 */
[----:B------:R-:W-:-:S04]  /*25060*/  LOP3.LUT R0, R0, 0x800, R3, 0xf8, !PT ;  /* 0x0000080000007812 */ /* 0x000fc800078ef803 */
[----:B------:R-:W-:Y:S01]  /*25070*/  LOP3.LUT R0, R0, 0x60, RZ, 0x3c, !PT ;  /* 0x0000006000007812 */ /* 0x000fe200078e3cff */
[C---:B----4-:R-:W-:Y:S08]  /*25080*/  HMMA.16816.F32 R20, R24.reuse, R12, R20 ;  /* 0x0000000c1814723c */ /* 0x050ff00000001814 */
[----:B---3--:R-:W-:Y:S01]  /*25090*/  HMMA.16816.F32 R16, R24, R8, R16 ;  /* 0x000000081810723c */ /* 0x008fe20000001810 */
[----:B------:R-:W-:-:S02]  /*250a0*/  IMAD.MOV.U32 R3, RZ, RZ, R8 ;  /* 0x000000ffff037224 */ /* 0x000fc400078e0008 */
[----:B------:R-:W-:Y:S02]  /*250b0*/  IMAD.MOV.U32 R2, RZ, RZ, R9 ;  /* 0x000000ffff027224 */ /* 0x000fe400078e0009 */
[----:B------:R-:W0:-:S14]  /*250c0*/  LDSM.16.MT88.4 R8, [R0+UR5+0x2000] ;  /* 0x002000050008783b */ /* 0x000e1c0008004200 */
[----:B------:R1:W-:Y:S04]  /*250d0*/  STL.64 [R1+0x290], R16 ;  /* 0x0002901001007387 */ /* 0x0003e80000100a00 */
[----:B------:R-:W-:Y:S04]  /*250e0*/  STL.64 [R1+0x298], R18 ;  /* 0x0002981201007387 */ /* 0x000fe80000100a00 */
[----:B-1----:R-:W2:Y:S04]  /*250f0*/  LDL.LU.64 R16, [R1+0x1630] ;  /* 0x0016300001107983 */ /* 0x002ea80000300a00 */
[----:B0-----:R-:W-:Y:S04]  /*25100*/  STL.64 [R1+0x1610], R10 ;  /* 0x0016100a01007387 */ /* 0x001fe80000100a00 */
[----:B------:R0:W-:Y:S02]  /*25110*/  STL.64 [R1+0x1608], R8 ;  /* 0x0016080801007387 */ /* 0x0001e40000100a00 */
[----:B0-----:R-:W-:-:S02]  /*25120*/  IMAD.MOV.U32 R8, RZ, RZ, R15 ;  /* 0x000000ffff087224 */ /* 0x001fc400078e000f */
[----:B------:R-:W-:Y:S02]  /*25130*/  IMAD.MOV.U32 R9, RZ, RZ, R14 ;  /* 0x000000ffff097224 */ /* 0x000fe400078e000e */
[----:B------:R-:W0:Y:S04]  /*25140*/  LDSM.16.MT88.4 R12, [R0+UR5+0x2080] ;  /* 0x00208005000c783b */ /* 0x000e280008004200 */
[----:B0-----:R-:W-:Y:S04]  /*25150*/  STL.64 [R1+0x1580], R14 ;  /* 0x0015800e01007387 */ /* 0x001fe80000100a00 */
[----:B------:R-:W-:Y:S04]  /*25160*/  STL.64 [R1+0x280], R20 ;  /* 0x0002801401007387 */ /* 0x000fe80000100a00 */
[----:B------:R-:W-:Y:S04]  /*25170*/  STL.64 [R1+0x288], R22 ;  /* 0x0002881601007387 */ /* 0x000fe80000100a00 */
[----:B------:R0:W-:Y:S04]  /*25180*/  STL.64 [R1+0x1578], R12 ;  /* 0x0015780c01007387 */ /* 0x0001e80000100a00 */
[----:B0-----:R-:W3:Y:S04]  /*25190*/  LDL.LU R12, [R1+0x4e0] ;  /* 0x0004e000010c7983 */ /* 0x001ee80000300800 */
[----:B------:R-:W3:Y:S04]  /*251a0*/  LDL.LU R13, [R1+0x4e4] ;  /* 0x0004e400010d7983 */ /* 0x000ee80000300800 */
[----:B------:R-:W3:Y:S04]  /*251b0*/  LDL.LU R14, [R1+0x4e8] ;  /* 0x0004e800010e7983 */ /* 0x000ee80000300800 */
[----:B------:R-:W3:Y:S01]  /*251c0*/  LDL.LU R15, [R1+0x4ec] ;  /* 0x0004ec00010f7983 */ /* 0x000ee20000300800 */
[----:B------:R-:W0:Y:S02]  /*251d0*/  S2R R0, SR_TID.X ;  /* 0x0000000000007919 */ /* 0x000e240000002100 */
[C---:B0-----:R-:W-:Y:S01]  /*251e0*/  LOP3.LUT R29, R0.reuse, 0x7, RZ, 0xc0, !PT ;  /* 0x00000007001d7812 */ /* 0x041fe200078ec0ff */
[----:B------:R-:W-:-:S04]  /*251f0*/  IMAD.SHL.U32 R19, R0, 0x2, RZ ;  /* 0x0000000200137824 */ /* 0x000fc800078e00ff */
[----:B------:R-:W-:Y:S02]  /*25200*/  IMAD R29, R29, 0x110, RZ ;  /* 0x000001101d1d7824 */ /* 0x000fe400078e02ff */
[----:B------:R-:W-:-:S03]  /*25210*/  IMAD.SHL.U32 R0, R0, 0x80, RZ ;  /* 0x0000008000007824 */ /* 0x000fc600078e00ff */
[----:B------:R-:W-:-:S04]  /*25220*/  LOP3.LUT R23, R29, 0x10, R19, 0x78, !PT ;  /* 0x000000101d177812 */ /* 0x000fc800078e7813 */
[----:B------:R-:W-:Y:S01]  /*25230*/  LOP3.LUT R23, R23, 0x800, R0, 0xf8, !PT ;  /* 0x0000080017177812 */ /* 0x000fe200078ef800 */
[C---:B--2---:R-:W-:Y:S01]  /*25240*/  HMMA.16816.F32 R4, R24.reuse, R16, R4 ;  /* 0x000000101804723c */ /* 0x044fe20000001804 */
[----:B------:R-:W-:Y:S02]  /*25250*/  IMAD.MOV.U32 R29, RZ, RZ, R16 ;  /* 0x000000ffff1d7224 */ /* 0x000fe400078e0010 */
[----:B------:R-:W-:Y:S02]  /*25260*/  IMAD.MOV.U32 R0, RZ, RZ, R17 ;  /* 0x000000ffff007224 */ /* 0x000fe400078e0011 */
[----:B------:R-:W0:Y:S04]  /*25270*/  LDSM.16.MT88.4 R16, [R23+UR5+0x3000] ;  /* 0x003000051710783b */ /* 0x000e280008004200 */
[----:B------:R-:W1:Y:S10]  /*25280*/  LDSM.16.MT88.4 R20, [R23+UR5+0x3080] ;  /* 0x003080051714783b */ /* 0x000e740008004200 */
[----:B------:R-:W-:Y:S04]  /*25290*/  STL.64 [R1+0x270], R4 ;  /* 0x0002700401007387 */ /* 0x000fe80000100a00 */
[----:B------:R2:W-:Y:S04]  /*252a0*/  STL.64 [R1+0x278], R6 ;  /* 0x0002780601007387 */ /* 0x0005e80000100a00 */
[----:B--2---:R-:W2:Y:S04]  /*252b0*/  LDL.LU.64 R6, [R1+0x1628] ;  /* 0x0016280001067983 */ /* 0x004ea80000300a00 */
[----:B------:R-:W4:Y:S04]  /*252c0*/  LDL.LU.64 R4, [R1+0x1620] ;  /* 0x0016200001047983 */ /* 0x000f280000300a00 */
[----:B0-----:R-:W-:Y:S04]  /*252d0*/  STL.64 [R1+0x1500], R18 ;  /* 0x0015001201007387 */ /* 0x001fe80000100a00 */
[----:B------:R-:W-:Y:S01]  /*252e0*/  STL.64 [R1+0x14f8], R16 ;  /* 0x0014f81001007387 */ /* 0x000fe20000100a00 */
[----:B---3--:R-:W-:Y:S03]  /*252f0*/  HMMA.16816.F32 R8, R24, R8, R12 ;  /* 0x000000081808723c */ /* 0x008fe6000000180c */
[----:B------:R-:W3:-:S15]  /*25300*/  LDL.LU R12, [R1+0x5b0] ;  /* 0x0005b000010c7983 */ /* 0x000ede0000300800 */
[----:B------:R-:W-:Y:S01]  /*25310*/  NOP ;  /* 0x0000000000007918 */ /* 0x000fe20000000000 */
[----:B------:R0:W-:Y:S04]  /*25320*/  STL.64 [R1+0x260], R8 ;  /* 0x0002600801007387 */ /* 0x0001e80000100a00 */
[----:B------:R0:W-:Y:S04]  /*25330*/  STL.64 [R1+0x268], R10 ;  /* 0x0002680a01007387 */ /* 0x0001e80000100a00 */
[----:B------:R-:W3:Y:S04]  /*25340*/  LDL.LU R13, [R1+0x5b4] ;  /* 0x0005b400010d7983 */ /* 0x000ee80000300800 */
[----:B------:R-:W2:Y:S04]  /*25350*/  LDL.LU R14, [R1+0x5b8] ;  /* 0x0005b800010e7983 */ /* 0x000ea80000300800 */
[----:B------:R-:W2:Y:S04]  /*25360*/  LDL.LU R15, [R1+0x5bc] ;  /* 0x0005bc00010f7983 */ /* 0x000ea80000300800 */
[----:B0-----:R-:W4:Y:S04]  /*25370*/  LDL.LU R8, [R1+0x230] ;  /* 0x0002300001087983 */ /* 0x001f280000300800 */
[----:B------:R-:W4:Y:S04]  /*25380*/  LDL.LU R9, [R1+0x234] ;  /* 0x0002340001097983 */ /* 0x000f280000300800 */
[----:B------:R-:W4:Y:S04]  /*25390*/  LDL.LU R10, [R1+0x238] ;  /* 0x00023800010a7983 */ /* 0x000f280000300800 */
[----:B------:R-:W4:Y:S04]  /*253a0*/  LDL.LU R11, [R1+0x23c] ;  /* 0x00023c00010b7983 */ /* 0x000f280000300800 */
[----:B--2---:R-:W-:Y:S04]  /*253b0*/  STL.64 [R1+0x15c8], R14 ;  /* 0x0015c80e01007387 */ /* 0x004fe80000100a00 */
[----:B---3--:R0:W-:Y:S04]  /*253c0*/  STL.64 [R1+0x15c0], R12 ;  /* 0x0015c00c01007387 */ /* 0x0081e80000100a00 */
[----:B0-----:R-:W2:Y:S04]  /*253d0*/  LDL.LU R12, [R1+0x5c0] ;  /* 0x0005c000010c7983 */ /* 0x001ea80000300800 */
[----:B------:R-:W2:Y:S04]  /*253e0*/  LDL.LU R13, [R1+0x5c4] ;  /* 0x0005c400010d7983 */ /* 0x000ea80000300800 */
[----:B------:R-:W3:Y:S04]  /*253f0*/  LDL.LU R14, [R1+0x5c8] ;  /* 0x0005c800010e7983 */ /* 0x000ee80000300800 */
[----:B------:R-:W3:Y:S04]  /*25400*/  LDL.LU R15, [R1+0x5cc] ;  /* 0x0005cc00010f7983 */ /* 0x000ee80000300800 */
[----:B---3--:R-:W-:Y:S04]  /*25410*/  STL.64 [R1+0x15d8], R14 ;  /* 0x0015d80e01007387 */ /* 0x008fe80000100a00 */
[----:B--2---:R0:W-:Y:S04]  /*25420*/  STL.64 [R1+0x15d0], R12 ;  /* 0x0015d00c01007387 */ /* 0x0041e80000100a00 */
[----:B0-----:R-:W2:Y:S04]  /*25430*/  LDL.LU.64 R12, [R1+0x50] ;  /* 0x00005000010c7983 */ /* 0x001ea80000300a00 */
[----:B--2---:R0:W-:Y:S04]  /*25440*/  STL.64 [R1+0x15e8], R12 ;  /* 0x0015e80c01007387 */ /* 0x0041e80000100a00 */
[----:B0-----:R-:W2:Y:S04]  /*25450*/  LDL.LU.64 R12, [R1+0x60] ;  /* 0x00006000010c7983 */ /* 0x001ea80000300a00 */
[----:B-1----:R-:W-:Y:S04]  /*25460*/  STL.64 [R1+0x1468], R22 ;  /* 0x0014681601007387 */ /* 0x002fe80000100a00 */
[----:B------:R0:W-:Y:S02]  /*25470*/  STL.64 [R1+0x1460], R20 ;  /* 0x0014601401007387 */ /* 0x0001e40000100a00 */
[----:B0-----:R-:W-:-:S02]  /*25480*/  IMAD.MOV.U32 R20, RZ, RZ, R3 ;  /* 0x000000ffff147224 */ /* 0x001fc400078e0003 */
[----:B------:R-:W-:Y:S01]  /*25490*/  IMAD.MOV.U32 R21, RZ, RZ, R2 ;  /* 0x000000ffff157224 */ /* 0x000fe200078e0002 */
[----:B------:R-:W3:Y:S04]  /*254a0*/  LDL.LU R3, [R1+0x161c] ;  /* 0x00161c0001037983 */ /* 0x000ee80000300800 */
[----:B------:R-:W2:Y:S04]  /*254b0*/  LDL.LU R2, [R1+0x1618] ;  /* 0x0016180001027983 */ /* 0x000ea80000300800 */
[----:B------:R0:W-:Y:S04]  /*254c0*/  STL.64 [R1+0x15e0], R20 ;  /* 0x0015e01401007387 */ /* 0x0001e80000100a00 */
[----:B0-----:R-:W2:Y:S04]  /*254d0*/  LDL.LU R20, [R1+0x5d0] ;  /* 0x0005d00001147983 */ /* 0x001ea80000300800 */
[----:B------:R-:W2:Y:S04]  /*254e0*/  LDL.LU R21, [R1+0x5d4] ;  /* 0x0005d40001157983 */ /* 0x000ea80000300800 */
[----:B------:R-:W2:Y:S04]  /*254f0*/  LDL.LU R22, [R1+0x5d8] ;  /* 0x0005d80001167983 */ /* 0x000ea80000300800 */
[----:B------:R-:W2:Y:S01]  /*25500*/  LDL.LU R23, [R1+0x5dc] ;  /* 0x0005dc0001177983 */ /* 0x000ea20000300800 */
[----:B----4-:R-:W-:Y:S01]  /*25510*/  HMMA.16816.F32 R24, R24, R4, R8 ;  /* 0x000000041818723c */ /* 0x010fe20000001808 */
[----:B------:R-:W0:Y:S02]  /*25520*/  S2R R18, SR_TID.X ;  /* 0x0000000000127919 */ /* 0x000e240000002100 */
[C---:B0-----:R-:W-:Y:S01]  /*25530*/  LOP3.LUT R19, R18.reuse, 0x7, RZ, 0xc0, !PT ;  /* 0x0000000712137812 */ /* 0x041fe200078ec0ff */
[----:B------:R-:W-:-:S04]  /*25540*/  IMAD.SHL.U32 R17, R18, 0x2, RZ ;  /* 0x0000000212117824 */ /* 0x000fc800078e00ff */
[----:B------:R-:W-:Y:S01]  /*25550*/  IMAD R19, R19, 0x110, RZ ;  /* 0x0000011013137824 */ /* 0x000fe200078e02ff */
[----:B--2---:R-:W-:Y:S04]  /*25560*/  STL.64 [R1+0x15f8], R22 ;  /* 0x0015f81601007387 */ /* 0x004fe80000100a00 */
[----:B------:R0:W-:Y:S04]  /*25570*/  STL.64 [R1+0x15f0], R20 ;  /* 0x0015f01401007387 */ /* 0x0001e80000100a00 */
[----:B0-----:R-:W2:Y:S04]  /*25580*/  LDL.LU R20, [R1+0x5e0] ;  /* 0x0005e00001147983 */ /* 0x001ea80000300800 */
[----:B------:R-:W2:Y:S04]  /*25590*/  LDL.LU R21, [R1+0x5e4] ;  /* 0x0005e40001157983 */ /* 0x000ea80000300800 */
[----:B------:R-:W2:Y:S04]  /*255a0*/  LDL.LU R22, [R1+0x5e8] ;  /* 0x0005e80001167983 */ /* 0x000ea80000300800 */
[----:B------:R-:W2:Y:S04]  /*255b0*/  LDL.LU R23, [R1+0x5ec] ;  /* 0x0005ec0001177983 */ /* 0x000ea80000300800 */
[----:B------:R-:W2:Y:S04]  /*255c0*/  LDL.LU.64 R10, [R1+0x1610] ;  /* 0x00161000010a7983 */ /* 0x000ea80000300a00 */
[----:B------:R-:W2:Y:S01]  /*255d0*/  LDL.LU.64 R8, [R1+0x1608] ;  /* 0x0016080001087983 */ /* 0x000ea20000300a00 */
[----:B------:R-:W-:Y:S01]  /*255e0*/  IMAD.SHL.U32 R18, R18, 0x80, RZ ;  /* 0x0000008012127824 */ /* 0x000fe200078e00ff */
[----:B------:R-:W-:-:S04]  /*255f0*/  LOP3.LUT R19, R19, 0x10, R17, 0x78, !PT ;  /* 0x0000001013137812 */ /* 0x000fc800078e7811 */
[----:B------:R-:W-:Y:S01]  /*25600*/  LOP3.LUT R19, R19, 0x800, R18, 0xf8, !PT ;  /* 0x0000080013137812 */ /* 0x000fe200078ef812 */
[----:B------:R-:W-:Y:S03]  /*25610*/  STL.64 [R1+0x150], R24 ;  /* 0x0001501801007387 */ /* 0x000fe60000100a00 */
[----:B------:R-:W-:Y:S01]  /*25620*/  LOP3.LUT R19, R19, 0x20, RZ, 0x3c, !PT ;  /* 0x0000002013137812 */ /* 0x000fe200078e3cff */
[----:B------:R-:W-:Y:S04]  /*25630*/  STL.64 [R1+0x158], R26 ;  /* 0x0001581a01007387 */ /* 0x000fe80000100a00 */
[----:B------:R-:W0:Y:S04]  /*25640*/  LDSM.16.MT88.4 R24, [R19+UR5+0x3000] ;  /* 0x003000051318783b */ /* 0x000e280008004200 */
[----:B------:R-:W-:Y:S04]  /*25650*/  STL.64 [R1+0x1590], R6 ;  /* 0x0015900601007387 */ /* 0x000fe80000100a00 */
[----:B------:R1:W-:Y:S04]  /*25660*/  STL.64 [R1+0x1588], R4 ;  /* 0x0015880401007387 */ /* 0x0003e80000100a00 */
[----:B-1----:R-:W4:Y:S04]  /*25670*/  LDL.LU.64 R4, [R1+0x40] ;  /* 0x0000400001047983 */ /* 0x002f280000300a00 */
[----:B0-----:R0:W-:Y:S04]  /*25680*/  STL.64 [R1+0x13c8], R26 ;  /* 0x0013c81a01007387 */ /* 0x0011e80000100a00 */
[----:B------:R1:W-:Y:S01]  /*25690*/  STL.64 [R1+0x13c0], R24 ;  /* 0x0013c01801007387 */ /* 0x0003e20000100a00 */
[----:B0-----:R-:W-:-:S02]  /*256a0*/  IMAD.MOV.U32 R26, RZ, RZ, R2 ;  /* 0x000000ffff1a7224 */ /* 0x001fc400078e0002 */
[----:B---3--:R-:W-:Y:S01]  /*256b0*/  IMAD.MOV.U32 R27, RZ, RZ, R3 ;  /* 0x000000ffff1b7224 */ /* 0x008fe200078e0003 */
[----:B------:R-:W3:Y:S04]  /*256c0*/  LDL.LU R2, [R1+0x1604] ;  /* 0x0016040001027983 */ /* 0x000ee80000300800 */
[----:B------:R-:W3:Y:S01]  /*256d0*/  LDL.LU R3, [R1+0x1600] ;  /* 0x0016000001037983 */ /* 0x000ee20000300800 */
[----:B-1----:R-:W-:Y:S02]  /*256e0*/  IMAD.MOV.U32 R24, RZ, RZ, R29 ;  /* 0x000000ffff187224 */ /* 0x002fe400078e001d */
[----:B------:R-:W-:Y:S01]  /*256f0*/  IMAD.MOV.U32 R25, RZ, RZ, R0 ;  /* 0x000000ffff197224 */ /* 0x000fe200078e0000 */
[----:B------:R-:W3:Y:S04]  /*25700*/  LDL.LU R16, [R1+0x1f0] ;  /* 0x0001f00001107983 */ /* 0x000ee80000300800 */
[----:B------:R-:W3:Y:S04]  /*25710*/  LDL.LU R17, [R1+0x1f4] ;  /* 0x0001f40001117983 */ /* 0x000ee80000300800 */
[----:B------:R-:W3:Y:S04]  /*25720*/  LDL.LU R18, [R1+0x1f8] ;  /* 0x0001f80001127983 */ /* 0x000ee80000300800 */
[----:B------:R-:W3:Y:S04]  /*25730*/  LDL.LU R19, [R1+0x1fc] ;  /* 0x0001fc0001137983 */ /* 0x000ee80000300800 */
[----:B------:R-:W-:Y:S04]  /*25740*/  STL.64 [R1+0x15b8], R26 ;  /* 0x0015b81a01007387 */ /* 0x000fe80000100a00 */
[----:B------:R0:W-:Y:S01]  /*25750*/  STL.64 [R1+0x15b0], R24 ;  /* 0x0015b01801007387 */ /* 0x0001e20000100a00 */
[----:B------:R-:W-:-:S03]  /*25760*/  IMAD.MOV.U32 R0, RZ, RZ, R13 ;  /* 0x000000ffff007224 */ /* 0x000fc600078e000d */
[----:B0-----:R-:W3:Y:S01]  /*25770*/  LDL.LU.64 R24, [R1+0x20] ;  /* 0x0000200001187983 */ /* 0x001ee20000300a00 */
[----:B------:R-:W-:Y:S01]  /*25780*/  IMAD.MOV.U32 R26, RZ, RZ, R12 ;  /* 0x000000ffff1a7224 */ /* 0x000fe200078e000c */
        /* <DEDUP_REMOVED lines=11> */
[----:B------:R0:W-:Y:S04]  /*25840*/  STL.64 [R1+0x220], R20 ;  /* 0x0002201401007387 */ /* 0x0001e80000100a00 */
[----:B------:R4:W-:Y:S04]  /*25850*/  STL.64 [R1+0x228], R22 ;  /* 0x0002281601007387 */ /* 0x0009e80000100a00 */
[----:B0-----:R-:W2:Y:S04]  /*25860*/  LDL.LU.64 R20, [R1+0x15e0] ;  /* 0x0015e00001147983 */ /* 0x001ea80000300a00 */
[----:B------:R-:W2:Y:S04]  /*25870*/  LDL.LU.64 R14, [R1+0x15d8] ;  /* 0x0015d800010e7983 */ /* 0x000ea80000300a00 */
[----:B------:R-:W2:Y:S01]  /*25880*/  LDL.LU.64 R12, [R1+0x15d0] ;  /* 0x0015d000010c7983 */ /* 0x000ea20000300a00 */
[----:B----4-:R-:W-:-:S02]  /*25890*/  IMAD.MOV.U32 R23, RZ, RZ, R4 ;  /* 0x000000ffff177224 */ /* 0x010fc400078e0004 */
[----:B------:R-:W-:Y:S01]  /*258a0*/  IMAD.MOV.U32 R22, RZ, RZ, R5 ;  /* 0x000000ffff167224 */ /* 0x000fe200078e0005 */
[----:B--2---:R-:W-:-:S15]  /*258b0*/  HMMA.16816.F32 R12, R8, R4, R12 ;  /* 0x00000004080c723c */ /* 0x004fde000000180c */
[----:B------:R-:W-:-:S04]  /*258c0*/  NOP ;  /* 0x0000000000007918 */ /* 0x000fc80000000000 */
[----:B------:R-:W-:Y:S04]  /*258d0*/  STL.64 [R1+0x210], R12 ;  /* 0x0002100c01007387 */ /* 0x000fe80000100a00 */
[----:B------:R0:W-:Y:S04]  /*258e0*/  STL.64 [R1+0x218], R14 ;  /* 0x0002180e01007387 */ /* 0x0001e80000100a00 */
[----:B0-----:R-:W2:Y:S04]  /*258f0*/  LDL.LU.64 R14, [R1+0x15c8] ;  /* 0x0015c800010e7983 */ /* 0x001ea80000300a00 */
[----:B------:R-:W2:Y:S04]  /*25900*/  LDL.LU.64 R12, [R1+0x15c0] ;  /* 0x0015c000010c7983 */ /* 0x000ea80000300a00 */
[----:B------:R-:W4:Y:S01]  /*25910*/  LDL.LU.64 R4, [R1] ;  /* 0x0000000001047983 */ /* 0x000f220000300a00 */
[----:B--2---:R-:W-:Y:S03]  /*25920*/  HMMA.16816.F32 R12, R8, R20, R12 ;  /* 0x00000014080c723c */ /* 0x004fe6000000180c */
[----:B----4-:R0:W-:-:S15]  /*25930*/  STL.64 [R1+0x15a8], R4 ;  /* 0x0015a80401007387 */ /* 0x0101de0000100a00 */
[----:B------:R-:W-:Y:S01]  /*25940*/  NOP ;  /* 0x0000000000007918 */ /* 0x000fe20000000000 */
[----:B------:R1:W-:Y:S04]  /*25950*/  STL.64 [R1+0x200], R12 ;  /* 0x0002000c01007387 */ /* 0x0003e80000100a00 */
[----:B------:R2:W-:Y:S04]  /*25960*/  STL.64 [R1+0x208], R14 ;  /* 0x0002080e01007387 */ /* 0x0005e80000100a00 */
[----:B0-----:R-:W4:Y:S04]  /*25970*/  LDL.LU R4, [R1+0x1e0] ;  /* 0x0001e00001047983 */ /* 0x001f280000300800 */
[----:B------:R-:W4:Y:S04]  /*25980*/  LDL.LU R5, [R1+0x1e4] ;  /* 0x0001e40001057983 */ /* 0x000f280000300800 */
[----:B------:R-:W4:Y:S04]  /*25990*/  LDL.LU R6, [R1+0x1e8] ;  /* 0x0001e80001067983 */ /* 0x000f280000300800 */
[----:B------:R-:W4:Y:S04]  /*259a0*/  LDL.LU R7, [R1+0x1ec] ;  /* 0x0001ec0001077983 */ /* 0x000f280000300800 */
[----:B-1----:R-:W4:Y:S04]  /*259b0*/  LDL.LU R12, [R1+0x4f0] ;  /* 0x0004f000010c7983 */ /* 0x002f280000300800 */
[----:B------:R-:W4:Y:S04]  /*259c0*/  LDL.LU R13, [R1+0x4f4] ;  /* 0x0004f400010d7983 */ /* 0x000f280000300800 */
[----:B--2---:R-:W2:Y:S04]  /*259d0*/  LDL.LU R14, [R1+0x4f8] ;  /* 0x0004f800010e7983 */ /* 0x004ea80000300800 */
[----:B------:R-:W2:Y:S01]  /*259e0*/  LDL.LU R15, [R1+0x4fc] ;  /* 0x0004fc00010f7983 */ /* 0x000ea20000300800 */
[----:B---3--:R-:W-:Y:S03]  /*259f0*/  HMMA.16816.F32 R16, R8, R24, R16 ;  /* 0x000000180810723c */ /* 0x008fe60000001810 */
        /* <DEDUP_REMOVED lines=10> */
[----:B------:R1:W-:Y:S04]  /*25aa0*/  STL.64 [R1+0x1f0], R16 ;  /* 0x0001f01001007387 */ /* 0x0003e80000100a00 */
[----:B------:R-:W-:Y:S01]  /*25ab0*/  STL.64 [R1+0x1f8], R18 ;  /* 0x0001f81201007387 */ /* 0x000fe20000100a00 */
[----:B0-----:R-:W-:Y:S02]  /*25ac0*/  IMAD.MOV.U32 R20, RZ, RZ, R26 ;  /* 0x000000ffff147224 */ /* 0x001fe400078e001a */
[----:B-1----:R-:W-:-:S02]  /*25ad0*/  IMAD.MOV.U32 R17, RZ, RZ, R24 ;  /* 0x000000ffff117224 */ /* 0x002fc400078e0018 */
[----:B------:R-:W-:Y:S01]  /*25ae0*/  IMAD.MOV.U32 R16, RZ, RZ, R25 ;  /* 0x000000ffff107224 */ /* 0x000fe200078e0019 */
[----:B------:R-:W3:Y:S04]  /*25af0*/  LDL.LU.64 R26, [R1+0x15b8] ;  /* 0x0015b800011a7983 */ /* 0x000ee80000300a00 */
[----:B------:R-:W4:Y:S04]  /*25b00*/  LDL.LU.64 R24, [R1+0x15b0] ;  /* 0x0015b00001187983 */ /* 0x000f280000300a00 */
[----:B------:R0:W-:Y:S04]  /*25b10*/  STL.64 [R1+0x1558], R16 ;  /* 0x0015581001007387 */ /* 0x0001e80000100a00 */
[----:B0-----:R-:W2:Y:S04]  /*25b20*/  LDL.LU R16, [R1+0x480] ;  /* 0x0004800001107983 */ /* 0x001ea80000300800 */
[----:B------:R-:W2:Y:S04]  /*25b30*/  LDL.LU R17, [R1+0x484] ;  /* 0x0004840001117983 */ /* 0x000ea80000300800 */
[----:B------:R-:W2:Y:S04]  /*25b40*/  LDL.LU R18, [R1+0x488] ;  /* 0x0004880001127983 */ /* 0x000ea80000300800 */
[----:B------:R-:W2:Y:S01]  /*25b50*/  LDL.LU R19, [R1+0x48c] ;  /* 0x00048c0001137983 */ /* 0x000ea20000300800 */
[----:B----4-:R-:W-:Y:S03]  /*25b60*/  HMMA.16816.F32 R4, R8, R24, R4 ;  /* 0x000000180804723c */ /* 0x010fe60000001804 */
[----:B--2---:R-:W-:Y:S04]  /*25b70*/  STL.64 [R1+0x1570], R18 ;  /* 0x0015701201007387 */ /* 0x004fe80000100a00 */
[----:B------:R0:W-:Y:S04]  /*25b80*/  STL.64 [R1+0x1568], R16 ;  /* 0x0015681001007387 */ /* 0x0001e80000100a00 */
[----:B0-----:R-:W2:Y:S04]  /*25b90*/  LDL.LU R16, [R1+0x4a0] ;  /* 0x0004a00001107983 */ /* 0x001ea80000300800 */
[----:B------:R-:W2:Y:S04]  /*25ba0*/  LDL.LU R17, [R1+0x4a4] ;  /* 0x0004a40001117983 */ /* 0x000ea80000300800 */
[----:B------:R-:W2:Y:S04]  /*25bb0*/  LDL.LU R18, [R1+0x4a8] ;  /* 0x0004a80001127983 */ /* 0x000ea80000300800 */
[----:B------:R-:W2:Y:S04]  /*25bc0*/  LDL.LU R19, [R1+0x4ac] ;  /* 0x0004ac0001137983 */ /* 0x000ea80000300800 */
[----:B------:R0:W-:Y:S04]  /*25bd0*/  STL.64 [R1+0x1e0], R4 ;  /* 0x0001e00401007387 */ /* 0x0001e80000100a00 */
[----:B------:R-:W-:Y:S04]  /*25be0*/  STL.64 [R1+0x1e8], R6 ;  /* 0x0001e80601007387 */ /* 0x000fe80000100a00 */
[----:B0-----:R-:W4:Y:S04]  /*25bf0*/  LDL.LU.64 R4, [R1+0x15a8] ;  /* 0x0015a80001047983 */ /* 0x001f280000300a00 */
[----:B---3--:R-:W-:Y:S04]  /*25c00*/  STL.64 [R1+0x1540], R26 ;  /* 0x0015401a01007387 */ /* 0x008fe80000100a00 */
[----:B------:R0:W-:Y:S01]  /*25c10*/  STL.64 [R1+0x1538], R24 ;  /* 0x0015381801007387 */ /* 0x0001e20000100a00 */
[----:B------:R-:W-:-:S03]  /*25c20*/  IMAD.MOV.U32 R21, RZ, RZ, R0 ;  /* 0x000000ffff157224 */ /* 0x000fc600078e0000 */
[----:B0-----:R-:W3:Y:S04]  /*25c30*/  LDL.LU R24, [R1+0xb0] ;  /* 0x0000b00001187983 */ /* 0x001ee80000300800 */
[----:B------:R-:W3:Y:S04]  /*25c40*/  LDL.LU R25, [R1+0xb4] ;  /* 0x0000b40001197983 */ /* 0x000ee80000300800 */
[----:B------:R-:W3:Y:S04]  /*25c50*/  LDL.LU R26, [R1+0xb8] ;  /* 0x0000b800011a7983 */ /* 0x000ee80000300800 */
[----:B------:R-:W3:Y:S01]  /*25c60*/  LDL.LU R27, [R1+0xbc] ;  /* 0x0000bc00011b7983 */ /* 0x000ee20000300800 */
[----:B----4-:R-:W-:Y:S01]  /*25c70*/  HMMA.16816.F32 R12, R8, R4, R12 ;  /* 0x00000004080c723c */ /* 0x010fe2000000180c */
[----:B------:R-:W-:-:S02]  /*25c80*/  IMAD.MOV.U32 R0, RZ, RZ, R4 ;  /* 0x000000ffff007224 */ /* 0x000fc400078e0004 */
[----:B------:R-:W-:-:S15]  /*25c90*/  IMAD.MOV.U32 R29, RZ, RZ, R5 ;  /* 0x000000ffff1d7224 */ /* 0x000fde00078e0005 */
[----:B------:R-:W-:Y:S01]  /*25ca0*/  NOP ;  /* 0x0000000000007918 */ /* 0x000fe20000000000 */
[----:B------:R-:W-:Y:S04]  /*25cb0*/  STL.64 [R1+0x1d0], R12 ;  /* 0x0001d00c01007387 */ /* 0x000fe80000100a00 */
[----:B------:R0:W-:Y:S04]  /*25cc0*/  STL.64 [R1+0x1d8], R14 ;  /* 0x0001d80e01007387 */ /* 0x0001e80000100a00 */
[----:B0-----:R-:W4:Y:S04]  /*25cd0*/  LDL.LU.64 R14, [R1+0x15a0] ;  /* 0x0015a000010e7983 */ /* 0x001f280000300a00 */
[----:B------:R-:W4:Y:S04]  /*25ce0*/  LDL.LU.64 R12, [R1+0x1598] ;  /* 0x00159800010c7983 */ /* 0x000f280000300a00 */
[----:B------:R-:W2:Y:S04]  /*25cf0*/  LDL.LU.64 R6, [R1+0x1590] ;  /* 0x0015900001067983 */ /* 0x000ea80000300a00 */
[----:B------:R-:W4:Y:S02]  /*25d00*/  LDL.LU.64 R4, [R1+0x1588] ;  /* 0x0015880001047983 */ /* 0x000f240000300a00 */
[----:B----4-:R-:W-:Y:S02]  /*25d10*/  HMMA.16816.F32 R8, R8, R4, R12 ;  /* 0x000000040808723c */ /* 0x010fe4000000180c */
[----:B------:R-:W4:Y:S04]  /*25d20*/  LDL.LU.64 R14, [R1+0x1580] ;  /* 0x00158000010e7983 */ /* 0x000f280000300a00 */
[----:B------:R-:W4:-:S13]  /*25d30*/  LDL.LU.64 R12, [R1+0x1578] ;  /* 0x00157800010c7983 */ /* 0x000f1a0000300a00 */
[----:B------:R0:W-:Y:S02]  /*25d40*/  STL.64 [R1+0x100], R8 ;  /* 0x0001000801007387 */ /* 0x0001e40000100a00 */
[----:B0-----:R-:W-:Y:S02]  /*25d50*/  IMAD.MOV.U32 R8, RZ, RZ, R23 ;  /* 0x000000ffff087224 */ /* 0x001fe400078e0017 */
[----:B------:R-:W-:Y:S01]  /*25d60*/  IMAD.MOV.U32 R9, RZ, RZ, R22 ;  /* 0x000000ffff097224 */ /* 0x000fe200078e0016 */
[----:B------:R-:W-:Y:S04]  /*25d70*/  STL.64 [R1+0x108], R10 ;  /* 0x0001080a01007387 */ /* 0x000fe80000100a00 */
[----:B--2---:R-:W-:Y:S04]  /*25d80*/  STL.64 [R1+0x1510], R6 ;  /* 0x0015100601007387 */ /* 0x004fe80000100a00 */
[----:B------:R0:W-:Y:S04]  /*25d90*/  STL.64 [R1+0x1508], R4 ;  /* 0x0015080401007387 */ /* 0x0001e80000100a00 */
[----:B0-----:R-:W2:Y:S04]  /*25da0*/  LDL.LU R4, [R1+0xc0] ;  /* 0x0000c00001047983 */ /* 0x001ea80000300800 */
[----:B------:R-:W2:Y:S01]  /*25db0*/  LDL.LU R5, [R1+0xc4] ;  /* 0x0000c40001057983 */ /* 0x000ea20000300800 */
[----:B----4-:R-:W-:Y:S03]  /*25dc0*/  HMMA.16816.F32 R20, R12, R20, R16 ;  /* 0x000000140c14723c */ /* 0x010fe60000001810 */
[----:B------:R-:W4:Y:S04]  /*25dd0*/  LDL.LU.64 R18, [R1+0x1570] ;  /* 0x0015700001127983 */ /* 0x000f280000300a00 */
[----:B------:R-:W4:-:S12]  /*25de0*/  LDL.LU.64 R16, [R1+0x1568] ;  /* 0x0015680001107983 */ /* 0x000f180000300a00 */
[----:B------:R0:W-:Y:S04]  /*25df0*/  STL.64 [R1+0xe0], R20 ;  /* 0x0000e01401007387 */ /* 0x0001e80000100a00 */
[----:B0-----:R-:W4:Y:S01]  /*25e00*/  LDL.LU.64 R20, [R1+0x1560] ;  /* 0x0015600001147983 */ /* 0x001f220000300a00 */
[----:B------:R-:W-:Y:S02]  /*25e10*/  IMAD.MOV.U32 R6, RZ, RZ, R3 ;  /* 0x000000ffff067224 */ /* 0x000fe400078e0003 */
[----:B------:R-:W-:Y:S02]  /*25e20*/  IMAD.MOV.U32 R7, RZ, RZ, R2 ;  /* 0x000000ffff077224 */ /* 0x000fe400078e0002 */
[----:B------:R-:W-:Y:S02]  /*25e30*/  IMAD.MOV.U32 R3, RZ, RZ, R22 ;  /* 0x000000ffff037224 */ /* 0x000fe400078e0016 */
[----:B------:R-:W-:-:S02]  /*25e40*/  IMAD.MOV.U32 R2, RZ, RZ, R23 ;  /* 0x000000ffff027224 */ /* 0x000fc400078e0017 */
[----:B----4-:R-:W-:Y:S01]  /*25e50*/  HMMA.16816.F32 R20, R12, R20, R16 ;  /* 0x000000140c14723c */ /* 0x010fe20000001810 */
[----:B------:R-:W4:-:S15]  /*25e60*/  LDL.LU.64 R16, [R1+0x1558] ;  /* 0x0015580001107983 */ /* 0x000f1e0000300a00 */
[----:B------:R-:W-:-:S03]  /*25e70*/  NOP ;  /* 0x0000000000007918 */ /* 0x000fc60000000000 */
[----:B------:R0:W-:Y:S04]  /*25e80*/  STL.64 [R1+0xd0], R20 ;  /* 0x0000d01401007387 */ /* 0x0001e80000100a00 */
[----:B------:R1:W-:Y:S04]  /*25e90*/  STL.64 [R1+0xd8], R22 ;  /* 0x0000d81601007387 */ /* 0x0003e80000100a00 */
[----:B0-----:R-:W3:Y:S01]  /*25ea0*/  LDL.LU.64 R20, [R1+0x1550] ;  /* 0x0015500001147983 */ /* 0x001ee20000300a00 */
[C---:B--2---:R-:W-:Y:S08]  /*25eb0*/  HMMA.16816.F32 R8, R12.reuse, R8, R4 ;  /* 0x000000080c08723c */ /* 0x044ff00000001804 */
[----:B---3--:R-:W-:Y:S01]  /*25ec0*/  HMMA.16816.F32 R4, R12, R20, R24 ;  /* 0x000000140c04723c */ /* 0x008fe20000001818 */
[----:B------:R-:W2:Y:S10]  /*25ed0*/  LDL.LU R20, [R1+0x2f0] ;  /* 0x0002f00001147983 */ /* 0x000eb40000300800 */
[----:B------:R-:W-:Y:S04]  /*25ee0*/  STL.64 [R1+0xc0], R8 ;  /* 0x0000c00801007387 */ /* 0x000fe80000100a00 */
[----:B------:R-:W-:Y:S04]  /*25ef0*/  STL.64 [R1+0xc8], R10 ;  /* 0x0000c80a01007387 */ /* 0x000fe80000100a00 */
[----:B------:R-:W-:Y:S04]  /*25f00*/  STL.64 [R1+0xb0], R4 ;  /* 0x0000b00401007387 */ /* 0x000fe80000100a00 */
[----:B------:R-:W-:Y:S04]  /*25f10*/  STL.64 [R1+0xb8], R6 ;  /* 0x0000b80601007387 */ /* 0x000fe80000100a00 */
[----:B------:R-:W2:Y:S04]  /*25f20*/  LDL.LU R21, [R1+0x2f4] ;  /* 0x0002f40001157983 */ /* 0x000ea80000300800 */
[----:B-1----:R-:W3:Y:S04]  /*25f30*/  LDL.LU R22, [R1+0x2f8] ;  /* 0x0002f80001167983 */ /* 0x002ee80000300800 */
[----:B------:R-:W3:Y:S04]  /*25f40*/  LDL.LU R23, [R1+0x2fc] ;  /* 0x0002fc0001177983 */ /* 0x000ee80000300800 */
[----:B---3--:R-:W-:Y:S04]  /*25f50*/  STL.64 [R1+0x1480], R22 ;  /* 0x0014801601007387 */ /* 0x008fe80000100a00 */
[----:B--2---:R0:W-:Y:S04]  /*25f60*/  STL.64 [R1+0x1478], R20 ;  /* 0x0014781401007387 */ /* 0x0041e80000100a00 */
[----:B0-----:R-:W2:Y:S04]  /*25f70*/  LDL.LU R20, [R1+0x300] ;  /* 0x0003000001147983 */ /* 0x001ea80000300800 */
[----:B------:R-:W2:Y:S04]  /*25f80*/  LDL.LU R21, [R1+0x304] ;  /* 0x0003040001157983 */ /* 0x000ea80000300800 */
[----:B------:R-:W3:Y:S04]  /*25f90*/  LDL.LU R22, [R1+0x308] ;  /* 0x0003080001167983 */ /* 0x000ee80000300800 */
[----:B------:R-:W3:Y:S04]  /*25fa0*/  LDL.LU R23, [R1+0x30c] ;  /* 0x00030c0001177983 */ /* 0x000ee80000300800 */
[----:B---3--:R0:W-:Y:S04]  /*25fb0*/  STL.64 [R1+0x1490], R22 ;  /* 0x0014901601007387 */ /* 0x0081e80000100a00 */
[----:B--2---:R4:W-:Y:S04]  /*25fc0*/  STL.64 [R1+0x1488], R20 ;  /* 0x0014881401007387 */ /* 0x0049e80000100a00 */
[----:B0-----:R-:W2:Y:S04]  /*25fd0*/  LDL R22, [R1+0x28] ;  /* 0x0000280001167983 */ /* 0x001ea80000100800 */
[----:B------:R-:W2:Y:S04]  /*25fe0*/  LDL R23, [R1+0x2c] ;  /* 0x00002c0001177983 */ /* 0x000ea80000100800 */
[----:B------:R-:W3:Y:S04]  /*25ff0*/  LDL.LU R8, [R1+0x250] ;  /* 0x0002500001087983 */ /* 0x000ee80000300800 */
[----:B------:R-:W3:Y:S04]  /*26000*/  LDL.LU R9, [R1+0x254] ;  /* 0x0002540001097983 */ /* 0x000ee80000300800 */
[----:B------:R-:W2:Y:S01]  /*26010*/  LDL.LU R10, [R1+0x258] ;  /* 0x00025800010a7983 */ /* 0x000ea20000300800 */
[----:B------:R-:W-:-:S03]  /*26020*/  IMAD.MOV.U32 R11, RZ, RZ, R28 ;  /* 0x000000ffff0b7224 */ /* 0x000fc600078e001c */
[----:B------:R-:W3:Y:S01]  /*26030*/  LDL.LU R28, [R1+0x154c] ;  /* 0x00154c00011c7983 */ /* 0x000ee20000300800 */
[----:B----4-:R-:W-:Y:S02]  /*26040*/  IMAD.MOV.U32 R21, RZ, RZ, R16 ;  /* 0x000000ffff157224 */ /* 0x010fe400078e0010 */
[----:B------:R-:W-:Y:S01]  /*26050*/  IMAD.MOV.U32 R20, RZ, RZ, R17 ;  /* 0x000000ffff147224 */ /* 0x000fe200078e0011 */
[----:B--2---:R-:W-:Y:S04]  /*26060*/  STL.64 [R1+0x14a0], R10 ;  /* 0x0014a00a01007387 */ /* 0x004fe80000100a00 */
[----:B---3--:R0:W-:Y:S04]  /*26070*/  STL.64 [R1+0x1498], R8 ;  /* 0x0014980801007387 */ /* 0x0081e80000100a00 */
[----:B0-----:R-:W2:Y:S04]  /*26080*/  LDL.LU R8, [R1+0x310] ;  /* 0x0003100001087983 */ /* 0x001ea80000300800 */
[----:B------:R-:W2:Y:S04]  /*26090*/  LDL.LU R9, [R1+0x314] ;  /* 0x0003140001097983 */ /* 0x000ea80000300800 */
[----:B------:R-:W3:Y:S04]  /*260a0*/  LDL.LU R10, [R1+0x318] ;  /* 0x00031800010a7983 */ /* 0x000ee80000300800 */
[----:B------:R-:W3:Y:S04]  /*260b0*/  LDL.LU R11, [R1+0x31c] ;  /* 0x00031c00010b7983 */ /* 0x000ee80000300800 */
[----:B------:R-:W4:Y:S04]  /*260c0*/  LDL.LU R24, [R1+0xa0] ;  /* 0x0000a00001187983 */ /* 0x000f280000300800 */
[----:B------:R-:W4:Y:S04]  /*260d0*/  LDL.LU R25, [R1+0xa4] ;  /* 0x0000a40001197983 */ /* 0x000f280000300800 */
[----:B------:R-:W4:Y:S04]  /*260e0*/  LDL.LU R26, [R1+0xa8] ;  /* 0x0000a800011a7983 */ /* 0x000f280000300800 */
[----:B------:R-:W4:Y:S04]  /*260f0*/  LDL.LU R27, [R1+0xac] ;  /* 0x0000ac00011b7983 */ /* 0x000f280000300800 */
[----:B------:R-:W2:Y:S04]  /*26100*/  LDL.LU R16, [R1+0x70] ;  /* 0x0000700001107983 */ /* 0x000ea80000300800 */
[----:B------:R-:W2:Y:S04]  /*26110*/  LDL.LU R17, [R1+0x74] ;  /* 0x0000740001117983 */ /* 0x000ea80000300800 */
[----:B------:R-:W2:Y:S04]  /*26120*/  LDL.LU R18, [R1+0x78] ;  /* 0x0000780001127983 */ /* 0x000ea80000300800 */
[----:B------:R-:W2:Y:S01]  /*26130*/  LDL.LU R19, [R1+0x7c] ;  /* 0x00007c0001137983 */ /* 0x000ea20000300800 */
[----:B------:R-:W-:-:S02]  /*26140*/  IMAD.MOV.U32 R4, RZ, RZ, R0 ;  /* 0x000000ffff047224 */ /* 0x000fc400078e0000 */
[----:B------:R-:W-:Y:S01]  /*26150*/  IMAD.MOV.U32 R5, RZ, RZ, R29 ;  /* 0x000000ffff057224 */ /* 0x000fe200078e001d */
[----:B--2---:R-:W-:Y:S04]  /*26160*/  STL.64 [R1+0x1520], R18 ;  /* 0x0015201201007387 */ /* 0x004fe80000100a00 */
[----:B------:R0:W-:Y:S04]  /*26170*/  STL.64 [R1+0x1518], R16 ;  /* 0x0015181001007387 */ /* 0x0001e80000100a00 */
[----:B------:R-:W2:Y:S04]  /*26180*/  LDL.LU R0, [R1+0x1548] ;  /* 0x0015480001007983 */ /* 0x000ea80000300800 */
[----:B------:R1:W-:Y:S04]  /*26190*/  STL.64 [R1+0x1528], R4 ;  /* 0x0015280401007387 */ /* 0x0003e80000100a00 */
[----:B0-----:R-:W2:Y:S04]  /*261a0*/  LDL.LU R16, [R1+0x360] ;  /* 0x0003600001107983 */ /* 0x001ea80000300800 */
[----:B------:R-:W2:Y:S04]  /*261b0*/  LDL.LU R17, [R1+0x364] ;  /* 0x0003640001117983 */ /* 0x000ea80000300800 */
[----:B------:R-:W2:Y:S04]  /*261c0*/  LDL.LU R18, [R1+0x368] ;  /* 0x0003680001127983 */ /* 0x000ea80000300800 */
[----:B------:R-:W2:Y:S04]  /*261d0*/  LDL.LU R19, [R1+0x36c] ;  /* 0x00036c0001137983 */ /* 0x000ea80000300800 */
[----:B-1----:R-:W2:Y:S04]  /*261e0*/  LDL.LU R4, [R1+0x90] ;  /* 0x0000900001047983 */ /* 0x002ea80000300800 */
[----:B------:R-:W2:Y:S04]  /*261f0*/  LDL.LU R5, [R1+0x94] ;  /* 0x0000940001057983 */ /* 0x000ea80000300800 */
[----:B------:R-:W2:Y:S04]  /*26200*/  LDL.LU R6, [R1+0x98] ;  /* 0x0000980001067983 */ /* 0x000ea80000300800 */
[----:B------:R-:W2:Y:S04]  /*26210*/  LDL.LU R7, [R1+0x9c] ;  /* 0x00009c0001077983 */ /* 0x000ea80000300800 */
[----:B---3--:R0:W-:Y:S04]  /*26220*/  STL.64 [R1+0x14b0], R10 ;  /* 0x0014b00a01007387 */ /* 0x0081e80000100a00 */
[----:B------:R-:W-:Y:S04]  /*26230*/  STL.64 [R1+0x14a8], R8 ;  /* 0x0014a80801007387 */ /* 0x000fe80000100a00 */
[----:B0-----:R-:W3:Y:S04]  /*26240*/  LDL.64 R10, [R1+0x38] ;  /* 0x00003800010a7983 */ /* 0x001ee80000100a00 */
[----:B---3--:R0:W-:Y:S04]  /*26250*/  STL.64 [R1+0x14c0], R10 ;  /* 0x0014c00a01007387 */ /* 0x0081e80000100a00 */
[----:B0-----:R-:W3:Y:S04]  /*26260*/  LDL R10, [R1+0x48] ;  /* 0x00004800010a7983 */ /* 0x001ee80000100800 */
[----:B------:R-:W3:Y:S01]  /*26270*/  LDL R11, [R1+0x4c] ;  /* 0x00004c00010b7983 */ /* 0x000ee20000100800 */
[----:B----4-:R-:W-:Y:S03]  /*26280*/  HMMA.16816.F32 R24, R12, R20, R24 ;  /* 0x000000140c18723c */ /* 0x010fe60000001818 */
[----:B---3--:R0:W-:Y:S04]  /*26290*/  STL.64 [R1+0x14d8], R10 ;  /* 0x0014d80a01007387 */ /* 0x0081e80000100a00 */
[----:B0-----:R-:W3:Y:S04]  /*262a0*/  LDL.64 R10, [R1+0x58] ;  /* 0x00005800010a7983 */ /* 0x001ee80000100a00 */
[----:B---3--:R0:W-:Y:S04]  /*262b0*/  STL.64 [R1+0x14f0], R10 ;  /* 0x0014f00a01007387 */ /* 0x0081e80000100a00 */
[----:B------:R-:W3:Y:S04]  /*262c0*/  LDL.LU R8, [R1+0x350] ;  /* 0x0003500001087983 */ /* 0x000ee80000300800 */
[----:B------:R-:W3:Y:S04]  /*262d0*/  LDL.LU R9, [R1+0x354] ;  /* 0x0003540001097983 */ /* 0x000ee80000300800 */
[----:B0-----:R-:W3:Y:S04]  /*262e0*/  LDL.LU R10, [R1+0x358] ;  /* 0x00035800010a7983 */ /* 0x001ee80000300800 */
[----:B------:R-:W3:Y:S04]  /*262f0*/  LDL.LU R11, [R1+0x35c] ;  /* 0x00035c00010b7983 */ /* 0x000ee80000300800 */
[----:B------:R-:W-:Y:S04]  /*26300*/  STL.64 [R1+0xa0], R24 ;  /* 0x0000a01801007387 */ /* 0x000fe80000100a00 */
[----:B------:R0:W-:Y:S04]  /*26310*/  STL.64 [R1+0xa8], R26 ;  /* 0x0000a81a01007387 */ /* 0x0001e80000100a00 */
[----:B0-----:R-:W4:Y:S04]  /*26320*/  LDL.LU.64 R26, [R1+0x1540] ;  /* 0x00154000011a7983 */ /* 0x001f280000300a00 */
[----:B------:R-:W3:Y:S04]  /*26330*/  LDL.LU.64 R24, [R1+0x1538] ;  /* 0x0015380001187983 */ /* 0x000ee80000300a00 */
[----:B------:R2:W-:Y:S04]  /*26340*/  STL.64 [R1+0x14b8], R22 ;  /* 0x0014b81601007387 */ /* 0x0005e80000100a00 */
[----:B------:R-:W3:Y:S04]  /*26350*/  LDL.LU R20, [R1+0x320] ;  /* 0x0003200001147983 */ /* 0x000ee80000300800 */
[----:B------:R-:W3:Y:S01]  /*26360*/  LDL.LU R21, [R1+0x324] ;  /* 0x0003240001157983 */ /* 0x000ee20000300800 */
[----:B--2---:R-:W-:-:S02]  /*26370*/  IMAD.MOV.U32 R22, RZ, RZ, R0 ;  /* 0x000000ffff167224 */ /* 0x004fc400078e0000 */
[----:B------:R-:W-:Y:S01]  /*26380*/  IMAD.MOV.U32 R23, RZ, RZ, R28 ;  /* 0x000000ffff177224 */ /* 0x000fe200078e001c */
[----:B------:R-:W2:Y:S04]  /*26390*/  LDL.LU R0, [R1+0x1534] ;  /* 0x0015340001007983 */ /* 0x000ea80000300800 */
[----:B------:R-:W2:Y:S04]  /*263a0*/  LDL.LU R28, [R1+0x1530] ;  /* 0x00153000011c7983 */ /* 0x000ea80000300800 */
[----:B------:R-:W-:Y:S04]  /*263b0*/  STL.64 [R1+0x14d0], R22 ;  /* 0x0014d01601007387 */ /* 0x000fe80000100a00 */
[----:B---3--:R0:W-:Y:S04]  /*263c0*/  STL.64 [R1+0x14c8], R20 ;  /* 0x0014c81401007387 */ /* 0x0081e80000100a00 */
[----:B0-----:R-:W3:Y:S04]  /*263d0*/  LDL.LU R20, [R1+0x330] ;  /* 0x0003300001147983 */ /* 0x001ee80000300800 */
[----:B------:R-:W3:Y:S04]  /*263e0*/  LDL.LU R21, [R1+0x334] ;  /* 0x0003340001157983 */ /* 0x000ee80000300800 */
[----:B------:R-:W2:Y:S04]  /*263f0*/  LDL.LU R22, [R1+0x338] ;  /* 0x0003380001167983 */ /* 0x000ea80000300800 */
[----:B------:R-:W2:Y:S01]  /*26400*/  LDL.LU R23, [R1+0x33c] ;  /* 0x00033c0001177983 */ /* 0x000ea20000300800 */
[C---:B------:R-:W-:Y:S03]  /*26410*/  HMMA.16816.F32 R4, R12.reuse, R24, R4 ;  /* 0x000000180c04723c */ /* 0x040fe60000001804 */
[----:B--2---:R-:W-:Y:S04]  /*26420*/  STL.64 [R1+0x14e8], R22 ;  /* 0x0014e81601007387 */ /* 0x004fe80000100a00 */
[----:B---3--:R0:W-:Y:S04]  /*26430*/  STL.64 [R1+0x14e0], R20 ;  /* 0x0014e01401007387 */ /* 0x0081e80000100a00 */
[----:B0-----:R-:W2:Y:S04]  /*26440*/  LDL.LU R20, [R1+0x340] ;  /* 0x0003400001147983 */ /* 0x001ea80000300800 */
[----:B------:R-:W2:Y:S04]  /*26450*/  LDL.LU R21, [R1+0x344] ;  /* 0x0003440001157983 */ /* 0x000ea80000300800 */
[----:B------:R0:W-:Y:S04]  /*26460*/  STL.64 [R1+0x90], R4 ;  /* 0x0000900401007387 */ /* 0x0001e80000100a00 */
[----:B------:R1:W-:Y:S04]  /*26470*/  STL.64 [R1+0x98], R6 ;  /* 0x0000980601007387 */ /* 0x0003e80000100a00 */
[----:B0-----:R-:W1:Y:S02]  /*26480*/  LDL.LU.64 R4, [R1+0x1528] ;  /* 0x0015280001047983 */ /* 0x001e640000300a00 */
[----:B-1----:R-:W-:Y:S02]  /*26490*/  HMMA.16816.F32 R4, R12, R4, R16 ;  /* 0x000000040c04723c */ /* 0x002fe40000001810 */
[----:B------:R-:W3:Y:S04]  /*264a0*/  LDL.LU.64 R18, [R1+0x1520] ;  /* 0x0015200001127983 */ /* 0x000ee80000300a00 */
[----:B------:R-:W3:-:S13]  /*264b0*/  LDL.LU.64 R16, [R1+0x1518] ;  /* 0x0015180001107983 */ /* 0x000eda0000300a00 */
[----:B------:R-:W-:Y:S04]  /*264c0*/  STL.64 [R1+0x80], R4 ;  /* 0x0000800401007387 */ /* 0x000fe80000100a00 */
[----:B------:R0:W-:Y:S04]  /*264d0*/  STL.64 [R1+0x88], R6 ;  /* 0x0000880601007387 */ /* 0x0001e80000100a00 */
[----:B0-----:R-:W2:Y:S04]  /*264e0*/  LDL.LU.64 R6, [R1+0x1510] ;  /* 0x0015100001067983 */ /* 0x001ea80000300a00 */
[----:B------:R-:W3:Y:S02]  /*264f0*/  LDL.LU.64 R4, [R1+0x1508] ;  /* 0x0015080001047983 */ /* 0x000ee40000300a00 */
[----:B---3--:R-:W-:Y:S02]  /*26500*/  HMMA.16816.F32 R12, R12, R4, R16 ;  /* 0x000000040c0c723c */ /* 0x008fe40000001810 */
[----:B------:R-:W3:Y:S04]  /*26510*/  LDL.LU.64 R18, [R1+0x1500] ;  /* 0x0015000001127983 */ /* 0x000ee80000300a00 */
[----:B------:R-:W3:-:S13]  /*26520*/  LDL.LU.64 R16, [R1+0x14f8] ;  /* 0x0014f80001107983 */ /* 0x000eda0000300a00 */
[----:B------:R-:W-:Y:S01]  /*26530*/  IMAD.MOV.U32 R5, RZ, RZ, R14 ;  /* 0x000000ffff057224 */ /* 0x000fe200078e000e */
[----:B------:R-:W-:Y:S01]  /*26540*/  STL [R1+0x70], R12 ;  /* 0x0000700c01007387 */ /* 0x000fe20000100800 */
[----:B------:R-:W-:-:S03]  /*26550*/  IMAD.MOV.U32 R4, RZ, RZ, R15 ;  /* 0x000000ffff047224 */ /* 0x000fc600078e000f */
[----:B------:R-:W3:Y:S02]  /*26560*/  LDL.64 R14, [R1+0x68] ;  /* 0x00006800010e7983 */ /* 0x000ee40000100a00 */
[----:B---3--:R-:W-:-:S15]  /*26570*/  HMMA.16816.F32 R8, R16, R14, R8 ;  /* 0x0000000e1008723c */ /* 0x008fde0000001808 */
[----:B------:R-:W-:-:S04]  /*26580*/  NOP ;  /* 0x0000000000007918 */ /* 0x000fc80000000000 */
[----:B------:R-:W-:Y:S04]  /*26590*/  STL.64 [R1+0x6d0], R8 ;  /* 0x0006d00801007387 */ /* 0x000fe80000100a00 */
[----:B------:R0:W-:Y:S04]  /*265a0*/  STL.64 [R1+0x6d8], R10 ;  /* 0x0006d80a01007387 */ /* 0x0001e80000100a00 */
[----:B0-----:R-:W2:Y:S01]  /*265b0*/  LDL.LU.64 R10, [R1+0x14f0] ;  /* 0x0014f000010a7983 */ /* 0x001ea20000300a00 */
[----:B------:R-:W-:Y:S02]  /*265c0*/  IMAD.MOV.U32 R22, RZ, RZ, R28 ;  /* 0x000000ffff167224 */ /* 0x000fe400078e001c */
[----:B------:R-:W-:-:S02]  /*265d0*/  IMAD.MOV.U32 R23, RZ, RZ, R0 ;  /* 0x000000ffff177224 */ /* 0x000fc400078e0000 */
[----:B------:R-:W-:Y:S02]  /*265e0*/  IMAD.MOV.U32 R28, RZ, RZ, R8 ;  /* 0x000000ffff1c7224 */ /* 0x000fe400078e0008 */
[----:B------:R-:W-:-:S03]  /*265f0*/  IMAD.MOV.U32 R0, RZ, RZ, R13 ;  /* 0x000000ffff007224 */ /* 0x000fc600078e000d */
        /* <DEDUP_REMOVED lines=15> */
[----:B0-----:R-:W2:Y:S02]  /*266f0*/  LDL.LU.64 R10, [R1+0x14c0] ;  /* 0x0014c000010a7983 */ /* 0x001ea40000300a00 */
        /* <DEDUP_REMOVED lines=14> */
[----:B0-----:R-:W4:Y:S04]  /*267e0*/  LDL.LU.64 R22, [R1+0x1490] ;  /* 0x0014900001167983 */ /* 0x001f280000300a00 */
[----:B------:R-:W4:Y:S02]  /*267f0*/  LDL.LU.64 R20, [R1+0x1488] ;  /* 0x0014880001147983 */ /* 0x000f240000300a00 */
[----:B----4-:R-:W-:Y:S02]  /*26800*/  HMMA.16816.F32 R24, R16, R26, R20 ;  /* 0x0000001a1018723c */ /* 0x010fe40000001814 */
[----:B------:R-:W3:Y:S04]  /*26810*/  LDL.LU.64 R22, [R1+0x1480] ;  /* 0x0014800001167983 */ /* 0x000ee80000300a00 */
[----:B------:R-:W3:-:S13]  /*26820*/  LDL.LU.64 R20, [R1+0x1478] ;  /* 0x0014780001147983 */ /* 0x000eda0000300a00 */
[----:B------:R0:W-:Y:S04]  /*26830*/  STL.64 [R1+0x480], R24 ;  /* 0x0004801801007387 */ /* 0x0001e80000100a00 */
[----:B------:R1:W-:Y:S04]  /*26840*/  STL.64 [R1+0x488], R26 ;  /* 0x0004881a01007387 */ /* 0x0003e80000100a00 */
[----:B0-----:R-:W4:Y:S04]  /*26850*/  LDL.LU R24, [R1+0xf0] ;  /* 0x0000f00001187983 */ /* 0x001f280000300800 */
[----:B------:R-:W4:Y:S01]  /*26860*/  LDL.LU R25, [R1+0xf4] ;  /* 0x0000f40001197983 */ /* 0x000f220000300800 */
[----:B-1----:R-:W-:-:S02]  /*26870*/  IMAD.MOV.U32 R26, RZ, RZ, R6 ;  /* 0x000000ffff1a7224 */ /* 0x002fc400078e0006 */
[----:B------:R-:W-:Y:S01]  /*26880*/  IMAD.MOV.U32 R27, RZ, RZ, R7 ;  /* 0x000000ffff1b7224 */ /* 0x000fe200078e0007 */
[----:B------:R-:W2:Y:S04]  /*26890*/  LDL.LU R6, [R1+0x1474] ;  /* 0x0014740001067983 */ /* 0x000ea80000300800 */
[----:B------:R-:W2:Y:S04]  /*268a0*/  LDL.LU R7, [R1+0x1470] ;  /* 0x0014700001077983 */ /* 0x000ea80000300800 */
[----:B------:R0:W-:Y:S04]  /*268b0*/  STL.64 [R1+0x13d8], R26 ;  /* 0x0013d81a01007387 */ /* 0x0001e80000100a00 */
[----:B----4-:R-:W-:Y:S04]  /*268c0*/  STL.64 [R1+0x13d0], R24 ;  /* 0x0013d01801007387 */ /* 0x010fe80000100a00 */
[----:B0-----:R-:W3:Y:S04]  /*268d0*/  LDL R26, [R1+0x8] ;  /* 0x00000800011a7983 */ /* 0x001ee80000100800 */
[----:B------:R-:W3:Y:S02]  /*268e0*/  LDL R27, [R1+0xc] ;  /* 0x00000c00011b7983 */ /* 0x000ee40000100800 */
[C---:B---3--:R-:W-:Y:S08]  /*268f0*/  HMMA.16816.F32 R20, R16.reuse, R26, R20 ;  /* 0x0000001a1014723c */ /* 0x048ff00000001814 */
[----:B--2---:R-:W-:Y:S11]  /*26900*/  HMMA.16816.F32 R16, R16, R6, R8 ;  /* 0x000000061010723c */ /* 0x004ff60000001808 */
[----:B------:R-:W-:Y:S04]  /*26910*/  STL.64 [R1+0x510], R20 ;  /* 0x0005101401007387 */ /* 0x000fe80000100a00 */
[----:B------:R0:W-:Y:S04]  /*26920*/  STL.64 [R1+0x518], R22 ;  /* 0x0005181601007387 */ /* 0x0001e80000100a00 */
[----:B0-----:R-:W2:Y:S04]  /*26930*/  LDL.LU.64 R22, [R1+0x1468] ;  /* 0x0014680001167983 */ /* 0x001ea80000300a00 */
[----:B------:R-:W2:Y:S04]  /*26940*/  LDL.LU.64 R20, [R1+0x1460] ;  /* 0x0014600001147983 */ /* 0x000ea80000300a00 */
[----:B------:R-:W-:Y:S04]  /*26950*/  STL.64 [R1+0x13f0], R26 ;  /* 0x0013f01a01007387 */ /* 0x000fe80000100a00 */
[----:B------:R-:W3:Y:S04]  /*26960*/  LDL.LU R8, [R1+0x170] ;  /* 0x0001700001087983 */ /* 0x000ee80000300800 */
[----:B------:R-:W-:Y:S04]  /*26970*/  STL.64 [R1+0x500], R16 ;  /* 0x0005001001007387 */ /* 0x000fe80000100a00 */
[----:B------:R-:W-:Y:S04]  /*26980*/  STL.64 [R1+0x508], R18 ;  /* 0x0005081201007387 */ /* 0x000fe80000100a00 */
[----:B------:R-:W3:Y:S04]  /*26990*/  LDL.LU R9, [R1+0x174] ;  /* 0x0001740001097983 */ /* 0x000ee80000300800 */
[----:B------:R-:W4:Y:S04]  /*269a0*/  LDL.LU R10, [R1+0x178] ;  /* 0x00017800010a7983 */ /* 0x000f280000300800 */
[----:B------:R-:W4:Y:S04]  /*269b0*/  LDL.LU R11, [R1+0x17c] ;  /* 0x00017c00010b7983 */ /* 0x000f280000300800 */
[----:B----4-:R-:W-:Y:S04]  /*269c0*/  STL.64 [R1+0x1400], R10 ;  /* 0x0014000a01007387 */ /* 0x010fe80000100a00 */
[----:B---3--:R0:W-:Y:S04]  /*269d0*/  STL.64 [R1+0x13f8], R8 ;  /* 0x0013f80801007387 */ /* 0x0081e80000100a00 */
[----:B0-----:R-:W3:Y:S04]  /*269e0*/  LDL.LU R8, [R1+0x180] ;  /* 0x0001800001087983 */ /* 0x001ee80000300800 */
[----:B------:R-:W3:Y:S04]  /*269f0*/  LDL.LU R9, [R1+0x184] ;  /* 0x0001840001097983 */ /* 0x000ee80000300800 */
[----:B------:R-:W4:Y:S04]  /*26a00*/  LDL.LU R10, [R1+0x188] ;  /* 0x00018800010a7983 */ /* 0x000f280000300800 */
[----:B------:R-:W4:Y:S04]  /*26a10*/  LDL.LU R11, [R1+0x18c] ;  /* 0x00018c00010b7983 */ /* 0x000f280000300800 */
[----:B----4-:R0:W-:Y:S04]  /*26a20*/  STL.64 [R1+0x1410], R10 ;  /* 0x0014100a01007387 */ /* 0x0101e80000100a00 */
[----:B---3--:R-:W-:Y:S01]  /*26a30*/  STL.64 [R1+0x1408], R8 ;  /* 0x0014080801007387 */ /* 0x008fe20000100a00 */
[----:B0-----:R-:W-:-:S02]  /*26a40*/  IMAD.MOV.U32 R10, RZ, RZ, R29 ;  /* 0x000000ffff0a7224 */ /* 0x001fc400078e001d */
[----:B------:R-:W-:Y:S01]  /*26a50*/  IMAD.MOV.U32 R11, RZ, RZ, R28 ;  /* 0x000000ffff0b7224 */ /* 0x000fe200078e001c */
[----:B------:R-:W3:Y:S04]  /*26a60*/  LDL.LU R29, [R1+0x1458] ;  /* 0x00145800011d7983 */ /* 0x000ee80000300800 */
[----:B------:R0:W-:Y:S04]  /*26a70*/  STL.64 [R1+0x1420], R10 ;  /* 0x0014200a01007387 */ /* 0x0001e80000100a00 */
[----:B0-----:R-:W4:Y:S04]  /*26a80*/  LDL.64 R10, [R1+0x48] ;  /* 0x00004800010a7983 */ /* 0x001f280000100a00 */
[----:B----4-:R0:W-:Y:S02]  /*26a90*/  STL.64 [R1+0x1438], R10 ;  /* 0x0014380a01007387 */ /* 0x0101e40000100a00 */
[----:B0-----:R-:W-:-:S02]  /*26aa0*/  IMAD.MOV.U32 R10, RZ, RZ, R13 ;  /* 0x000000ffff0a7224 */ /* 0x001fc400078e000d */
[----:B------:R-:W-:-:S05]  /*26ab0*/  IMAD.MOV.U32 R11, RZ, RZ, R12 ;  /* 0x000000ffff0b7224 */ /* 0x000fca00078e000c */
[----:B------:R0:W-:Y:S04]  /*26ac0*/  STL.64 [R1+0x1450], R10 ;  /* 0x0014500a01007387 */ /* 0x0001e80000100a00 */
[----:B------:R-:W2:Y:S04]  /*26ad0*/  LDL.LU R8, [R1+0x1c0] ;  /* 0x0001c00001087983 */ /* 0x000ea80000300800 */
[----:B------:R-:W2:Y:S04]  /*26ae0*/  LDL.LU R9, [R1+0x1c4] ;  /* 0x0001c40001097983 */ /* 0x000ea80000300800 */
[----:B0-----:R-:W2:Y:S04]  /*26af0*/  LDL.LU R10, [R1+0x1c8] ;  /* 0x0001c800010a7983 */ /* 0x001ea80000300800 */
[----:B------:R-:W2:Y:S04]  /*26b00*/  LDL.LU R11, [R1+0x1cc] ;  /* 0x0001cc00010b7983 */ /* 0x000ea80000300800 */
[----:B------:R-:W4:Y:S04]  /*26b10*/  LDL.64 R26, [R1+0x18] ;  /* 0x00001800011a7983 */ /* 0x000f280000100a00 */
[----:B----4-:R0:W-:Y:S04]  /*26b20*/  STL.64 [R1+0x1418], R26 ;  /* 0x0014181a01007387 */ /* 0x0101e80000100a00 */
[----:B------:R-:W4:Y:S04]  /*26b30*/  LDL.LU R24, [R1+0x190] ;  /* 0x0001900001187983 */ /* 0x000f280000300800 */
[----:B------:R-:W4:Y:S04]  /*26b40*/  LDL.LU R25, [R1+0x194] ;  /* 0x0001940001197983 */ /* 0x000f280000300800 */
[----:B0-----:R-:W3:Y:S04]  /*26b50*/  LDL.LU R26, [R1+0x198] ;  /* 0x00019800011a7983 */ /* 0x001ee80000300800 */
[----:B------:R-:W3:Y:S01]  /*26b60*/  LDL.LU R27, [R1+0x19c] ;  /* 0x00019c00011b7983 */ /* 0x000ee20000300800 */
[----:B--2---:R-:W-:Y:S03]  /*26b70*/  HMMA.16816.F32 R8, R20, R14, R8 ;  /* 0x0000000e1408723c */ /* 0x004fe60000001808 */
        /* <DEDUP_REMOVED lines=14> */
[----:B0-----:R-:W3:Y:S04]  /*26c60*/  LDL.LU R4, [R1+0x160] ;  /* 0x0001600001047983 */ /* 0x001ee80000300800 */
[----:B------:R-:W3:Y:S04]  /*26c70*/  LDL.LU R5, [R1+0x164] ;  /* 0x0001640001057983 */ /* 0x000ee80000300800 */
[----:B------:R-:W3:Y:S04]  /*26c80*/  LDL.LU R6, [R1+0x168] ;  /* 0x0001680001067983 */ /* 0x000ee80000300800 */
[----:B------:R-:W4:Y:S04]  /*26c90*/  LDL.64 R18, [R1+0x28] ;  /* 0x0000280001127983 */ /* 0x000f280000100a00 */
[----:B------:R-:W-:Y:S04]  /*26ca0*/  STL.64 [R1+0x750], R8 ;  /* 0x0007500801007387 */ /* 0x000fe80000100a00 */
[----:B------:R0:W-:Y:S04]  /*26cb0*/  STL.64 [R1+0x758], R10 ;  /* 0x0007580a01007387 */ /* 0x0001e80000100a00 */
[----:B0-----:R-:W2:Y:S01]  /*26cc0*/  LDL.LU.64 R10, [R1+0x1450] ;  /* 0x00145000010a7983 */ /* 0x001ea20000300a00 */
[----:B------:R-:W-:-:S02]  /*26cd0*/  IMAD.MOV.U32 R7, RZ, RZ, R29 ;  /* 0x000000ffff077224 */ /* 0x000fc400078e001d */
[----:B------:R-:W-:-:S05]  /*26ce0*/  IMAD.MOV.U32 R29, RZ, RZ, R8 ;  /* 0x000000ffff1d7224 */ /* 0x000fca00078e0008 */
[----:B------:R-:W-:Y:S01]  /*26cf0*/  STL [R1+0xf94], R29 ;  /* 0x000f941d01007387 */ /* 0x000fe20000100800 */
[----:B--2---:R-:W-:Y:S03]  /*26d00*/  HMMA.16816.F32 R8, R20, R10, R24 ;  /* 0x0000000a1408723c */ /* 0x004fe60000001818 */
[----:B------:R-:W2:Y:S04]  /*26d10*/  LDL.LU.64 R26, [R1+0x1448] ;  /* 0x00144800011a7983 */ /* 0x000ea80000300a00 */
[----:B------:R-:W2:-:S12]  /*26d20*/  LDL.LU.64 R24, [R1+0x1440] ;  /* 0x0014400001187983 */ /* 0x000e980000300a00 */
        /* <DEDUP_REMOVED lines=17> */
[----:B0-----:R-:W4:Y:S04]  /*26e40*/  LDL.LU.64 R10, [R1+0x1410] ;  /* 0x00141000010a7983 */ /* 0x001f280000300a00 */
[----:B------:R-:W4:Y:S02]  /*26e50*/  LDL.LU.64 R8, [R1+0x1408] ;  /* 0x0014080001087983 */ /* 0x000f240000300a00 */
[----:B----4-:R-:W-:-:S15]  /*26e60*/  HMMA.16816.F32 R8, R20, R18, R8 ;  /* 0x000000121408723c */ /* 0x010fde0000001808 */
[----:B------:R-:W-:-:S04]  /*26e70*/  NOP ;  /* 0x0000000000007918 */ /* 0x000fc80000000000 */
[----:B------:R-:W-:Y:S04]  /*26e80*/  STL.64 [R1+0x580], R8 ;  /* 0x0005800801007387 */ /* 0x000fe80000100a00 */
[----:B------:R0:W-:Y:S04]  /*26e90*/  STL.64 [R1+0x588], R10 ;  /* 0x0005880a01007387 */ /* 0x0001e80000100a00 */
[----:B0-----:R-:W2:Y:S04]  /*26ea0*/  LDL.LU.64 R10, [R1+0x1400] ;  /* 0x00140000010a7983 */ /* 0x001ea80000300a00 */
[----:B------:R-:W2:Y:S04]  /*26eb0*/  LDL.LU.64 R8, [R1+0x13f8] ;  /* 0x0013f80001087983 */ /* 0x000ea80000300a00 */
[----:B------:R0:W-:Y:S04]  /*26ec0*/  STL.64 [R1+0x1380], R18 ;  /* 0x0013801201007387 */ /* 0x0001e80000100a00 */
[----:B------:R-:W4:Y:S04]  /*26ed0*/  LDL.LU R16, [R1+0x110] ;  /* 0x0001100001107983 */ /* 0x000f280000300800 */
[----:B------:R-:W4:Y:S04]  /*26ee0*/  LDL.LU R17, [R1+0x114] ;  /* 0x0001140001117983 */ /* 0x000f280000300800 */
[----:B0-----:R-:W2:Y:S04]  /*26ef0*/  LDL.LU R18, [R1+0x118] ;  /* 0x0001180001127983 */ /* 0x001ea80000300800 */
[----:B------:R-:W2:Y:S04]  /*26f00*/  LDL.LU R19, [R1+0x11c] ;  /* 0x00011c0001137983 */ /* 0x000ea80000300800 */
[----:B--2---:R0:W-:Y:S04]  /*26f10*/  STL.64 [R1+0x1390], R18 ;  /* 0x0013901201007387 */ /* 0x0041e80000100a00 */
[----:B----4-:R-:W-:Y:S01]  /*26f20*/  STL.64 [R1+0x1388], R16 ;  /* 0x0013881001007387 */ /* 0x010fe20000100a00 */
[----:B0-----:R-:W-:-:S02]  /*26f30*/  IMAD.MOV.U32 R18, RZ, RZ, R13 ;  /* 0x000000ffff127224 */ /* 0x001fc400078e000d */
[----:B------:R-:W-:-:S05]  /*26f40*/  IMAD.MOV.U32 R19, RZ, RZ, R12 ;  /* 0x000000ffff137224 */ /* 0x000fca00078e000c */
[----:B------:R0:W-:Y:S04]  /*26f50*/  STL.64 [R1+0x13a0], R18 ;  /* 0x0013a01201007387 */ /* 0x0001e80000100a00 */
[----:B0-----:R-:W2:Y:S01]  /*26f60*/  LDL.64 R18, [R1+0x58] ;  /* 0x0000580001127983 */ /* 0x001ea20000100a00 */
[----:B------:R-:W-:Y:S03]  /*26f70*/  HMMA.16816.F32 R8, R20, R26, R8 ;  /* 0x0000001a1408723c */ /* 0x000fe60000001808 */
[----:B--2---:R0:W-:Y:S04]  /*26f80*/  STL.64 [R1+0x13b8], R18 ;  /* 0x0013b81201007387 */ /* 0x0041e80000100a00 */
[----:B------:R-:W2:Y:S04]  /*26f90*/  LDL.LU R16, [R1+0x140] ;  /* 0x0001400001107983 */ /* 0x000ea80000300800 */
[----:B------:R-:W2:Y:S04]  /*26fa0*/  LDL.LU R17, [R1+0x144] ;  /* 0x0001440001117983 */ /* 0x000ea80000300800 */
[----:B0-----:R-:W2:Y:S04]  /*26fb0*/  LDL.LU R18, [R1+0x148] ;  /* 0x0001480001127983 */ /* 0x001ea80000300800 */
[----:B------:R-:W2:Y:S04]  /*26fc0*/  LDL.LU R19, [R1+0x14c] ;  /* 0x00014c0001137983 */ /* 0x000ea80000300800 */
[----:B------:R0:W-:Y:S04]  /*26fd0*/  STL.64 [R1+0x540], R8 ;  /* 0x0005400801007387 */ /* 0x0001e80000100a00 */
[----:B------:R-:W-:Y:S01]  /*26fe0*/  STL.64 [R1+0x548], R10 ;  /* 0x0005480a01007387 */ /* 0x000fe20000100a00 */
[----:B0-----:R-:W-:-:S02]  /*26ff0*/  IMAD.MOV.U32 R9, RZ, RZ, R26 ;  /* 0x000000ffff097224 */ /* 0x001fc400078e001a */
[----:B------:R-:W-:Y:S02]  /*27000*/  IMAD.MOV.U32 R8, RZ, RZ, R27 ;  /* 0x000000ffff087224 */ /* 0x000fe400078e001b */
[----:B------:R-:W3:Y:S02]  /*27010*/  LDL.LU.64 R26, [R1+0x13f0] ;  /* 0x0013f000011a7983 */ /* 0x000ee40000300a00 */
[----:B---3--:R-:W-:Y:S02]  /*27020*/  HMMA.16816.F32 R24, R20, R26, R4 ;  /* 0x0000001a1418723c */ /* 0x008fe40000001804 */
[----:B------:R-:W3:Y:S04]  /*27030*/  LDL.LU.64 R6, [R1+0x13e8] ;  /* 0x0013e80001067983 */ /* 0x000ee80000300a00 */
[----:B------:R-:W4:-:S13]  /*27040*/  LDL.LU.64 R4, [R1+0x13e0] ;  /* 0x0013e00001047983 */ /* 0x000f1a0000300a00 */
[----:B------:R-:W-:Y:S04]  /*27050*/  STL.64 [R1+0x530], R24 ;  /* 0x0005301801007387 */ /* 0x000fe80000100a00 */
[----:B------:R0:W-:Y:S04]  /*27060*/  STL.64 [R1+0x538], R26 ;  /* 0x0005381a01007387 */ /* 0x0001e80000100a00 */
[----:B0-----:R-:W3:Y:S04]  /*27070*/  LDL.LU.64 R26, [R1+0x13d8] ;  /* 0x0013d800011a7983 */ /* 0x001ee80000300a00 */
[----:B------:R-:W3:Y:S02]  /*27080*/  LDL.LU.64 R24, [R1+0x13d0] ;  /* 0x0013d00001187983 */ /* 0x000ee40000300a00 */
[----:B---3--:R-:W-:Y:S02]  /*27090*/  HMMA.16816.F32 R20, R20, R6, R24 ;  /* 0x000000061414723c */ /* 0x008fe40000001818 */
[----:B------:R-:W2:Y:S04]  /*270a0*/  LDL.LU.64 R26, [R1+0x13c8] ;  /* 0x0013c800011a7983 */ /* 0x000ea80000300a00 */
[----:B------:R-:W2:-:S13]  /*270b0*/  LDL.LU.64 R24, [R1+0x13c0] ;  /* 0x0013c00001187983 */ /* 0x000e9a0000300a00 */
[----:B------:R-:W-:Y:S04]  /*270c0*/  STL.64 [R1+0xf0], R20 ;  /* 0x0000f01401007387 */ /* 0x000fe80000100a00 */
[----:B------:R0:W-:Y:S04]  /*270d0*/  STL.64 [R1+0xf8], R22 ;  /* 0x0000f81601007387 */ /* 0x0001e80000100a00 */
[----:B0-----:R-:W3:Y:S04]  /*270e0*/  LDL.64 R22, [R1+0x38] ;  /* 0x0000380001167983 */ /* 0x001ee80000100a00 */
[----:B---3--:R0:W-:Y:S04]  /*270f0*/  STL.64 [R1+0x1398], R22 ;  /* 0x0013981601007387 */ /* 0x0081e80000100a00 */
[----:B------:R-:W3:Y:S04]  /*27100*/  LDL.LU R20, [R1+0x120] ;  /* 0x0001200001147983 */ /* 0x000ee80000300800 */
[----:B------:R-:W3:Y:S04]  /*27110*/  LDL.LU R21, [R1+0x124] ;  /* 0x0001240001157983 */ /* 0x000ee80000300800 */
[----:B0-----:R-:W3:Y:S04]  /*27120*/  LDL.LU R22, [R1+0x128] ;  /* 0x0001280001167983 */ /* 0x001ee80000300800 */
[----:B------:R-:W3:Y:S01]  /*27130*/  LDL.LU R23, [R1+0x12c] ;  /* 0x00012c0001177983 */ /* 0x000ee20000300800 */
[----:B--2---:R-:W-:Y:S03]  /*27140*/  HMMA.16816.F32 R16, R24, R14, R16 ;  /* 0x0000000e1810723c */ /* 0x004fe60000001810 */
[----:B---3--:R-:W-:Y:S04]  /*27150*/  STL.64 [R1+0x13b0], R22 ;  /* 0x0013b01601007387 */ /* 0x008fe80000100a00 */
[----:B------:R0:W-:Y:S04]  /*27160*/  STL.64 [R1+0x13a8], R20 ;  /* 0x0013a81401007387 */ /* 0x0001e80000100a00 */
[----:B0-----:R-:W2:Y:S04]  /*27170*/  LDL.LU R20, [R1+0x130] ;  /* 0x0001300001147983 */ /* 0x001ea80000300800 */
[----:B------:R-:W2:Y:S04]  /*27180*/  LDL.LU R21, [R1+0x134] ;  /* 0x0001340001157983 */ /* 0x000ea80000300800 */
[----:B------:R-:W2:Y:S04]  /*27190*/  LDL.LU R22, [R1+0x138] ;  /* 0x0001380001167983 */ /* 0x000ea80000300800 */
[----:B------:R-:W2:Y:S04]  /*271a0*/  LDL.LU R23, [R1+0x13c] ;  /* 0x00013c0001177983 */ /* 0x000ea80000300800 */
[----:B------:R-:W-:Y:S04]  /*271b0*/  STL.64 [R1+0x1378], R6 ;  /* 0x0013780601007387 */ /* 0x000fe80000100a00 */
[----:B----4-:R-:W-:Y:S04]  /*271c0*/  STL.64 [R1+0x1370], R4 ;  /* 0x0013700401007387 */ /* 0x010fe80000100a00 */
[----:B------:R-:W-:Y:S04]  /*271d0*/  STL.64 [R1+0x740], R16 ;  /* 0x0007401001007387 */ /* 0x000fe80000100a00 */
[----:B------:R0:W-:Y:S04]  /*271e0*/  STL.64 [R1+0x748], R18 ;  /* 0x0007481201007387 */ /* 0x0001e80000100a00 */
[----:B0-----:R-:W2:Y:S01]  /*271f0*/  LDL.LU.64 R18, [R1+0x13b8] ;  /* 0x0013b80001127983 */ /* 0x001ea20000300a00 */
[----:B------:R-:W-:-:S02]  /*27200*/  IMAD.MOV.U32 R6, RZ, RZ, R9 ;  /* 0x000000ffff067224 */ /* 0x000fc400078e0009 */
[----:B------:R-:W0:Y:S01]  /*27210*/  S2R R9, SR_TID.X ;  /* 0x0000000000097919 */ /* 0x000e220000002100 */
[----:B------:R-:W-:Y:S02]  /*27220*/  IMAD.MOV.U32 R11, RZ, RZ, R14 ;  /* 0x000000ffff0b7224 */ /* 0x000fe400078e000e */
[----:B------:R-:W-:Y:S02]  /*27230*/  IMAD.MOV.U32 R10, RZ, RZ, R15 ;  /* 0x000000ffff0a7224 */ /* 0x000fe400078e000f */
[----:B------:R-:W-:Y:S02]  /*27240*/  IMAD.MOV.U32 R7, RZ, RZ, R8 ;  /* 0x000000ffff077224 */ /* 0x000fe400078e0008 */
[C---:B0-----:R-:W-:Y:S01]  /*27250*/  IMAD.SHL.U32 R14, R9.reuse, 0x80, RZ ;  /* 0x00000080090e7824 */ /* 0x041fe200078e00ff */
[C---:B------:R-:W-:Y:S01]  /*27260*/  LOP3.LUT R15, R9.reuse, 0x7, RZ, 0xc0, !PT ;  /* 0x00000007090f7812 */ /* 0x040fe200078ec0ff */
[----:B------:R-:W-:Y:S01]  /*27270*/  IMAD.SHL.U32 R13, R9, 0x2, RZ ;  /* 0x00000002090d7824 */ /* 0x000fe200078e00ff */
        /* <DEDUP_REMOVED lines=14> */
[----:B0-----:R-:W3:Y:S04]  /*27360*/  LDL.LU.64 R18, [R1+0x1390] ;  /* 0x0013900001127983 */ /* 0x001ee80000300a00 */
[----:B------:R-:W3:Y:S01]  /*27370*/  LDL.LU.64 R16, [R1+0x1388] ;  /* 0x0013880001107983 */ /* 0x000ee20000300a00 */
[----:B------:R-:W-:-:S05]  /*27380*/  IMAD R15, R15, 0x110, RZ ;  /* 0x000001100f0f7824 */ /* 0x000fca00078e02ff */
[----:B------:R-:W-:-:S04]  /*27390*/  LOP3.LUT R15, R15, 0x10, R13, 0x78, !PT ;  /* 0x000000100f0f7812 */ /* 0x000fc800078e780d */
[----:B------:R-:W-:-:S04]  /*273a0*/  LOP3.LUT R15, R15, 0x800, R14, 0xf8, !PT ;  /* 0x000008000f0f7812 */ /* 0x000fc800078ef80e */
[----:B------:R-:W-:Y:S01]  /*273b0*/  LOP3.LUT R15, R15, 0x20, RZ, 0x3c, !PT ;  /* 0x000000200f0f7812 */ /* 0x000fe200078e3cff */
[----:B--2---:R-:W-:Y:S02]  /*273c0*/  IMAD.MOV.U32 R29, RZ, RZ, R22 ;  /* 0x000000ffff1d7224 */ /* 0x004fe400078e0016 */
[----:B------:R-:W-:Y:S01]  /*273d0*/  IMAD.MOV.U32 R28, RZ, RZ, R23 ;  /* 0x000000ffff1c7224 */ /* 0x000fe200078e0017 */
[----:B---3--:R-:W-:Y:S01]  /*273e0*/  HMMA.16816.F32 R16, R24, R22, R16 ;  /* 0x000000161810723c */ /* 0x008fe20000001810 */
[----:B------:R-:W0:-:S15]  /*273f0*/  LDSM.16.MT88.4 R20, [R15+UR5+0x3080] ;  /* 0x003080050f14783b */ /* 0x000e1e0008004200 */
[----:B------:R-:W-:-:S03]  /*27400*/  NOP ;  /* 0x0000000000007918 */ /* 0x000fc60000000000 */
[----:B------:R-:W-:Y:S04]  /*27410*/  STL.64 [R1+0x5c0], R16 ;  /* 0x0005c01001007387 */ /* 0x000fe80000100a00 */
[----:B------:R1:W-:Y:S04]  /*27420*/  STL.64 [R1+0x5c8], R18 ;  /* 0x0005c81201007387 */ /* 0x0003e80000100a00 */
[----:B-1----:R-:W2:Y:S04]  /*27430*/  LDL.LU.64 R18, [R1+0x1380] ;  /* 0x0013800001127983 */ /* 0x002ea80000300a00 */
[----:B0-----:R-:W-:Y:S04]  /*27440*/  STL.64 [R1+0x1368], R22 ;  /* 0x0013681601007387 */ /* 0x001fe80000100a00 */
[----:B------:R0:W-:Y:S04]  /*27450*/  STL.64 [R1+0x1360], R20 ;  /* 0x0013601401007387 */ /* 0x0001e80000100a00 */
[----:B0-----:R-:W2:Y:S04]  /*27460*/  LDL.LU R20, [R1+0x240] ;  /* 0x0002400001147983 */ /* 0x001ea80000300800 */
[----:B------:R-:W2:Y:S04]  /*27470*/  LDL.LU R21, [R1+0x244] ;  /* 0x0002440001157983 */ /* 0x000ea80000300800 */
[----:B------:R-:W2:Y:S04]  /*27480*/  LDL.LU R22, [R1+0x248] ;  /* 0x0002480001167983 */ /* 0x000ea80000300800 */
[----:B------:R-:W2:Y:S01]  /*27490*/  LDL.LU R23, [R1+0x24c] ;  /* 0x00024c0001177983 */ /* 0x000ea20000300800 */
[----:B------:R-:W0:Y:S02]  /*274a0*/  S2R R14, SR_TID.X ;  /* 0x00000000000e7919 */ /* 0x000e240000002100 */
[C---:B0-----:R-:W-:Y:S01]  /*274b0*/  LOP3.LUT R15, R14.reuse, 0x7, RZ, 0xc0, !PT ;  /* 0x000000070e0f7812 */ /* 0x041fe200078ec0ff */
[----:B------:R-:W-:-:S04]  /*274c0*/  IMAD.SHL.U32 R13, R14, 0x2, RZ ;  /* 0x000000020e0d7824 */ /* 0x000fc800078e00ff */
[----:B------:R-:W-:Y:S02]  /*274d0*/  IMAD R15, R15, 0x110, RZ ;  /* 0x000001100f0f7824 */ /* 0x000fe400078e02ff */
[----:B------:R-:W-:-:S03]  /*274e0*/  IMAD.SHL.U32 R14, R14, 0x80, RZ ;  /* 0x000000800e0e7824 */ /* 0x000fc600078e00ff */
[----:B------:R-:W-:-:S04]  /*274f0*/  LOP3.LUT R15, R15, 0x10, R13, 0x78, !PT ;  /* 0x000000100f0f7812 */ /* 0x000fc800078e780d */
[----:B------:R-:W-:-:S04]  /*27500*/  LOP3.LUT R15, R15, 0x800, R14, 0xf8, !PT ;  /* 0x000008000f0f7812 */ /* 0x000fc800078ef80e */
[----:B------:R-:W-:Y:S01]  /*27510*/  LOP3.LUT R15, R15, 0x40, RZ, 0x3c, !PT ;  /* 0x000000400f0f7812 */ /* 0x000fe200078e3cff */
[----:B--2---:R-:W-:-:S15]  /*27520*/  HMMA.16816.F32 R20, R24, R18, R20 ;  /* 0x000000121814723c */ /* 0x004fde0000001814 */
[----:B------:R-:W-:-:S04]  /*27530*/  NOP ;  /* 0x0000000000007918 */ /* 0x000fc80000000000 */
[----:B------:R0:W-:Y:S02]  /*27540*/  STL.64 [R1+0x4f0], R20 ;  /* 0x0004f01401007387 */ /* 0x0001e40000100a00 */
[----:B0-----:R-:W-:Y:S02]  /*27550*/  IMAD.MOV.U32 R21, RZ, RZ, R18 ;  /* 0x000000ffff157224 */ /* 0x001fe400078e0012 */
[----:B------:R-:W-:Y:S02]  /*27560*/  IMAD.MOV.U32 R20, RZ, RZ, R19 ;  /* 0x000000ffff147224 */ /* 0x000fe400078e0013 */
[----:B------:R-:W0:Y:S04]  /*27570*/  LDSM.16.MT88.4 R16, [R15+UR5+0x3000] ;  /* 0x003000050f10783b */ /* 0x000e280008004200 */
[----:B------:R-:W-:Y:S04]  /*27580*/  STL.64 [R1+0x4f8], R22 ;  /* 0x0004f81601007387 */ /* 0x000fe80000100a00 */
[----:B------:R-:W1:Y:S04]  /*27590*/  LDSM.16.MT88.4 R12, [R15+UR5+0x3080] ;  /* 0x003080050f0c783b */ /* 0x000e680008004200 */
[----:B0-----:R-:W-:Y:S04]  /*275a0*/  STL.64 [R1+0x12d0], R18 ;  /* 0x0012d01201007387 */ /* 0x001fe80000100a00 */
[----:B------:R0:W-:Y:S04]  /*275b0*/  STL.64 [R1+0x12c8], R16 ;  /* 0x0012c81001007387 */ /* 0x0001e80000100a00 */
[----:B0-----:R-:W2:Y:S04]  /*275c0*/  LDL.LU R16, [R1+0x2e0] ;  /* 0x0002e00001107983 */ /* 0x001ea80000300800 */
[----:B------:R-:W2:Y:S04]  /*275d0*/  LDL.LU R17, [R1+0x2e4] ;  /* 0x0002e40001117983 */ /* 0x000ea80000300800 */
[----:B------:R-:W2:Y:S04]  /*275e0*/  LDL.LU R18, [R1+0x2e8] ;  /* 0x0002e80001127983 */ /* 0x000ea80000300800 */
[----:B------:R-:W2:Y:S02]  /*275f0*/  LDL.LU R19, [R1+0x2ec] ;  /* 0x0002ec0001137983 */ /* 0x000ea40000300800 */
[----:B--2---:R-:W-:Y:S02]  /*27600*/  HMMA.16816.F32 R4, R24, R6, R16 ;  /* 0x000000061804723c */ /* 0x004fe40000001810 */
[----:B------:R-:W2:-:S15]  /*27610*/  LDL.LU R16, [R1+0x370] ;  /* 0x0003700001107983 */ /* 0x000e9e0000300800 */
[----:B------:R-:W-:Y:S02]  /*27620*/  NOP ;  /* 0x0000000000007918 */ /* 0x000fe40000000000 */
[----:B------:R0:W-:Y:S04]  /*27630*/  STL.64 [R1+0x4e0], R4 ;  /* 0x0004e00401007387 */ /* 0x0001e80000100a00 */
[----:B------:R3:W-:Y:S04]  /*27640*/  STL.64 [R1+0x4e8], R6 ;  /* 0x0004e80601007387 */ /* 0x0007e80000100a00 */
[----:B------:R-:W2:Y:S04]  /*27650*/  LDL.LU R17, [R1+0x374] ;  /* 0x0003740001117983 */ /* 0x000ea80000300800 */
[----:B------:R-:W4:Y:S04]  /*27660*/  LDL.LU R18, [R1+0x378] ;  /* 0x0003780001127983 */ /* 0x000f280000300800 */
[----:B------:R-:W4:Y:S04]  /*27670*/  LDL.LU R19, [R1+0x37c] ;  /* 0x00037c0001137983 */ /* 0x000f280000300800 */
[----:B0-----:R-:W2:Y:S04]  /*27680*/  LDL.LU R4, [R1+0x400] ;  /* 0x0004000001047983 */ /* 0x001ea80000300800 */
[----:B------:R-:W2:Y:S04]  /*27690*/  LDL.LU R5, [R1+0x404] ;  /* 0x0004040001057983 */ /* 0x000ea80000300800 */
[----:B---3--:R-:W3:Y:S04]  /*276a0*/  LDL.LU R6, [R1+0x408] ;  /* 0x0004080001067983 */ /* 0x008ee80000300800 */
[----:B------:R-:W3:Y:S04]  /*276b0*/  LDL.LU R7, [R1+0x40c] ;  /* 0x00040c0001077983 */ /* 0x000ee80000300800 */
[----:B----4-:R-:W-:Y:S04]  /*276c0*/  STL.64 [R1+0x12e0], R18 ;  /* 0x0012e01201007387 */ /* 0x010fe80000100a00 */
[----:B--2---:R0:W-:Y:S04]  /*276d0*/  STL.64 [R1+0x12d8], R16 ;  /* 0x0012d81001007387 */ /* 0x0041e80000100a00 */
[----:B0-----:R-:W2:Y:S04]  /*276e0*/  LDL.LU R16, [R1+0x410] ;  /* 0x0004100001107983 */ /* 0x001ea80000300800 */
[----:B------:R-:W2:Y:S04]  /*276f0*/  LDL.LU R17, [R1+0x414] ;  /* 0x0004140001117983 */ /* 0x000ea80000300800 */
[----:B------:R-:W4:Y:S04]  /*27700*/  LDL.LU R18, [R1+0x418] ;  /* 0x0004180001127983 */ /* 0x000f280000300800 */
[----:B------:R-:W4:Y:S04]  /*27710*/  LDL.LU R19, [R1+0x41c] ;  /* 0x00041c0001137983 */ /* 0x000f280000300800 */
[----:B----4-:R0:W-:Y:S04]  /*27720*/  STL.64 [R1+0x12f0], R18 ;  /* 0x0012f01201007387 */ /* 0x0101e80000100a00 */
[----:B--2---:R-:W-:Y:S04]  /*27730*/  STL.64 [R1+0x12e8], R16 ;  /* 0x0012e81001007387 */ /* 0x004fe80000100a00 */
[----:B0-----:R-:W2:Y:S04]  /*27740*/  LDL.64 R18, [R1+0x18] ;  /* 0x0000180001127983 */ /* 0x001ea80000100a00 */
[----:B--2---:R0:W-:Y:S02]  /*27750*/  STL.64 [R1+0x1308], R18 ;  /* 0x0013081201007387 */ /* 0x0041e40000100a00 */
[----:B0-----:R-:W-:-:S02]  /*27760*/  IMAD.MOV.U32 R18, RZ, RZ, R21 ;  /* 0x000000ffff127224 */ /* 0x001fc400078e0015 */
[----:B------:R-:W-:-:S05]  /*27770*/  IMAD.MOV.U32 R19, RZ, RZ, R20 ;  /* 0x000000ffff137224 */ /* 0x000fca00078e0014 */
[----:B------:R0:W-:Y:S04]  /*27780*/  STL.64 [R1+0x1320], R18 ;  /* 0x0013201201007387 */ /* 0x0001e80000100a00 */
[----:B------:R-:W2:Y:S04]  /*27790*/  LDL.LU R20, [R1+0x3f0] ;  /* 0x0003f00001147983 */ /* 0x000ea80000300800 */
[----:B------:R-:W2:Y:S04]  /*277a0*/  LDL.LU R21, [R1+0x3f4] ;  /* 0x0003f40001157983 */ /* 0x000ea80000300800 */
[----:B------:R-:W2:Y:S04]  /*277b0*/  LDL.LU R22, [R1+0x3f8] ;  /* 0x0003f80001167983 */ /* 0x000ea80000300800 */
[----:B------:R-:W2:Y:S01]  /*277c0*/  LDL.LU R23, [R1+0x3fc] ;  /* 0x0003fc0001177983 */ /* 0x000ea20000300800 */
[----:B0-----:R-:W-:-:S02]  /*277d0*/  IMAD.MOV.U32 R18, RZ, RZ, R29 ;  /* 0x000000ffff127224 */ /* 0x001fc400078e001d */
[----:B------:R-:W-:-:S05]  /*277e0*/  IMAD.MOV.U32 R19, RZ, RZ, R28 ;  /* 0x000000ffff137224 */ /* 0x000fca00078e001c */
[----:B------:R0:W-:Y:S04]  /*277f0*/  STL.64 [R1+0x1338], R18 ;  /* 0x0013381201007387 */ /* 0x0001e80000100a00 */
[----:B-1----:R1:W-:Y:S04]  /*27800*/  STL.64 [R1+0x1250], R14 ;  /* 0x0012500e01007387 */ /* 0x0023e80000100a00 */
[----:B------:R-:W-:Y:S04]  /*27810*/  STL.64 [R1+0x1248], R12 ;  /* 0x0012480c01007387 */ /* 0x000fe80000100a00 */
[----:B0-----:R-:W4:Y:S01]  /*27820*/  LDL.64 R18, [R1+0x48] ;  /* 0x0000480001127983 */ /* 0x001f220000100a00 */
[----:B------:R-:W0:Y:S01]  /*27830*/  S2R R28, SR_TID.X ;  /* 0x00000000001c7919 */ /* 0x000e220000002100 */
[----:B-1----:R-:W-:-:S02]  /*27840*/  IMAD.MOV.U32 R15, RZ, RZ, R10 ;  /* 0x000000ffff0f7224 */ /* 0x002fc400078e000a */
[----:B------:R-:W-:Y:S01]  /*27850*/  IMAD.MOV.U32 R14, RZ, RZ, R11 ;  /* 0x000000ffff0e7224 */ /* 0x000fe200078e000b */
[----:B----4-:R1:W-:Y:S04]  /*27860*/  STL.64 [R1+0x1340], R18 ;  /* 0x0013401201007387 */ /* 0x0103e80000100a00 */
[----:B-1----:R-:W3:Y:S01]  /*27870*/  LDL.64 R18, [R1+0x8] ;  /* 0x0000080001127983 */ /* 0x002ee20000100a00 */
[C---:B0-----:R-:W-:Y:S01]  /*27880*/  LOP3.LUT R10, R28.reuse, 0x7, RZ, 0xc0, !PT ;  /* 0x000000071c0a7812 */ /* 0x041fe200078ec0ff */
[C---:B------:R-:W-:Y:S02]  /*27890*/  IMAD.SHL.U32 R11, R28.reuse, 0x80, RZ ;  /* 0x000000801c0b7824 */ /* 0x040fe400078e00ff */
[----:B------:R-:W-:Y:S02]  /*278a0*/  IMAD.SHL.U32 R28, R28, 0x2, RZ ;  /* 0x000000021c1c7824 */ /* 0x000fe400078e00ff */
[----:B------:R-:W-:-:S05]  /*278b0*/  IMAD R10, R10, 0x110, RZ ;  /* 0x000001100a0a7824 */ /* 0x000fca00078e02ff */
[----:B------:R-:W-:-:S04]  /*278c0*/  LOP3.LUT R28, R10, 0x10, R28, 0x78, !PT ;  /* 0x000000100a1c7812 */ /* 0x000fc800078e781c */
[----:B------:R-:W-:-:S04]  /*278d0*/  LOP3.LUT R28, R28, 0x800, R11, 0xf8, !PT ;  /* 0x000008001c1c7812 */ /* 0x000fc800078ef80b */
[----:B------:R-:W-:Y:S01]  /*278e0*/  LOP3.LUT R28, R28, 0x60, RZ, 0x3c, !PT ;  /* 0x000000601c1c7812 */ /* 0x000fe200078e3cff */
[C---:B---3--:R-:W-:Y:S01]  /*278f0*/  HMMA.16816.F32 R4, R24.reuse, R18, R4 ;  /* 0x000000121804723c */ /* 0x048fe20000001804 */
[----:B------:R-:W-:Y:S02]  /*27900*/  IMAD.MOV.U32 R13, RZ, RZ, R18 ;  /* 0x000000ffff0d7224 */ /* 0x000fe400078e0012 */
[----:B------:R-:W-:Y:S02]  /*27910*/  IMAD.MOV.U32 R12, RZ, RZ, R19 ;  /* 0x000000ffff0c7224 */ /* 0x000fe400078e0013 */
[----:B------:R-:W-:Y:S02]  /*27920*/  IMAD.MOV.U32 R18, RZ, RZ, R9 ;  /* 0x000000ffff127224 */ /* 0x000fe400078e0009 */
[----:B------:R-:W-:Y:S02]  /*27930*/  IMAD.MOV.U32 R19, RZ, RZ, R8 ;  /* 0x000000ffff137224 */ /* 0x000fe400078e0008 */
[----:B------:R-:W0:Y:S10]  /*27940*/  LDSM.16.MT88.4 R8, [R28+UR5+0x3000] ;  /* 0x003000051c08783b */ /* 0x000e340008004200 */
[----:B------:R-:W-:Y:S04]  /*27950*/  STL.64 [R1+0x400], R4 ;  /* 0x0004000401007387 */ /* 0x000fe80000100a00 */
[----:B------:R1:W-:Y:S04]  /*27960*/  STL.64 [R1+0x408], R6 ;  /* 0x0004080601007387 */ /* 0x0003e80000100a00 */
[----:B-1----:R-:W2:Y:S04]  /*27970*/  LDL.LU.64 R6, [R1+0x1378] ;  /* 0x0013780001067983 */ /* 0x002ea80000300a00 */
[----:B------:R-:W3:Y:S04]  /*27980*/  LDL.LU.64 R4, [R1+0x1370] ;  /* 0x0013700001047983 */ /* 0x000ee80000300a00 */
[----:B------:R-:W-:Y:S04]  /*27990*/  STL.64 [R1+0x1358], R18 ;  /* 0x0013581201007387 */ /* 0x000fe80000100a00 */
[----:B0-----:R-:W-:Y:S04]  /*279a0*/  STL.64 [R1+0x11c0], R10 ;  /* 0x0011c00a01007387 */ /* 0x001fe80000100a00 */
[----:B------:R0:W-:Y:S04]  /*279b0*/  STL.64 [R1+0x11b8], R8 ;  /* 0x0011b80801007387 */ /* 0x0001e80000100a00 */
[----:B0-----:R-:W4:Y:S04]  /*279c0*/  LDL.LU R8, [R1+0x450] ;  /* 0x0004500001087983 */ /* 0x001f280000300800 */
[----:B------:R-:W4:Y:S04]  /*279d0*/  LDL.LU R9, [R1+0x454] ;  /* 0x0004540001097983 */ /* 0x000f280000300800 */
[----:B------:R-:W3:Y:S04]  /*279e0*/  LDL.LU R10, [R1+0x458] ;  /* 0x00045800010a7983 */ /* 0x000ee80000300800 */
[----:B------:R-:W3:Y:S04]  /*279f0*/  LDL.LU R11, [R1+0x45c] ;  /* 0x00045c00010b7983 */ /* 0x000ee80000300800 */
[----:B------:R-:W4:Y:S04]  /*27a00*/  LDL.LU R16, [R1+0x470] ;  /* 0x0004700001107983 */ /* 0x000f280000300800 */
[----:B------:R-:W4:Y:S04]  /*27a10*/  LDL.LU R17, [R1+0x474] ;  /* 0x0004740001117983 */ /* 0x000f280000300800 */
[----:B------:R-:W4:Y:S04]  /*27a20*/  LDL.LU R18, [R1+0x478] ;  /* 0x0004780001127983 */ /* 0x000f280000300800 */
[----:B------:R-:W4:Y:S01]  /*27a30*/  LDL.LU R19, [R1+0x47c] ;  /* 0x00047c0001137983 */ /* 0x000f220000300800 */
[----:B--2---:R-:W-:Y:S03]  /*27a40*/  HMMA.16816.F32 R24, R24, R6, R20 ;  /* 0x000000061818723c */ /* 0x004fe60000001814 */
        /* <DEDUP_REMOVED lines=10> */
[----:B------:R-:W-:Y:S04]  /*27af0*/  STL.64 [R1+0x360], R24 ;  /* 0x0003601801007387 */ /* 0x000fe80000100a00 */
[----:B------:R-:W-:Y:S04]  /*27b00*/  STL.64 [R1+0x368], R26 ;  /* 0x0003681a01007387 */ /* 0x000fe80000100a00 */
[----:B------:R-:W1:Y:S04]  /*27b10*/  LDSM.16.MT88.4 R24, [R28+UR5+0x3080] ;  /* 0x003080051c18783b */ /* 0x000e680008004200 */
        /* <DEDUP_REMOVED lines=10> */
[C---:B---3--:R-:W-:Y:S03]  /*27bc0*/  HMMA.16816.F32 R16, R20.reuse, R14, R16 ;  /* 0x0000000e1410723c */ /* 0x048fe60000001810 */
[----:B----4-:R-:W-:Y:S04]  /*27bd0*/  STL.64 [R1+0x1330], R6 ;  /* 0x0013300601007387 */ /* 0x010fe80000100a00 */
[----:B--2---:R0:W-:Y:S04]  /*27be0*/  STL.64 [R1+0x1328], R4 ;  /* 0x0013280401007387 */ /* 0x0041e80000100a00 */
[----:B0-----:R-:W2:Y:S04]  /*27bf0*/  LDL.LU R4, [R1+0x440] ;  /* 0x0004400001047983 */ /* 0x001ea80000300800 */
[----:B------:R-:W2:Y:S04]  /*27c00*/  LDL.LU R5, [R1+0x444] ;  /* 0x0004440001057983 */ /* 0x000ea80000300800 */
[----:B------:R-:W2:Y:S04]  /*27c10*/  LDL.LU R6, [R1+0x448] ;  /* 0x0004480001067983 */ /* 0x000ea80000300800 */
[----:B------:R-:W2:Y:S04]  /*27c20*/  LDL.LU R7, [R1+0x44c] ;  /* 0x00044c0001077983 */ /* 0x000ea80000300800 */
[----:B-1----:R-:W-:Y:S04]  /*27c30*/  STL.64 [R1+0x1138], R26 ;  /* 0x0011381a01007387 */ /* 0x002fe80000100a00 */
[----:B------:R-:W-:Y:S04]  /*27c40*/  STL.64 [R1+0x1130], R24 ;  /* 0x0011301801007387 */ /* 0x000fe80000100a00 */
[----:B------:R-:W-:Y:S04]  /*27c50*/  STL.64 [R1+0x720], R16 ;  /* 0x0007201001007387 */ /* 0x000fe80000100a00 */
[----:B------:R0:W-:Y:S04]  /*27c60*/  STL.64 [R1+0x728], R18 ;  /* 0x0007281201007387 */ /* 0x0001e80000100a00 */
[----:B0-----:R-:W3:Y:S02]  /*27c70*/  LDL.LU.64 R18, [R1+0x1358] ;  /* 0x0013580001127983 */ /* 0x001ee40000300a00 */
[----:B---3--:R-:W-:Y:S02]  /*27c80*/  HMMA.16816.F32 R16, R20, R18, R8 ;  /* 0x000000121410723c */ /* 0x008fe40000001808 */
[----:B------:R-:W3:Y:S04]  /*27c90*/  LDL.LU.64 R10, [R1+0x1350] ;  /* 0x00135000010a7983 */ /* 0x000ee80000300a00 */
[----:B------:R-:W3:-:S13]  /*27ca0*/  LDL.LU.64 R8, [R1+0x1348] ;  /* 0x0013480001087983 */ /* 0x000eda0000300a00 */
[----:B------:R-:W-:Y:S04]  /*27cb0*/  STL.64 [R1+0x6a0], R16 ;  /* 0x0006a01001007387 */ /* 0x000fe80000100a00 */
[----:B------:R0:W-:Y:S04]  /*27cc0*/  STL.64 [R1+0x6a8], R18 ;  /* 0x0006a81201007387 */ /* 0x0001e80000100a00 */
[----:B0-----:R-:W3:Y:S02]  /*27cd0*/  LDL.LU.64 R18, [R1+0x1340] ;  /* 0x0013400001127983 */ /* 0x001ee40000300a00 */
[----:B---3--:R-:W-:-:S15]  /*27ce0*/  HMMA.16816.F32 R8, R20, R18, R8 ;  /* 0x000000121408723c */ /* 0x008fde0000001808 */
[----:B------:R-:W-:-:S04]  /*27cf0*/  NOP ;  /* 0x0000000000007918 */ /* 0x000fc80000000000 */
[----:B------:R0:W-:Y:S04]  /*27d00*/  STL.64 [R1+0x610], R8 ;  /* 0x0006100801007387 */ /* 0x0001e80000100a00 */
[----:B------:R-:W-:Y:S01]  /*27d10*/  STL.64 [R1+0x618], R10 ;  /* 0x0006180a01007387 */ /* 0x000fe20000100a00 */
[----:B0-----:R-:W-:Y:S02]  /*27d20*/  IMAD.MOV.U32 R9, RZ, RZ, R18 ;  /* 0x000000ffff097224 */ /* 0x001fe400078e0012 */
[----:B------:R-:W-:Y:S02]  /*27d30*/  IMAD.MOV.U32 R8, RZ, RZ, R19 ;  /* 0x000000ffff087224 */ /* 0x000fe400078e0013 */
[----:B------:R-:W2:Y:S02]  /*27d40*/  LDL.LU.64 R18, [R1+0x1338] ;  /* 0x0013380001127983 */ /* 0x000ea40000300a00 */
        /* <DEDUP_REMOVED lines=19> */
[----:B------:R-:W3:Y:S04]  /*27e80*/  LDL.LU.64 R4, [R1+0x12f8] ;  /* 0x0012f80001047983 */ /* 0x000ee80000300a00 */
[----:B------:R-:W4:Y:S04]  /*27e90*/  LDL.LU.64 R18, [R1+0x12f0] ;  /* 0x0012f00001127983 */ /* 0x000f280000300a00 */
[----:B------:R-:W4:Y:S01]  /*27ea0*/  LDL.LU.64 R16, [R1+0x12e8] ;  /* 0x0012e80001107983 */ /* 0x000f220000300a00 */
[----:B------:R-:W-:-:S02]  /*27eb0*/  IMAD.MOV.U32 R26, RZ, RZ, R13 ;  /* 0x000000ffff1a7224 */ /* 0x000fc400078e000d */
[----:B------:R-:W-:-:S07]  /*27ec0*/  IMAD.MOV.U32 R27, RZ, RZ, R12 ;  /* 0x000000ffff1b7224 */ /* 0x000fce00078e000c */
        /* <DEDUP_REMOVED lines=9> */
[----:B0-----:R-:W4:Y:S04]  /*27f60*/  LDL.LU R26, [R1+0x3e8] ;  /* 0x0003e800011a7983 */ /* 0x001f280000300800 */
[----:B------:R-:W4:Y:S01]  /*27f70*/  LDL.LU R27, [R1+0x3ec] ;  /* 0x0003ec00011b7983 */ /* 0x000f220000300800 */
[----:B--2---:R-:W-:Y:S03]  /*27f80*/  HMMA.16816.F32 R20, R20, R6, R16 ;  /* 0x000000061414723c */ /* 0x004fe60000001810 */
[----:B------:R-:W4:Y:S04]  /*27f90*/  LDL.LU.64 R18, [R1+0x12d0] ;  /* 0x0012d00001127983 */ /* 0x000f280000300a00 */
[----:B------:R-:W4:Y:S04]  /*27fa0*/  LDL.LU.64 R16, [R1+0x12c8] ;  /* 0x0012c80001107983 */ /* 0x000f280000300a00 */
[----:B------:R-:W-:Y:S04]  /*27fb0*/  STL.64 [R1+0x1260], R6 ;  /* 0x0012600601007387 */ /* 0x000fe80000100a00 */
[----:B---3--:R-:W-:Y:S04]  /*27fc0*/  STL.64 [R1+0x1258], R4 ;  /* 0x0012580401007387 */ /* 0x008fe80000100a00 */
[----:B------:R0:W-:Y:S04]  /*27fd0*/  STL.64 [R1+0x1a0], R20 ;  /* 0x0001a01401007387 */ /* 0x0001e80000100a00 */
[----:B------:R-:W-:Y:S01]  /*27fe0*/  STL.64 [R1+0x1a8], R22 ;  /* 0x0001a81601007387 */ /* 0x000fe20000100a00 */
[----:B----4-:R-:W-:-:S15]  /*27ff0*/  HMMA.16816.F32 R12, R16, R14, R24 ;  /* 0x0000000e100c723c */ /* 0x010fde0000001818 */
[----:B------:R-:W-:-:S04]  /*28000*/  NOP ;  /* 0x0000000000007918 */ /* 0x000fc80000000000 */
[----:B------:R1:W-:Y:S04]  /*28010*/  STL.64 [R1+0x710], R12 ;  /* 0x0007100c01007387 */ /* 0x0003e80000100a00 */
[----:B------:R2:W-:Y:S04]  /*28020*/  STL.64 [R1+0x718], R14 ;  /* 0x0007180e01007387 */ /* 0x0005e80000100a00 */
[----:B------:R-:W3:Y:S04]  /*28030*/  LDL.LU R24, [R1+0x390] ;  /* 0x0003900001187983 */ /* 0x000ee80000300800 */
[----:B------:R-:W3:Y:S04]  /*28040*/  LDL.LU R25, [R1+0x394] ;  /* 0x0003940001197983 */ /* 0x000ee80000300800 */
[----:B------:R-:W4:Y:S01]  /*28050*/  LDL.LU R26, [R1+0x398] ;  /* 0x00039800011a7983 */ /* 0x000f220000300800 */
[----:B0-----:R-:W-:-:S03]  /*28060*/  IMAD.MOV.U32 R20, RZ, RZ, R12 ;  /* 0x000000ffff147224 */ /* 0x001fc600078e000c */
[----:B------:R-:W4:Y:S01]  /*28070*/  LDL.LU R27, [R1+0x39c] ;  /* 0x00039c00011b7983 */ /* 0x000f220000300800 */
[----:B------:R-:W-:-:S03]  /*28080*/  IMAD.MOV.U32 R21, RZ, RZ, R14 ;  /* 0x000000ffff157224 */ /* 0x000fc600078e000e */
[----:B-1----:R-:W3:Y:S04]  /*28090*/  LDL.LU R12, [R1+0x3b0] ;  /* 0x0003b000010c7983 */ /* 0x002ee80000300800 */
[----:B------:R-:W3:Y:S04]  /*280a0*/  LDL.LU R13, [R1+0x3b4] ;  /* 0x0003b400010d7983 */ /* 0x000ee80000300800 */
[----:B--2---:R-:W2:Y:S04]  /*280b0*/  LDL.LU R14, [R1+0x3b8] ;  /* 0x0003b800010e7983 */ /* 0x004ea80000300800 */
[----:B------:R-:W2:Y:S04]  /*280c0*/  LDL.LU R15, [R1+0x3bc] ;  /* 0x0003bc00010f7983 */ /* 0x000ea80000300800 */
[----:B--2---:R0:W-:Y:S04]  /*280d0*/  STL.64 [R1+0x12a0], R14 ;  /* 0x0012a00e01007387 */ /* 0x0041e80000100a00 */
[----:B---3--:R-:W-:Y:S01]  /*280e0*/  STL.64 [R1+0x1298], R12 ;  /* 0x0012980c01007387 */ /* 0x008fe20000100a00 */
[----:B0-----:R-:W-:-:S02]  /*280f0*/  IMAD.MOV.U32 R14, RZ, RZ, R9 ;  /* 0x000000ffff0e7224 */ /* 0x001fc400078e0009 */
[----:B------:R-:W-:-:S05]  /*28100*/  IMAD.MOV.U32 R15, RZ, RZ, R8 ;  /* 0x000000ffff0f7224 */ /* 0x000fca00078e0008 */
[----:B------:R0:W-:Y:S04]  /*28110*/  STL.64 [R1+0x12b0], R14 ;  /* 0x0012b00e01007387 */ /* 0x0001e80000100a00 */
[----:B0-----:R-:W2:Y:S04]  /*28120*/  LDL.64 R14, [R1+0x58] ;  /* 0x00005800010e7983 */ /* 0x001ea80000100a00 */
[----:B----4-:R0:W-:Y:S04]  /*28130*/  STL.64 [R1+0x1278], R26 ;  /* 0x0012781a01007387 */ /* 0x0101e80000100a00 */
[----:B------:R-:W-:Y:S04]  /*28140*/  STL.64 [R1+0x1270], R24 ;  /* 0x0012701801007387 */ /* 0x000fe80000100a00 */
[----:B0-----:R-:W3:Y:S04]  /*28150*/  LDL.64 R26, [R1+0x28] ;  /* 0x00002800011a7983 */ /* 0x001ee80000100a00 */
[----:B---3--:R0:W-:Y:S04]  /*28160*/  STL.64 [R1+0x1290], R26 ;  /* 0x0012901a01007387 */ /* 0x0081e80000100a00 */
[----:B0-----:R-:W3:Y:S04]  /*28170*/  LDL.64 R26, [R1+0x38] ;  /* 0x00003800011a7983 */ /* 0x001ee80000100a00 */
[----:B---3--:R0:W-:Y:S04]  /*28180*/  STL.64 [R1+0x12a8], R26 ;  /* 0x0012a81a01007387 */ /* 0x0081e80000100a00 */
[----:B------:R-:W3:Y:S04]  /*28190*/  LDL.LU R24, [R1+0x3c0] ;  /* 0x0003c00001187983 */ /* 0x000ee80000300800 */
[----:B------:R-:W3:Y:S04]  /*281a0*/  LDL.LU R25, [R1+0x3c4] ;  /* 0x0003c40001197983 */ /* 0x000ee80000300800 */
[----:B0-----:R-:W4:Y:S04]  /*281b0*/  LDL.LU R26, [R1+0x3c8] ;  /* 0x0003c800011a7983 */ /* 0x001f280000300800 */
[----:B------:R-:W4:Y:S04]  /*281c0*/  LDL.LU R27, [R1+0x3cc] ;  /* 0x0003cc00011b7983 */ /* 0x000f280000300800 */
[----:B----4-:R-:W-:Y:S04]  /*281d0*/  STL.64 [R1+0x12c0], R26 ;  /* 0x0012c01a01007387 */ /* 0x010fe80000100a00 */
[----:B---3--:R0:W-:Y:S04]  /*281e0*/  STL.64 [R1+0x12b8], R24 ;  /* 0x0012b81801007387 */ /* 0x0081e80000100a00 */
[----:B0-----:R-:W2:Y:S04]  /*281f0*/  LDL.LU R24, [R1+0x3d0] ;  /* 0x0003d00001187983 */ /* 0x001ea80000300800 */
[----:B------:R-:W2:Y:S04]  /*28200*/  LDL.LU R25, [R1+0x3d4] ;  /* 0x0003d40001197983 */ /* 0x000ea80000300800 */
[----:B------:R-:W2:Y:S04]  /*28210*/  LDL.LU R26, [R1+0x3d8] ;  /* 0x0003d800011a7983 */ /* 0x000ea80000300800 */
[----:B------:R-:W2:Y:S04]  /*28220*/  LDL.LU R27, [R1+0x3dc] ;  /* 0x0003dc00011b7983 */ /* 0x000ea80000300800 */
[----:B------:R-:W3:Y:S04]  /*28230*/  LDL.LU R8, [R1+0x150] ;  /* 0x0001500001087983 */ /* 0x000ee80000300800 */
        /* <DEDUP_REMOVED lines=9> */
[----:B------:R-:W3:Y:S04]  /*282d0*/  LDL.LU R4, [R1+0x380] ;  /* 0x0003800001047983 */ /* 0x000ee80000300800 */
[----:B------:R-:W3:Y:S04]  /*282e0*/  LDL.LU R5, [R1+0x384] ;  /* 0x0003840001057983 */ /* 0x000ee80000300800 */
[----:B------:R-:W3:Y:S04]  /*282f0*/  LDL.LU R6, [R1+0x388] ;  /* 0x0003880001067983 */ /* 0x000ee80000300800 */
        /* <DEDUP_REMOVED lines=8> */
[----:B----4-:R-:W-:Y:S04]  /*28380*/  STL.64 [R1+0x11e0], R10 ;  /* 0x0011e00a01007387 */ /* 0x010fe80000100a00 */
[----:B------:R0:W-:Y:S04]  /*28390*/  STL.64 [R1+0x11d8], R8 ;  /* 0x0011d80801007387 */ /* 0x0001e80000100a00 */
[----:B------:R-:W-:Y:S04]  /*283a0*/  STL [R1+0xf9c], R20 ;  /* 0x000f9c1401007387 */ /* 0x000fe80000100800 */
[----:B------:R-:W-:Y:S04]  /*283b0*/  STL [R1+0xf98], R21 ;  /* 0x000f981501007387 */ /* 0x000fe80000100800 */
[----:B------:R-:W3:Y:S04]  /*283c0*/  LDL.LU.64 R22, [R1+0x68] ;  /* 0x0000680001167983 */ /* 0x000ee80000300a00 */
[----:B------:R-:W-:Y:S04]  /*283d0*/  STL.64 [R1+0x690], R24 ;  /* 0x0006901801007387 */ /* 0x000fe80000100a00 */
[----:B------:R1:W-:Y:S01]  /*283e0*/  STL.64 [R1+0x698], R26 ;  /* 0x0006981a01007387 */ /* 0x0003e20000100a00 */
[----:B0-----:R-:W-:-:S02]  /*283f0*/  IMAD.MOV.U32 R9, RZ, RZ, R14 ;  /* 0x000000ffff097224 */ /* 0x001fc400078e000e */
[----:B------:R-:W-:Y:S01]  /*28400*/  IMAD.MOV.U32 R8, RZ, RZ, R15 ;  /* 0x000000ffff087224 */ /* 0x000fe200078e000f */
[----:B-1----:R-:W4:Y:S04]  /*28410*/  LDL.LU.64 R26, [R1+0x12c0] ;  /* 0x0012c000011a7983 */ /* 0x002f280000300a00 */
[----:B------:R-:W4:Y:S04]  /*28420*/  LDL.LU.64 R24, [R1+0x12b8] ;  /* 0x0012b80001187983 */ /* 0x000f280000300a00 */
[----:B------:R-:W4:Y:S02]  /*28430*/  LDL.LU.64 R14, [R1+0x12b0] ;  /* 0x0012b000010e7983 */ /* 0x000f240000300a00 */
[----:B----4-:R-:W-:Y:S02]  /*28440*/  HMMA.16816.F32 R12, R16, R14, R24 ;  /* 0x0000000e100c723c */ /* 0x010fe40000001818 */
[----:B------:R-:W4:-:S15]  /*28450*/  LDL.LU.64 R26, [R1+0x12a8] ;  /* 0x0012a800011a7983 */ /* 0x000f1e0000300a00 */
[----:B------:R-:W-:Y:S02]  /*28460*/  NOP ;  /* 0x0000000000007918 */ /* 0x000fe40000000000 */
[----:B------:R-:W-:Y:S04]  /*28470*/  STL.64 [R1+0x5f0], R12 ;  /* 0x0005f00c01007387 */ /* 0x000fe80000100a00 */
[----:B------:R0:W-:Y:S04]  /*28480*/  STL.64 [R1+0x5f8], R14 ;  /* 0x0005f80e01007387 */ /* 0x0001e80000100a00 */
[----:B0-----:R-:W4:Y:S04]  /*28490*/  LDL.LU.64 R14, [R1+0x12a0] ;  /* 0x0012a000010e7983 */ /* 0x001f280000300a00 */
[----:B------:R-:W4:Y:S02]  /*284a0*/  LDL.LU.64 R12, [R1+0x1298] ;  /* 0x00129800010c7983 */ /* 0x000f240000300a00 */
[----:B----4-:R-:W-:-:S15]  /*284b0*/  HMMA.16816.F32 R12, R16, R26, R12 ;  /* 0x0000001a100c723c */ /* 0x010fde000000180c */
[----:B------:R-:W-:-:S04]  /*284c0*/  NOP ;  /* 0x0000000000007918 */ /* 0x000fc80000000000 */
[----:B------:R0:W-:Y:S04]  /*284d0*/  STL.64 [R1+0x370], R12 ;  /* 0x0003700c01007387 */ /* 0x0001e80000100a00 */
[----:B------:R1:W-:Y:S01]  /*284e0*/  STL.64 [R1+0x378], R14 ;  /* 0x0003780e01007387 */ /* 0x0003e20000100a00 */
[----:B0-----:R-:W-:Y:S02]  /*284f0*/  IMAD.MOV.U32 R13, RZ, RZ, R26 ;  /* 0x000000ffff0d7224 */ /* 0x001fe400078e001a */
[----:B------:R-:W-:Y:S02]  /*28500*/  IMAD.MOV.U32 R12, RZ, RZ, R27 ;  /* 0x000000ffff0c7224 */ /* 0x000fe400078e001b */
[----:B------:R-:W2:Y:S02]  /*28510*/  LDL.LU.64 R26, [R1+0x1290] ;  /* 0x00129000011a7983 */ /* 0x000ea40000300a00 */
[----:B--2---:R-:W-:Y:S01]  /*28520*/  HMMA.16816.F32 R4, R16, R26, R4 ;  /* 0x0000001a1004723c */ /* 0x004fe20000001804 */
[----:B-1----:R-:W-:-:S02]  /*28530*/  IMAD.MOV.U32 R15, RZ, RZ, R26 ;  /* 0x000000ffff0f7224 */ /* 0x002fc400078e001a */
[----:B------:R-:W-:-:S15]  /*28540*/  IMAD.MOV.U32 R14, RZ, RZ, R27 ;  /* 0x000000ffff0e7224 */ /* 0x000fde00078e001b */
[----:B------:R-:W-:Y:S01]  /*28550*/  NOP ;  /* 0x0000000000007918 */ /* 0x000fe20000000000 */
[----:B------:R-:W-:Y:S04]  /*28560*/  STL.64 [R1+0x240], R4 ;  /* 0x0002400401007387 */ /* 0x000fe80000100a00 */
[----:B------:R0:W-:Y:S04]  /*28570*/  STL.64 [R1+0x248], R6 ;  /* 0x0002480601007387 */ /* 0x0001e80000100a00 */
[----:B0-----:R-:W2:Y:S04]  /*28580*/  LDL.LU.64 R6, [R1+0x1288] ;  /* 0x0012880001067983 */ /* 0x001ea80000300a00 */
[----:B------:R-:W2:Y:S04]  /*28590*/  LDL.LU.64 R4, [R1+0x1280] ;  /* 0x0012800001047983 */ /* 0x000ea80000300a00 */
        /* <DEDUP_REMOVED lines=9> */
[----:B------:R0:W-:Y:S02]  /*28630*/  STL.64 [R1+0x11f0], R10 ;  /* 0x0011f00a01007387 */ /* 0x0001e40000100a00 */
[----:B0-----:R-:W-:-:S02]  /*28640*/  IMAD.MOV.U32 R10, RZ, RZ, R15 ;  /* 0x000000ffff0a7224 */ /* 0x001fc400078e000f */
[----:B------:R-:W-:-:S05]  /*28650*/  IMAD.MOV.U32 R11, RZ, RZ, R14 ;  /* 0x000000ffff0b7224 */ /* 0x000fca00078e000e */
[----:B------:R0:W-:Y:S02]  /*28660*/  STL.64 [R1+0x1208], R10 ;  /* 0x0012080a01007387 */ /* 0x0001e40000100a00 */
[----:B0-----:R-:W-:Y:S02]  /*28670*/  IMAD.MOV.U32 R10, RZ, RZ, R13 ;  /* 0x000000ffff0a7224 */ /* 0x001fe400078e000d */
[----:B------:R-:W-:Y:S02]  /*28680*/  IMAD.MOV.U32 R11, RZ, RZ, R12 ;  /* 0x000000ffff0b7224 */ /* 0x000fe400078e000c */
[----:B------:R-:W4:Y:S04]  /*28690*/  LDL.LU R12, [R1+0x2d0] ;  /* 0x0002d000010c7983 */ /* 0x000f280000300800 */
[----:B------:R-:W4:Y:S04]  /*286a0*/  LDL.LU R13, [R1+0x2d4] ;  /* 0x0002d400010d7983 */ /* 0x000f280000300800 */
[----:B------:R-:W4:Y:S04]  /*286b0*/  LDL.LU R14, [R1+0x2d8] ;  /* 0x0002d800010e7983 */ /* 0x000f280000300800 */
[----:B------:R-:W4:Y:S04]  /*286c0*/  LDL.LU R15, [R1+0x2dc] ;  /* 0x0002dc00010f7983 */ /* 0x000f280000300800 */
[----:B------:R0:W-:Y:S04]  /*286d0*/  STL.64 [R1+0x1220], R10 ;  /* 0x0012200a01007387 */ /* 0x0001e80000100a00 */
[----:B0-----:R-:W3:Y:S01]  /*286e0*/  LDL.LU.64 R10, [R1+0x48] ;  /* 0x00004800010a7983 */ /* 0x001ee20000300a00 */
[----:B--2---:R-:W-:Y:S03]  /*286f0*/  HMMA.16816.F32 R4, R16, R26, R4 ;  /* 0x0000001a1004723c */ /* 0x004fe60000001804 */
[----:B---3--:R0:W-:Y:S02]  /*28700*/  STL.64 [R1+0x1228], R10 ;  /* 0x0012280a01007387 */ /* 0x0081e40000100a00 */
[----:B0-----:R-:W-:-:S02]  /*28710*/  IMAD.MOV.U32 R10, RZ, RZ, R9 ;  /* 0x000000ffff0a7224 */ /* 0x001fc400078e0009 */
[----:B------:R-:W-:-:S05]  /*28720*/  IMAD.MOV.U32 R11, RZ, RZ, R8 ;  /* 0x000000ffff0b7224 */ /* 0x000fca00078e0008 */
[----:B------:R0:W-:Y:S04]  /*28730*/  STL.64 [R1+0x1240], R10 ;  /* 0x0012400a01007387 */ /* 0x0001e80000100a00 */
[----:B------:R-:W2:Y:S04]  /*28740*/  LDL.LU R8, [R1+0x2c0] ;  /* 0x0002c00001087983 */ /* 0x000ea80000300800 */
[----:B------:R-:W2:Y:S04]  /*28750*/  LDL.LU R9, [R1+0x2c4] ;  /* 0x0002c40001097983 */ /* 0x000ea80000300800 */
[----:B0-----:R-:W2:Y:S04]  /*28760*/  LDL.LU R10, [R1+0x2c8] ;  /* 0x0002c800010a7983 */ /* 0x001ea80000300800 */
[----:B------:R-:W2:Y:S04]  /*28770*/  LDL.LU R11, [R1+0x2cc] ;  /* 0x0002cc00010b7983 */ /* 0x000ea80000300800 */
[----:B------:R-:W-:Y:S04]  /*28780*/  STL.64 [R1+0x1b0], R4 ;  /* 0x0001b00401007387 */ /* 0x000fe80000100a00 */
[----:B------:R0:W-:Y:S04]  /*28790*/  STL.64 [R1+0x1b8], R6 ;  /* 0x0001b80601007387 */ /* 0x0001e80000100a00 */
[----:B0-----:R-:W4:Y:S04]  /*287a0*/  LDL.LU.64 R6, [R1+0x1260] ;  /* 0x0012600001067983 */ /* 0x001f280000300a00 */
[----:B------:R-:W3:Y:S04]  /*287b0*/  LDL.LU.64 R4, [R1+0x1258] ;  /* 0x0012580001047983 */ /* 0x000ee80000300a00 */
        /* <DEDUP_REMOVED lines=24> */
[----:B------:R-:W4:Y:S04]  /*28940*/  LDL.LU.64 R14, [R1+0x1250] ;  /* 0x00125000010e7983 */ /* 0x000f280000300a00 */
[----:B------:R-:W4:Y:S04]  /*28950*/  LDL.LU.64 R12, [R1+0x1248] ;  /* 0x00124800010c7983 */ /* 0x000f280000300a00 */
[----:B------:R0:W-:Y:S04]  /*28960*/  STL.64 [R1+0x110], R16 ;  /* 0x0001101001007387 */ /* 0x0001e80000100a00 */
[----:B------:R1:W-:Y:S04]  /*28970*/  STL.64 [R1+0x118], R18 ;  /* 0x0001181201007387 */ /* 0x0003e80000100a00 */
[----:B0-----:R-:W2:Y:S04]  /*28980*/  LDL.LU R16, [R1+0x2a0] ;  /* 0x0002a00001107983 */ /* 0x001ea80000300800 */
[----:B------:R-:W2:Y:S04]  /*28990*/  LDL.LU R17, [R1+0x2a4] ;  /* 0x0002a40001117983 */ /* 0x000ea80000300800 */
[----:B-1----:R-:W2:Y:S04]  /*289a0*/  LDL.LU R18, [R1+0x2a8] ;  /* 0x0002a80001127983 */ /* 0x002ea80000300800 */
[----:B------:R-:W2:Y:S01]  /*289b0*/  LDL.LU R19, [R1+0x2ac] ;  /* 0x0002ac0001137983 */ /* 0x000ea20000300800 */
[----:B----4-:R-:W-:-:S15]  /*289c0*/  HMMA.16816.F32 R8, R12, R22, R8 ;  /* 0x000000160c08723c */ /* 0x010fde0000001808 */
[----:B------:R-:W-:-:S04]  /*289d0*/  NOP ;  /* 0x0000000000007918 */ /* 0x000fc80000000000 */
        /* <DEDUP_REMOVED lines=8> */
[----:B0-----:R-:W4:Y:S02]  /*28a60*/  LDL.LU.64 R10, [R1+0x1228] ;  /* 0x00122800010a7983 */ /* 0x001f240000300a00 */
[----:B----4-:R-:W-:-:S15]  /*28a70*/  HMMA.16816.F32 R16, R12, R10, R16 ;  /* 0x0000000a0c10723c */ /* 0x010fde0000001810 */
[----:B------:R-:W-:-:S04]  /*28a80*/  NOP ;  /* 0x0000000000007918 */ /* 0x000fc80000000000 */
[----:B------:R0:W-:Y:S04]  /*28a90*/  STL.64 [R1+0x5d0], R16 ;  /* 0x0005d01001007387 */ /* 0x0001e80000100a00 */
[----:B------:R-:W-:Y:S01]  /*28aa0*/  STL.64 [R1+0x5d8], R18 ;  /* 0x0005d81201007387 */ /* 0x000fe20000100a00 */
[----:B0-----:R-:W-:Y:S02]  /*28ab0*/  IMAD.MOV.U32 R17, RZ, RZ, R10 ;  /* 0x000000ffff117224 */ /* 0x001fe400078e000a */
[----:B------:R-:W-:Y:S02]  /*28ac0*/  IMAD.MOV.U32 R16, RZ, RZ, R11 ;  /* 0x000000ffff107224 */ /* 0x000fe400078e000b */
[----:B------:R-:W2:Y:S04]  /*28ad0*/  LDL.LU.64 R10, [R1+0x1220] ;  /* 0x00122000010a7983 */ /* 0x000ea80000300a00 */
[----:B------:R0:W-:Y:S04]  /*28ae0*/  STL.64 [R1+0x11b0], R16 ;  /* 0x0011b01001007387 */ /* 0x0001e80000100a00 */
[----:B0-----:R-:W4:Y:S04]  /*28af0*/  LDL.LU R16, [R1+0x230] ;  /* 0x0002300001107983 */ /* 0x001f280000300800 */
[----:B------:R-:W4:Y:S04]  /*28b00*/  LDL.LU R17, [R1+0x234] ;  /* 0x0002340001117983 */ /* 0x000f280000300800 */
[----:B------:R-:W4:Y:S04]  /*28b10*/  LDL.LU R18, [R1+0x238] ;  /* 0x0002380001127983 */ /* 0x000f280000300800 */
[----:B------:R-:W4:Y:S01]  /*28b20*/  LDL.LU R19, [R1+0x23c] ;  /* 0x00023c0001137983 */ /* 0x000f220000300800 */
[----:B--2---:R-:W-:Y:S03]  /*28b30*/  HMMA.16816.F32 R8, R12, R10, R24 ;  /* 0x0000000a0c08723c */ /* 0x004fe60000001818 */
[----:B------:R-:W2:Y:S04]  /*28b40*/  LDL.LU.64 R26, [R1+0x1218] ;  /* 0x00121800011a7983 */ /* 0x000ea80000300a00 */
[----:B------:R-:W2:-:S12]  /*28b50*/  LDL.LU.64 R24, [R1+0x1210] ;  /* 0x0012100001187983 */ /* 0x000e980000300a00 */
        /* <DEDUP_REMOVED lines=18> */
[----:B------:R-:W2:-:S13]  /*28c80*/  LDL.LU.64 R8, [R1+0x11c8] ;  /* 0x0011c80001087983 */ /* 0x000e9a0000300a00 */
[----:B------:R0:W-:Y:S04]  /*28c90*/  STL.64 [R1+0x4c0], R24 ;  /* 0x0004c01801007387 */ /* 0x0001e80000100a00 */
[----:B------:R1:W-:Y:S04]  /*28ca0*/  STL.64 [R1+0x4c8], R26 ;  /* 0x0004c81a01007387 */ /* 0x0003e80000100a00 */
[----:B0-----:R-:W3:Y:S04]  /*28cb0*/  LDL.LU R24, [R1+0x210] ;  /* 0x0002100001187983 */ /* 0x001ee80000300800 */
[----:B------:R-:W3:Y:S04]  /*28cc0*/  LDL.LU R25, [R1+0x214] ;  /* 0x0002140001197983 */ /* 0x000ee80000300800 */
[----:B-1----:R-:W3:Y:S04]  /*28cd0*/  LDL.LU R26, [R1+0x218] ;  /* 0x00021800011a7983 */ /* 0x002ee80000300800 */
[----:B------:R-:W3:Y:S01]  /*28ce0*/  LDL.LU R27, [R1+0x21c] ;  /* 0x00021c00011b7983 */ /* 0x000ee20000300800 */
[----:B--2---:R-:W-:Y:S03]  /*28cf0*/  HMMA.16816.F32 R12, R12, R6, R8 ;  /* 0x000000060c0c723c */ /* 0x004fe60000001808 */
[----:B---3--:R0:W-:Y:S04]  /*28d00*/  STL.64 [R1+0x11a0], R26 ;  /* 0x0011a01a01007387 */ /* 0x0081e80000100a00 */
[----:B------:R-:W-:Y:S04]  /*28d10*/  STL.64 [R1+0x1198], R24 ;  /* 0x0011981801007387 */ /* 0x000fe80000100a00 */
[----:B0-----:R-:W2:Y:S04]  /*28d20*/  LDL.LU.64 R26, [R1+0x58] ;  /* 0x00005800011a7983 */ /* 0x001ea80000300a00 */
[----:B------:R-:W4:Y:S04]  /*28d30*/  LDL.LU.64 R10, [R1+0x11c0] ;  /* 0x0011c000010a7983 */ /* 0x000f280000300a00 */
[----:B------:R-:W4:Y:S04]  /*28d40*/  LDL.LU.64 R8, [R1+0x11b8] ;  /* 0x0011b80001087983 */ /* 0x000f280000300a00 */
[----:B------:R-:W-:Y:S04]  /*28d50*/  STL.64 [R1+0x1148], R6 ;  /* 0x0011480601007387 */ /* 0x000fe80000100a00 */
[----:B------:R0:W-:Y:S04]  /*28d60*/  STL.64 [R1+0x1140], R4 ;  /* 0x0011400401007387 */ /* 0x0001e80000100a00 */
[----:B------:R-:W-:Y:S04]  /*28d70*/  STL.64 [R1+0x4b0], R12 ;  /* 0x0004b00c01007387 */ /* 0x000fe80000100a00 */
[----:B------:R1:W-:Y:S01]  /*28d80*/  STL.64 [R1+0x4b8], R14 ;  /* 0x0004b80e01007387 */ /* 0x0003e20000100a00 */
[----:B0-----:R-:W-:Y:S01]  /*28d90*/  IMAD.MOV.U32 R5, RZ, RZ, R22 ;  /* 0x000000ffff057224 */ /* 0x001fe200078e0016 */
[----:B----4-:R-:W-:-:S15]  /*28da0*/  HMMA.16816.F32 R16, R8, R22, R16 ;  /* 0x000000160810723c */ /* 0x010fde0000001810 */
[----:B------:R-:W-:-:S04]  /*28db0*/  NOP ;  /* 0x0000000000007918 */ /* 0x000fc80000000000 */
[----:B------:R0:W-:Y:S01]  /*28dc0*/  STL.64 [R1+0x730], R16 ;  /* 0x0007301001007387 */ /* 0x0001e20000100a00 */
[----:B-1----:R-:W-:-:S03]  /*28dd0*/  IMAD.MOV.U32 R14, RZ, RZ, R17 ;  /* 0x000000ffff0e7224 */ /* 0x002fc600078e0011 */
[----:B------:R-:W-:Y:S01]  /*28de0*/  STL.64 [R1+0x738], R18 ;  /* 0x0007381201007387 */ /* 0x000fe20000100a00 */
[----:B------:R-:W-:-:S03]  /*28df0*/  IMAD.MOV.U32 R22, RZ, RZ, R16 ;  /* 0x000000ffff167224 */ /* 0x000fc600078e0010 */
[----:B0-----:R-:W3:Y:S01]  /*28e00*/  LDL.LU.64 R16, [R1+0x11b0] ;  /* 0x0011b00001107983 */ /* 0x001ee20000300a00 */
[----:B------:R-:W-:Y:S02]  /*28e10*/  IMAD.MOV.U32 R4, RZ, RZ, R23 ;  /* 0x000000ffff047224 */ /* 0x000fe400078e0017 */
[----:B------:R-:W-:-:S03]  /*28e20*/  IMAD.MOV.U32 R23, RZ, RZ, R18 ;  /* 0x000000ffff177224 */ /* 0x000fc600078e0012 */
[----:B------:R0:W-:Y:S04]  /*28e30*/  STL.64 [R1+0x11a8], R4 ;  /* 0x0011a80401007387 */ /* 0x0001e80000100a00 */
[----:B0-----:R-:W2:Y:S04]  /*28e40*/  LDL.LU R4, [R1+0x220] ;  /* 0x0002200001047983 */ /* 0x001ea80000300800 */
[----:B------:R-:W2:Y:S04]  /*28e50*/  LDL.LU R5, [R1+0x224] ;  /* 0x0002240001057983 */ /* 0x000ea80000300800 */
[----:B------:R-:W2:Y:S04]  /*28e60*/  LDL.LU R6, [R1+0x228] ;  /* 0x0002280001067983 */ /* 0x000ea80000300800 */
[----:B------:R-:W2:Y:S04]  /*28e70*/  LDL.LU R7, [R1+0x22c] ;  /* 0x00022c0001077983 */ /* 0x000ea80000300800 */
[----:B------:R-:W-:Y:S04]  /*28e80*/  STL [R1+0xfac], R22 ;  /* 0x000fac1601007387 */ /* 0x000fe80000100800 */
[----:B------:R3:W-:Y:S01]  /*28e90*/  STL [R1+0xfa8], R23 ;  /* 0x000fa81701007387 */ /* 0x0007e20000100800 */
[----:B------:R-:W-:-:S02]  /*28ea0*/  IMAD.MOV.U32 R15, RZ, RZ, R19 ;  /* 0x000000ffff0f7224 */ /* 0x000fc400078e0013 */
[----:B---3--:R-:W-:Y:S02]  /*28eb0*/  IMAD.MOV.U32 R23, RZ, RZ, R16 ;  /* 0x000000ffff177224 */ /* 0x008fe400078e0010 */
[----:B------:R-:W-:Y:S01]  /*28ec0*/  IMAD.MOV.U32 R22, RZ, RZ, R17 ;  /* 0x000000ffff167224 */ /* 0x000fe200078e0011 */
[----:B------:R-:W3:Y:S04]  /*28ed0*/  LDL.LU R16, [R1+0x1f0] ;  /* 0x0001f00001107983 */ /* 0x000ee80000300800 */
[----:B------:R-:W3:Y:S04]  /*28ee0*/  LDL.LU R17, [R1+0x1f4] ;  /* 0x0001f40001117983 */ /* 0x000ee80000300800 */
[----:B------:R-:W4:Y:S04]  /*28ef0*/  LDL.LU R18, [R1+0x1f8] ;  /* 0x0001f80001127983 */ /* 0x000f280000300800 */
[----:B------:R-:W4:Y:S01]  /*28f00*/  LDL.LU R19, [R1+0x1fc] ;  /* 0x0001fc0001137983 */ /* 0x000f220000300800 */
[----:B--2---:R-:W-:Y:S03]  /*28f10*/  HMMA.16816.F32 R4, R8, R26, R4 ;  /* 0x0000001a0804723c */ /* 0x004fe60000001804 */
[----:B----4-:R0:W-:Y:S04]  /*28f20*/  STL.64 [R1+0x1190], R18 ;  /* 0x0011901201007387 */ /* 0x0101e80000100a00 */
[----:B---3--:R1:W-:Y:S04]  /*28f30*/  STL.64 [R1+0x1188], R16 ;  /* 0x0011881001007387 */ /* 0x0083e80000100a00 */
[----:B0-----:R-:W2:Y:S04]  /*28f40*/  LDL.LU.64 R18, [R1+0x38] ;  /* 0x0000380001127983 */ /* 0x001ea80000300a00 */
[----:B------:R0:W-:Y:S04]  /*28f50*/  STL [R1+0xfa4], R14 ;  /* 0x000fa40e01007387 */ /* 0x0001e80000100800 */
[----:B------:R3:W-:Y:S04]  /*28f60*/  STL [R1+0xfa0], R15 ;  /* 0x000fa00f01007387 */ /* 0x0007e80000100800 */
[----:B------:R-:W2:Y:S04]  /*28f70*/  LDL.LU R12, [R1+0x200] ;  /* 0x00020000010c7983 */ /* 0x000ea80000300800 */
[----:B------:R-:W2:Y:S01]  /*28f80*/  LDL.LU R13, [R1+0x204] ;  /* 0x00020400010d7983 */ /* 0x000ea20000300800 */
[----:B-1----:R-:W-:-:S02]  /*28f90*/  IMAD.MOV.U32 R17, RZ, RZ, R26 ;  /* 0x000000ffff117224 */ /* 0x002fc400078e001a */
[----:B------:R-:W-:Y:S01]  /*28fa0*/  IMAD.MOV.U32 R16, RZ, RZ, R27 ;  /* 0x000000ffff107224 */ /* 0x000fe200078e001b */
[----:B0-----:R-:W2:Y:S04]  /*28fb0*/  LDL.LU R14, [R1+0x208] ;  /* 0x00020800010e7983 */ /* 0x001ea80000300800 */
[----:B---3--:R-:W2:Y:S04]  /*28fc0*/  LDL.LU R15, [R1+0x20c] ;  /* 0x00020c00010f7983 */ /* 0x008ea80000300800 */
[----:B------:R0:W-:Y:S04]  /*28fd0*/  STL.64 [R1+0x6b0], R4 ;  /* 0x0006b00401007387 */ /* 0x0001e80000100a00 */
[----:B------:R1:W-:Y:S04]  /*28fe0*/  STL.64 [R1+0x6b8], R6 ;  /* 0x0006b80601007387 */ /* 0x0003e80000100a00 */
[----:B0-----:R-:W3:Y:S04]  /*28ff0*/  LDL.LU.64 R4, [R1+0x11a8] ;  /* 0x0011a80001047983 */ /* 0x001ee80000300a00 */
[----:B------:R-:W4:Y:S04]  /*29000*/  LDL.LU.64 R26, [R1+0x11a0] ;  /* 0x0011a000011a7983 */ /* 0x000f280000300a00 */
[----:B------:R-:W4:Y:S04]  /*29010*/  LDL.LU.64 R24, [R1+0x1198] ;  /* 0x0011980001187983 */ /* 0x000f280000300a00 */
[----:B-1----:R-:W2:Y:S01]  /*29020*/  LDL.LU.64 R6, [R1+0x8] ;  /* 0x0000080001067983 */ /* 0x002ea20000300a00 */
[----:B----4-:R-:W-:Y:S03]  /*29030*/  HMMA.16816.F32 R24, R8, R22, R24 ;  /* 0x000000160818723c */ /* 0x010fe60000001818 */
[----:B--2---:R-:W-:-:S15]  /*29040*/  STL.64 [R1+0x1160], R6 ;  /* 0x0011600601007387 */ /* 0x004fde0000100a00 */
[----:B------:R-:W-:Y:S01]  /*29050*/  NOP ;  /* 0x0000000000007918 */ /* 0x000fe20000000000 */
[----:B------:R0:W-:Y:S04]  /*29060*/  STL.64 [R1+0x630], R24 ;  /* 0x0006301801007387 */ /* 0x0001e80000100a00 */
[----:B------:R1:W-:Y:S04]  /*29070*/  STL.64 [R1+0x638], R26 ;  /* 0x0006381a01007387 */ /* 0x0003e80000100a00 */
[----:B0-----:R-:W2:Y:S04]  /*29080*/  LDL.LU R24, [R1+0x100] ;  /* 0x0001000001187983 */ /* 0x001ea80000300800 */
[----:B------:R-:W2:Y:S04]  /*29090*/  LDL.LU R25, [R1+0x104] ;  /* 0x0001040001197983 */ /* 0x000ea80000300800 */
[----:B-1----:R-:W4:Y:S04]  /*290a0*/  LDL.LU R26, [R1+0x108] ;  /* 0x00010800011a7983 */ /* 0x002f280000300800 */
[----:B------:R-:W4:Y:S04]  /*290b0*/  LDL.LU R27, [R1+0x10c] ;  /* 0x00010c00011b7983 */ /* 0x000f280000300800 */
[----:B------:R-:W2:Y:S01]  /*290c0*/  LDL.LU.64 R6, [R1+0x18] ;  /* 0x0000180001067983 */ /* 0x000ea20000300a00 */
[----:B------:R-:W-:Y:S03]  /*290d0*/  HMMA.16816.F32 R12, R8, R18, R12 ;  /* 0x00000012080c723c */ /* 0x000fe6000000180c */
[----:B--2---:R0:W-:Y:S04]  /*290e0*/  STL.64 [R1+0x1180], R6 ;  /* 0x0011800601007387 */ /* 0x0041e80000100a00 */
[----:B---3--:R-:W-:Y:S04]  /*290f0*/  STL.64 [R1+0x1178], R4 ;  /* 0x0011780401007387 */ /* 0x008fe80000100a00 */
[----:B0-----:R-:W2:Y:S04]  /*29100*/  LDL.LU.64 R6, [R1+0x28] ;  /* 0x0000280001067983 */ /* 0x001ea80000300a00 */
[----:B----4-:R-:W-:Y:S04]  /*29110*/  STL.64 [R1+0x1158], R26 ;  /* 0x0011581a01007387 */ /* 0x010fe80000100a00 */
[----:B------:R0:W-:Y:S04]  /*29120*/  STL.64 [R1+0x1150], R24 ;  /* 0x0011501801007387 */ /* 0x0001e80000100a00 */
[----:B0-----:R-:W3:Y:S04]  /*29130*/  LDL.LU R24, [R1+0x1d0] ;  /* 0x0001d00001187983 */ /* 0x001ee80000300800 */
[----:B------:R-:W3:Y:S04]  /*29140*/  LDL.LU R25, [R1+0x1d4] ;  /* 0x0001d40001197983 */ /* 0x000ee80000300800 */
[----:B------:R-:W4:Y:S04]  /*29150*/  LDL.LU R26, [R1+0x1d8] ;  /* 0x0001d800011a7983 */ /* 0x000f280000300800 */
[----:B------:R-:W4:Y:S04]  /*29160*/  LDL.LU R27, [R1+0x1dc] ;  /* 0x0001dc00011b7983 */ /* 0x000f280000300800 */
[----:B----4-:R-:W-:Y:S04]  /*29170*/  STL.64 [R1+0x1170], R26 ;  /* 0x0011701a01007387 */ /* 0x010fe80000100a00 */
[----:B---3--:R0:W-:Y:S04]  /*29180*/  STL.64 [R1+0x1168], R24 ;  /* 0x0011681801007387 */ /* 0x0081e80000100a00 */
[----:B0-----:R-:W3:Y:S04]  /*29190*/  LDL.LU R24, [R1+0x1e0] ;  /* 0x0001e00001187983 */ /* 0x001ee80000300800 */
[----:B------:R-:W3:Y:S04]  /*291a0*/  LDL.LU R25, [R1+0x1e4] ;  /* 0x0001e40001197983 */ /* 0x000ee80000300800 */
[----:B------:R-:W3:Y:S04]  /*291b0*/  LDL.LU R26, [R1+0x1e8] ;  /* 0x0001e800011a7983 */ /* 0x000ee80000300800 */
[----:B------:R-:W3:Y:S04]  /*291c0*/  LDL.LU R27, [R1+0x1ec] ;  /* 0x0001ec00011b7983 */ /* 0x000ee80000300800 */
[----:B------:R0:W-:Y:S04]  /*291d0*/  STL.64 [R1+0x1100], R22 ;  /* 0x0011001601007387 */ /* 0x0001e80000100a00 */
[----:B------:R1:W-:Y:S04]  /*291e0*/  STL.64 [R1+0x5b0], R12 ;  /* 0x0005b00c01007387 */ /* 0x0003e80000100a00 */
[----:B------:R2:W-:Y:S01]  /*291f0*/  STL.64 [R1+0x5b8], R14 ;  /* 0x0005b80e01007387 */ /* 0x0005e20000100a00 */
[----:B0-----:R-:W-:-:S02]  /*29200*/  IMAD.MOV.U32 R22, RZ, RZ, R17 ;  /* 0x000000ffff167224 */ /* 0x001fc400078e0011 */
[----:B-1----:R-:W-:Y:S02]  /*29210*/  IMAD.MOV.U32 R13, RZ, RZ, R18 ;  /* 0x000000ffff0d7224 */ /* 0x002fe400078e0012 */
[----:B------:R-:W-:Y:S02]  /*29220*/  IMAD.MOV.U32 R12, RZ, RZ, R19 ;  /* 0x000000ffff0c7224 */ /* 0x000fe400078e0013 */
[----:B------:R-:W-:Y:S01]  /*29230*/  IMAD.MOV.U32 R23, RZ, RZ, R16 ;  /* 0x000000ffff177224 */ /* 0x000fe200078e0010 */
[----:B------:R-:W4:Y:S04]  /*29240*/  LDL.LU.64 R18, [R1+0x1190] ;  /* 0x0011900001127983 */ /* 0x000f280000300a00 */
[----:B------:R-:W4:Y:S01]  /*29250*/  LDL.LU.64 R16, [R1+0x1188] ;  /* 0x0011880001107983 */ /* 0x000f220000300a00 */
[----:B--2---:R-:W-:Y:S01]  /*29260*/  IMAD.MOV.U32 R15, RZ, RZ, R7 ;  /* 0x000000ffff0f7224 */ /* 0x004fe200078e0007 */
[----:B----4-:R-:W-:-:S15]  /*29270*/  HMMA.16816.F32 R16, R8, R6, R16 ;  /* 0x000000060810723c */ /* 0x010fde0000001810 */
[----:B------:R-:W-:-:S04]  /*29280*/  NOP ;  /* 0x0000000000007918 */ /* 0x000fc80000000000 */
[----:B------:R0:W-:Y:S04]  /*29290*/  STL.64 [R1+0x570], R16 ;  /* 0x0005701001007387 */ /* 0x0001e80000100a00 */
[----:B------:R-:W-:Y:S01]  /*292a0*/  STL.64 [R1+0x578], R18 ;  /* 0x0005781201007387 */ /* 0x000fe20000100a00 */
[----:B0-----:R-:W-:-:S03]  /*292b0*/  IMAD.MOV.U32 R16, RZ, RZ, R6 ;  /* 0x000000ffff107224 */ /* 0x001fc600078e0006 */
[----:B------:R-:W3:Y:S04]  /*292c0*/  LDL.LU.64 R6, [R1+0x1180] ;  /* 0x0011800001067983 */ /* 0x000ee80000300a00 */
[----:B------:R-:W2:Y:S04]  /*292d0*/  LDL.LU.64 R4, [R1+0x1178] ;  /* 0x0011780001047983 */ /* 0x000ea80000300a00 */
[----:B------:R0:W-:Y:S04]  /*292e0*/  STL [R1+0x1108], R16 ;  /* 0x0011081001007387 */ /* 0x0001e80000100800 */
[----:B0-----:R-:W4:Y:S04]  /*292f0*/  LDL.LU R16, [R1+0xd0] ;  /* 0x0000d00001107983 */ /* 0x001f280000300800 */
[----:B------:R-:W4:Y:S04]  /*29300*/  LDL.LU R17, [R1+0xd4] ;  /* 0x0000d40001117983 */ /* 0x000f280000300800 */
[----:B------:R-:W2:Y:S04]  /*29310*/  LDL.LU R18, [R1+0xd8] ;  /* 0x0000d80001127983 */ /* 0x000ea80000300800 */
[----:B------:R-:W2:Y:S04]  /*29320*/  LDL.LU R19, [R1+0xdc] ;  /* 0x0000dc0001137983 */ /* 0x000ea80000300800 */
[----:B--2---:R-:W-:Y:S04]  /*29330*/  STL.64 [R1+0x1118], R18 ;  /* 0x0011181201007387 */ /* 0x004fe80000100a00 */
[----:B----4-:R-:W-:Y:S04]  /*29340*/  STL.64 [R1+0x1110], R16 ;  /* 0x0011101001007387 */ /* 0x010fe80000100a00 */
[----:B------:R-:W2:Y:S01]  /*29350*/  LDL.LU R14, [R1+0x770] ;  /* 0x00077000010e7983 */ /* 0x000ea20000300800 */
[----:B---3--:R-:W-:Y:S01]  /*29360*/  HMMA.16816.F32 R24, R8, R6, R24 ;  /* 0x000000060818723c */ /* 0x008fe20000001818 */
[----:B------:R-:W-:-:S02]  /*29370*/  IMAD.MOV.U32 R21, RZ, RZ, R6 ;  /* 0x000000ffff157224 */ /* 0x000fc400078e0006 */
[----:B------:R-:W-:Y:S01]  /*29380*/  IMAD.MOV.U32 R20, RZ, RZ, R7 ;  /* 0x000000ffff147224 */ /* 0x000fe200078e0007 */
[----:B--2---:R-:W-:Y:S04]  /*29390*/  STL.64 [R1+0x1128], R14 ;  /* 0x0011280e01007387 */ /* 0x004fe80000100a00 */
[----:B------:R0:W-:Y:S04]  /*293a0*/  STL.64 [R1+0x1120], R12 ;  /* 0x0011200c01007387 */ /* 0x0001e80000100a00 */
[----:B0-----:R-:W2:Y:S04]  /*293b0*/  LDL.LU R12, [R1+0xe0] ;  /* 0x0000e000010c7983 */ /* 0x001ea80000300800 */
[----:B------:R-:W2:Y:S04]  /*293c0*/  LDL.LU R13, [R1+0xe4] ;  /* 0x0000e400010d7983 */ /* 0x000ea80000300800 */
[----:B------:R-:W-:Y:S04]  /*293d0*/  STL.64 [R1+0x560], R24 ;  /* 0x0005601801007387 */ /* 0x000fe80000100a00 */
[----:B------:R0:W-:Y:S04]  /*293e0*/  STL.64 [R1+0x568], R26 ;  /* 0x0005681a01007387 */ /* 0x0001e80000100a00 */
[----:B0-----:R-:W3:Y:S04]  /*293f0*/  LDL.LU.64 R26, [R1+0x1170] ;  /* 0x00117000011a7983 */ /* 0x001ee80000300a00 */
[----:B------:R-:W3:Y:S04]  /*29400*/  LDL.LU.64 R24, [R1+0x1168] ;  /* 0x0011680001187983 */ /* 0x000ee80000300a00 */
[----:B------:R-:W3:Y:S02]  /*29410*/  LDL.LU.64 R6, [R1+0x1160] ;  /* 0x0011600001067983 */ /* 0x000ee40000300a00 */
[----:B---3--:R-:W-:Y:S01]  /*29420*/  HMMA.16816.F32 R24, R8, R6, R24 ;  /* 0x000000060818723c */ /* 0x008fe20000001818 */
[----:B------:R-:W-:-:S02]  /*29430*/  IMAD.MOV.U32 R17, RZ, RZ, R6 ;  /* 0x000000ffff117224 */ /* 0x000fc400078e0006 */
[----:B------:R-:W-:-:S15]  /*29440*/  IMAD.MOV.U32 R16, RZ, RZ, R7 ;  /* 0x000000ffff107224 */ /* 0x000fde00078e0007 */
[----:B------:R-:W-:Y:S01]  /*29450*/  NOP ;  /* 0x0000000000007918 */ /* 0x000fe20000000000 */
[----:B------:R-:W-:Y:S04]  /*29460*/  STL.64 [R1+0x550], R24 ;  /* 0x0005501801007387 */ /* 0x000fe80000100a00 */
[----:B------:R0:W-:Y:S04]  /*29470*/  STL.64 [R1+0x558], R26 ;  /* 0x0005581a01007387 */ /* 0x0001e80000100a00 */
[----:B0-----:R-:W3:Y:S04]  /*29480*/  LDL.LU.64 R26, [R1+0x1158] ;  /* 0x00115800011a7983 */ /* 0x001ee80000300a00 */
[----:B------:R-:W3:Y:S04]  /*29490*/  LDL.LU.64 R24, [R1+0x1150] ;  /* 0x0011500001187983 */ /* 0x000ee80000300a00 */
[----:B------:R-:W3:Y:S01]  /*294a0*/  LDL.LU.64 R6, [R1+0x1148] ;  /* 0x0011480001067983 */ /* 0x000ee20000300a00 */
[----:B------:R-:W-:-:S02]  /*294b0*/  IMAD.MOV.U32 R18, RZ, RZ, R5 ;  /* 0x000000ffff127224 */ /* 0x000fc400078e0005 */
[----:B------:R-:W-:Y:S02]  /*294c0*/  IMAD.MOV.U32 R19, RZ, RZ, R4 ;  /* 0x000000ffff137224 */ /* 0x000fe400078e0004 */
[----:B------:R-:W-:Y:S02]  /*294d0*/  IMAD.MOV.U32 R14, RZ, RZ, R3 ;  /* 0x000000ffff0e7224 */ /* 0x000fe400078e0003 */
[----:B------:R-:W-:Y:S01]  /*294e0*/  IMAD.MOV.U32 R15, RZ, RZ, R2 ;  /* 0x000000ffff0f7224 */ /* 0x000fe200078e0002 */
[----:B------:R-:W4:Y:S04]  /*294f0*/  LDL.LU.64 R4, [R1+0x1140] ;  /* 0x0011400001047983 */ /* 0x000f280000300a00 */
[----:B------:R-:W2:Y:S01]  /*29500*/  LDL.LU.64 R2, [R1+0x620] ;  /* 0x0006200001027983 */ /* 0x000ea20000300a00 */
[----:B---3--:R-:W-:Y:S03]  /*29510*/  HMMA.16816.F32 R8, R8, R6, R24 ;  /* 0x000000060808723c */ /* 0x008fe60000001818 */
[----:B------:R-:W2:Y:S04]  /*29520*/  LDL.LU.64 R26, [R1+0x1138] ;  /* 0x00113800011a7983 */ /* 0x000ea80000300a00 */
[----:B------:R-:W2:-:S12]  /*29530*/  LDL.LU.64 R24, [R1+0x1130] ;  /* 0x0011300001187983 */ /* 0x000e980000300a00 */
[----:B------:R0:W-:Y:S04]  /*29540*/  STL.64 [R1+0x4d0], R8 ;  /* 0x0004d00801007387 */ /* 0x0001e80000100a00 */
[----:B------:R-:W-:Y:S04]  /*29550*/  STL.64 [R1+0x4d8], R10 ;  /* 0x0004d80a01007387 */ /* 0x000fe80000100a00 */
[----:B------:R1:W-:Y:S01]  /*29560*/  STL.64 [R1+0x1098], R6 ;  /* 0x0010980601007387 */ /* 0x0003e20000100a00 */
[----:B0-----:R-:W-:Y:S02]  /*29570*/  IMAD.MOV.U32 R8, RZ, RZ, R11 ;  /* 0x000000ffff087224 */ /* 0x001fe400078e000b */
[----:B-1----:R-:W-:-:S02]  /*29580*/  IMAD.MOV.U32 R6, RZ, RZ, R17 ;  /* 0x000000ffff067224 */ /* 0x002fc400078e0011 */
[----:B------:R-:W-:-:S05]  /*29590*/  IMAD.MOV.U32 R7, RZ, RZ, R16 ;  /* 0x000000ffff077224 */ /* 0x000fca00078e0010 */
[----:B------:R-:W-:Y:S04]  /*295a0*/  STL.64 [R1+0x10b0], R6 ;  /* 0x0010b00601007387 */ /* 0x000fe80000100a00 */
[----:B------:R0:W-:Y:S04]  /*295b0*/  STL [R1+0xfb0], R8 ;  /* 0x000fb00801007387 */ /* 0x0001e80000100800 */
[----:B0-----:R-:W3:Y:S01]  /*295c0*/  LDL.LU.64 R8, [R1+0x498] ;  /* 0x0004980001087983 */ /* 0x001ee20000300a00 */
[----:B--2---:R-:W-:Y:S03]  /*295d0*/  HMMA.16816.F32 R16, R24, R18, R12 ;  /* 0x000000121810723c */ /* 0x004fe6000000180c */
[----:B---3--:R0:W-:Y:S04]  /*295e0*/  STL.64 [R1+0x10e0], R8 ;  /* 0x0010e00801007387 */ /* 0x0081e80000100a00 */
[----:B0-----:R-:W2:Y:S04]  /*295f0*/  LDL.LU R8, [R1+0xc0] ;  /* 0x0000c00001087983 */ /* 0x001ea80000300800 */
[----:B------:R-:W2:Y:S04]  /*29600*/  LDL.LU R9, [R1+0xc4] ;  /* 0x0000c40001097983 */ /* 0x000ea80000300800 */
[----:B------:R-:W2:Y:S04]  /*29610*/  LDL.LU R10, [R1+0xc8] ;  /* 0x0000c800010a7983 */ /* 0x000ea80000300800 */
[----:B------:R-:W2:Y:S04]  /*29620*/  LDL.LU R11, [R1+0xcc] ;  /* 0x0000cc00010b7983 */ /* 0x000ea80000300800 */
[----:B------:R-:W3:Y:S04]  /*29630*/  LDL.LU.64 R14, [R1+0x1128] ;  /* 0x00112800010e7983 */ /* 0x000ee80000300a00 */
[----:B------:R-:W2:Y:S04]  /*29640*/  LDL.LU.64 R12, [R1+0x1120] ;  /* 0x00112000010c7983 */ /* 0x000ea80000300a00 */
[----:B------:R-:W-:Y:S04]  /*29650*/  STL.64 [R1+0x6f0], R16 ;  /* 0x0006f01001007387 */ /* 0x000fe80000100a00 */
[----:B------:R0:W-:Y:S04]  /*29660*/  STL.64 [R1+0x6f8], R18 ;  /* 0x0006f81201007387 */ /* 0x0001e80000100a00 */
[----:B0-----:R-:W2:Y:S04]  /*29670*/  LDL.LU.64 R18, [R1+0x1118] ;  /* 0x0011180001127983 */ /* 0x001ea80000300a00 */
[----:B------:R-:W2:Y:S01]  /*29680*/  LDL.LU.64 R16, [R1+0x1110] ;  /* 0x0011100001107983 */ /* 0x000ea20000300a00 */
[----:B------:R-:W-:-:S02]  /*29690*/  IMAD.MOV.U32 R6, RZ, RZ, R21 ;  /* 0x000000ffff067224 */ /* 0x000fc400078e0015 */
[----:B------:R-:W-:-:S05]  /*296a0*/  IMAD.MOV.U32 R7, RZ, RZ, R20 ;  /* 0x000000ffff077224 */ /* 0x000fca00078e0014 */
[----:B------:R-:W-:Y:S01]  /*296b0*/  STL.64 [R1+0x10c8], R6 ;  /* 0x0010c80601007387 */ /* 0x000fe20000100a00 */
[----:B--2---:R-:W-:Y:S03]  /*296c0*/  HMMA.16816.F32 R20, R24, R22, R16 ;  /* 0x000000161814723c */ /* 0x004fe60000001810 */
[----:B------:R-:W2:-:S15]  /*296d0*/  LDL.LU R16, [R1+0x1108] ;  /* 0x0011080001107983 */ /* 0x000e9e0000300800 */
[----:B------:R-:W-:Y:S01]  /*296e0*/  NOP ;  /* 0x0000000000007918 */ /* 0x000fe20000000000 */
[----:B------:R-:W-:Y:S04]  /*296f0*/  STL.64 [R1+0x650], R20 ;  /* 0x0006501401007387 */ /* 0x000fe80000100a00 */
[----:B------:R0:W-:Y:S04]  /*29700*/  STL.64 [R1+0x658], R22 ;  /* 0x0006581601007387 */ /* 0x0001e80000100a00 */
[----:B0-----:R-:W2:Y:S02]  /*29710*/  LDL.LU.64 R22, [R1+0x1100] ;  /* 0x0011000001167983 */ /* 0x001ea40000300a00 */
[----:B--2---:R-:W-:-:S15]  /*29720*/  HMMA.16816.F32 R8, R24, R22, R8 ;  /* 0x000000161808723c */ /* 0x004fde0000001808 */
[----:B------:R-:W-:-:S04]  /*29730*/  NOP ;  /* 0x0000000000007918 */ /* 0x000fc80000000000 */
[----:B------:R-:W-:Y:S04]  /*29740*/  STL.64 [R1+0x5a0], R8 ;  /* 0x0005a00801007387 */ /* 0x000fe80000100a00 */
[----:B------:R0:W-:Y:S04]  /*29750*/  STL.64 [R1+0x5a8], R10 ;  /* 0x0005a80a01007387 */ /* 0x0001e80000100a00 */
[----:B------:R-:W2:Y:S04]  /*29760*/  LDL.LU R23, [R1+0xb64] ;  /* 0x000b640001177983 */ /* 0x000ea80000300800 */
[----:B------:R-:W2:Y:S01]  /*29770*/  LDL.LU R22, [R1+0xb5c] ;  /* 0x000b5c0001167983 */ /* 0x000ea20000300800 */
[----:B0-----:R-:W-:-:S02]  /*29780*/  IMAD.MOV.U32 R11, RZ, RZ, R12 ;  /* 0x000000ffff0b7224 */ /* 0x001fc400078e000c */
[----:B------:R-:W-:Y:S01]  /*29790*/  IMAD.MOV.U32 R10, RZ, RZ, R13 ;  /* 0x000000ffff0a7224 */ /* 0x000fe200078e000d */
[----:B------:R-:W2:Y:S04]  /*297a0*/  LDL.LU R12, [R1+0xb54] ;  /* 0x000b5400010c7983 */ /* 0x000ea80000300800 */
[----:B------:R-:W2:Y:S04]  /*297b0*/  LDL.LU R13, [R1+0xb4c] ;  /* 0x000b4c00010d7983 */ /* 0x000ea80000300800 */
[----:B---3--:R-:W-:Y:S01]  /*297c0*/  STL [R1+0x10a8], R14 ;  /* 0x0010a80e01007387 */ /* 0x008fe20000100800 */
[----:B------:R-:W-:-:S03]  /*297d0*/  IMAD.MOV.U32 R7, RZ, RZ, R15 ;  /* 0x000000ffff077224 */ /* 0x000fc600078e000f */
[----:B--2---:R0:W-:Y:S04]  /*297e0*/  STL.64 [R1+0x10a0], R12 ;  /* 0x0010a00c01007387 */ /* 0x0041e80000100a00 */
        /* <DEDUP_REMOVED lines=15> */
[----:B------:R-:W3:Y:S01]  /*298e0*/  LDL.LU R15, [R1+0xac] ;  /* 0x0000ac00010f7983 */ /* 0x000ee20000300800 */
[----:B------:R-:W-:-:S03]  /*298f0*/  IMAD.MOV.U32 R6, RZ, RZ, R16 ;  /* 0x000000ffff067224 */ /* 0x000fc600078e0010 */
[----:B---3--:R-:W-:Y:S04]  /*29900*/  STL.64 [R1+0x10f0], R14 ;  /* 0x0010f00e01007387 */ /* 0x008fe80000100a00 */
[----:B--2---:R0:W-:Y:S04]  /*29910*/  STL.64 [R1+0x10e8], R12 ;  /* 0x0010e80c01007387 */ /* 0x0041e80000100a00 */
[----:B0-----:R-:W2:Y:S04]  /*29920*/  LDL.LU R12, [R1+0xb0] ;  /* 0x0000b000010c7983 */ /* 0x001ea80000300800 */
[----:B------:R-:W2:Y:S04]  /*29930*/  LDL.LU R13, [R1+0xb4] ;  /* 0x0000b400010d7983 */ /* 0x000ea80000300800 */
[----:B------:R-:W2:Y:S04]  /*29940*/  LDL.LU R14, [R1+0xb8] ;  /* 0x0000b800010e7983 */ /* 0x000ea80000300800 */
[----:B------:R-:W2:Y:S04]  /*29950*/  LDL.LU R15, [R1+0xbc] ;  /* 0x0000bc00010f7983 */ /* 0x000ea80000300800 */
[----:B------:R-:W3:Y:S04]  /*29960*/  LDL.LU R16, [R1+0xb44] ;  /* 0x000b440001107983 */ /* 0x000ee80000300800 */
[----:B------:R-:W3:Y:S04]  /*29970*/  LDL.LU R17, [R1+0xb3c] ;  /* 0x000b3c0001117983 */ /* 0x000ee80000300800 */
[----:B------:R-:W2:Y:S04]  /*29980*/  LDL.LU R18, [R1+0xb60] ;  /* 0x000b600001127983 */ /* 0x000ea80000300800 */
[----:B------:R-:W2:Y:S04]  /*29990*/  LDL.LU R19, [R1+0xb34] ;  /* 0x000b340001137983 */ /* 0x000ea80000300800 */
[----:B--2---:R-:W-:Y:S04]  /*299a0*/  STL.64 [R1+0x1090], R18 ;  /* 0x0010901201007387 */ /* 0x004fe80000100a00 */
[----:B---3--:R0:W-:Y:S01]  /*299b0*/  STL.64 [R1+0x1088], R16 ;  /* 0x0010881001007387 */ /* 0x0081e20000100a00 */
[----:B------:R-:W-:Y:S03]  /*299c0*/  HMMA.16816.F32 R8, R24, R10, R12 ;  /* 0x0000000a1808723c */ /* 0x000fe6000000180c */
[----:B0-----:R-:W2:Y:S01]  /*299d0*/  LDL.LU R16, [R1+0x70] ;  /* 0x0000700001107983 */ /* 0x001ea20000300800 */
[----:B------:R-:W-:-:S03]  /*299e0*/  IMAD.MOV.U32 R17, RZ, RZ, R0 ;  /* 0x000000ffff117224 */ /* 0x000fc600078e0000 */
[----:B------:R-:W3:Y:S04]  /*299f0*/  LDL.LU R0, [R1+0x10f8] ;  /* 0x0010f80001007983 */ /* 0x000ee80000300800 */
[----:B------:R-:W2:Y:S04]  /*29a00*/  LDL.LU R21, [R1+0xb58] ;  /* 0x000b580001157983 */ /* 0x000ea80000300800 */
[----:B------:R-:W2:Y:S04]  /*29a10*/  LDL.LU R20, [R1+0xb2c] ;  /* 0x000b2c0001147983 */ /* 0x000ea80000300800 */
[----:B------:R-:W2:Y:S04]  /*29a20*/  LDL.LU R29, [R1+0xb50] ;  /* 0x000b5000011d7983 */ /* 0x000ea80000300800 */
[----:B------:R-:W2:Y:S04]  /*29a30*/  LDL.LU R28, [R1+0xb24] ;  /* 0x000b2400011c7983 */ /* 0x000ea80000300800 */
[----:B------:R-:W2:Y:S04]  /*29a40*/  LDL.LU.64 R14, [R1+0x10f0] ;  /* 0x0010f000010e7983 */ /* 0x000ea80000300a00 */
[----:B------:R-:W2:Y:S01]  /*29a50*/  LDL.LU.64 R12, [R1+0x10e8] ;  /* 0x0010e800010c7983 */ /* 0x000ea20000300a00 */
[----:B----4-:R-:W-:-:S02]  /*29a60*/  IMAD.MOV.U32 R18, RZ, RZ, R5 ;  /* 0x000000ffff127224 */ /* 0x010fc400078e0005 */
[----:B------:R-:W0:Y:S01]  /*29a70*/  LDC R5, c[0x0][0x3a8] ;  /* 0x0000ea00ff057b82 */ /* 0x000e220000000800 */
[----:B------:R1:W-:Y:S04]  /*29a80*/  STL.64 [R1+0x50], R8 ;  /* 0x0000500801007387 */ /* 0x0003e80000100a00 */
[----:B------:R0:W-:Y:S01]  /*29a90*/  STL.64 [R1+0x58], R10 ;  /* 0x0000580a01007387 */ /* 0x0001e20000100a00 */
[----:B------:R-:W-:-:S03]  /*29aa0*/  IMAD.MOV.U32 R19, RZ, RZ, R4 ;  /* 0x000000ffff137224 */ /* 0x000fc600078e0004 */
[----:B-1----:R-:W4:Y:S01]  /*29ab0*/  LDL.LU.64 R8, [R1+0x10e0] ;  /* 0x0010e00001087983 */ /* 0x002f220000300a00 */
[----:B0-----:R-:W-:Y:S02]  /*29ac0*/  IMAD.SHL.U32 R10, R5, 0x40, RZ ;  /* 0x00000040050a7824 */ /* 0x001fe400078e00ff */
[----:B--2---:R-:W-:Y:S01]  /*29ad0*/  HMMA.16816.F32 R4, R24, R6, R12 ;  /* 0x000000061804723c */ /* 0x004fe2000000180c */
[----:B------:R-:W2:Y:S04]  /*29ae0*/  LDL.LU.64 R14, [R1+0x10d8] ;  /* 0x0010d800010e7983 */ /* 0x000ea80000300a00 */
[----:B------:R-:W2:-:S14]  /*29af0*/  LDL.LU.64 R12, [R1+0x10d0] ;  /* 0x0010d000010c7983 */ /* 0x000e9c0000300a00 */
        /* <DEDUP_REMOVED lines=10> */
[----:B------:R-:W2:Y:S04]  /*29ba0*/  LDL.LU R14, [R1+0x10a8] ;  /* 0x0010a800010e7983 */ /* 0x000ea80000300800 */
[----:B------:R-:W2:-:S13]  /*29bb0*/  LDL.LU.64 R12, [R1+0x10a0] ;  /* 0x0010a000010c7983 */ /* 0x000e9a0000300a00 */
[----:B------:R-:W-:Y:S04]  /*29bc0*/  STL.64 [R1+0x450], R4 ;  /* 0x0004500401007387 */ /* 0x000fe80000100a00 */
[----:B------:R0:W-:Y:S04]  /*29bd0*/  STL.64 [R1+0x458], R6 ;  /* 0x0004580601007387 */ /* 0x0001e80000100a00 */
[----:B0-----:R-:W2:Y:S01]  /*29be0*/  LDL.LU.64 R6, [R1+0x1098] ;  /* 0x0010980001067983 */ /* 0x001ea20000300a00 */
[----:B------:R-:W-:-:S05]  /*29bf0*/  IMAD.SHL.U32 R10, R10, 0x2, RZ ;  /* 0x000000020a0a7824 */ /* 0x000fca00078e00ff */
[-C--:B------:R-:W-:Y:S02]  /*29c00*/  IADD3 R4, P0, PT, R2, R10.reuse, RZ ;  /* 0x0000000a02047210 */ /* 0x080fe40007f1e0ff */
[----:B----4-:R-:W-:-:S03]  /*29c10*/  IADD3 R5, P1, PT, R8, R10, RZ ;  /* 0x0000000a08057210 */ /* 0x010fc60007f3e0ff */
[--C-:B---3--:R-:W-:Y:S02]  /*29c20*/  IMAD.X R2, R3, 0x1, R0.reuse, P0 ;  /* 0x0000000103027824 */ /* 0x108fe400000e0600 */
[----:B------:R-:W-:Y:S01]  /*29c30*/  IMAD.X R3, R9, 0x1, R0, P1 ;  /* 0x0000000109037824 */ /* 0x000fe200008e0600 */
[----:B------:R-:W-:Y:S04]  /*29c40*/  STL [R1+0xfb4], R4 ;  /* 0x000fb40401007387 */ /* 0x000fe80000100800 */
[----:B------:R0:W-:Y:S04]  /*29c50*/  STL [R1+0xfb8], R5 ;  /* 0x000fb80501007387 */ /* 0x0001e80000100800 */
[----:B------:R-:W-:Y:S01]  /*29c60*/  STL [R1+0xfbc], R2 ;  /* 0x000fbc0201007387 */ /* 0x000fe20000100800 */
[----:B--2---:R-:W-:-:S05]  /*29c70*/  VIADD R14, R14, 0x1 ;  /* 0x000000010e0e7836 */ /* 0x004fca0000000000 */
[----:B------:R-:W-:Y:S04]  /*29c80*/  STL [R1+0x770], R14 ;  /* 0x0007700e01007387 */ /* 0x000fe80000100800 */
[----:B------:R-:W-:Y:S01]  /*29c90*/  STL [R1+0xfc0], R3 ;  /* 0x000fc00301007387 */ /* 0x000fe20000100800 */
[----:B0-----:R-:W-:Y:S03]  /*29ca0*/  HMMA.16816.F32 R4, R24, R6, R16 ;  /* 0x000000061804723c */ /* 0x001fe60000001810 */
[----:B------:R-:W2:Y:S04]  /*29cb0*/  LDL.LU.64 R18, [R1+0x1090] ;  /* 0x0010900001127983 */ /* 0x000ea80000300a00 */
[----:B------:R-:W3:Y:S01]  /*29cc0*/  LDL.LU.64 R16, [R1+0x1088] ;  /* 0x0010880001107983 */ /* 0x000ee20000300a00 */
[----:B------:R-:W-:-:S02]  /*29cd0*/  IADD3 R23, P3, PT, R23, R10, RZ ;  /* 0x0000000a17177210 */ /* 0x000fc40007f7e0ff */
[-C--:B------:R-:W-:Y:S02]  /*29ce0*/  IADD3 R22, P4, PT, R22, R10.reuse, RZ ;  /* 0x0000000a16167210 */ /* 0x080fe40007f9e0ff */
[-C--:B------:R-:W-:Y:S02]  /*29cf0*/  IADD3 R12, P5, PT, R12, R10.reuse, RZ ;  /* 0x0000000a0c0c7210 */ /* 0x080fe40007fbe0ff */
[----:B------:R-:W-:-:S05]  /*29d00*/  IADD3 R13, P6, PT, R13, R10, RZ ;  /* 0x0000000a0d0d7210 */ /* 0x000fca0007fde0ff */
[----:B------:R-:W-:Y:S04]  /*29d10*/  STL.64 [R1+0x460], R4 ;  /* 0x0004600401007387 */ /* 0x000fe80000100a00 */
[----:B------:R0:W-:Y:S01]  /*29d20*/  STL.64 [R1+0x468], R6 ;  /* 0x0004680601007387 */ /* 0x0001e20000100a00 */
[----:B------:R-:W-:Y:S02]  /*29d30*/  IMAD.X R21, R21, 0x1, R0, P4 ;  /* 0x0000000115157824 */ /* 0x000fe400020e0600 */
[----:B0-----:R-:W-:-:S05]  /*29d40*/  IMAD.MOV.U32 R6, RZ, RZ, R7 ;  /* 0x000000ffff067224 */ /* 0x001fca00078e0007 */
[----:B------:R-:W-:Y:S04]  /*29d50*/  STL [R1+0xfc4], R6 ;  /* 0x000fc40601007387 */ /* 0x000fe80000100800 */
[----:B------:R-:W-:Y:S04]  /*29d60*/  STL [R1+0xb64], R23 ;  /* 0x000b641701007387 */ /* 0x000fe80000100800 */
[----:B------:R-:W-:Y:S04]  /*29d70*/  STL [R1+0xb5c], R22 ;  /* 0x000b5c1601007387 */ /* 0x000fe80000100800 */
[----:B------:R-:W-:Y:S04]  /*29d80*/  STL [R1+0xb54], R12 ;  /* 0x000b540c01007387 */ /* 0x000fe80000100800 */
[----:B------:R-:W-:Y:S01]  /*29d90*/  STL [R1+0xb4c], R13 ;  /* 0x000b4c0d01007387 */ /* 0x000fe20000100800 */
[-C--:B------:R-:W-:Y:S01]  /*29da0*/  IADD3 R20, P4, PT, R20, R10.reuse, RZ ;  /* 0x0000000a14147210 */ /* 0x080fe20007f9e0ff */
[----:B------:R-:W-:Y:S01]  /*29db0*/  IMAD.X R29, R29, 0x1, R0, P5 ;  /* 0x000000011d1d7824 */ /* 0x000fe200028e0600 */
[----:B------:R-:W-:-:S02]  /*29dc0*/  IADD3 R28, P5, PT, R28, R10, RZ ;  /* 0x0000000a1c1c7210 */ /* 0x000fc40007fbe0ff */
[-C--:B---3--:R-:W-:Y:S02]  /*29dd0*/  IADD3 R16, P1, PT, R16, R10.reuse, RZ ;  /* 0x0000000a10107210 */ /* 0x088fe40007f3e0ff */
[-C--:B------:R-:W-:Y:S01]  /*29de0*/  IADD3 R17, P2, PT, R17, R10.reuse, RZ ;  /* 0x0000000a11117210 */ /* 0x080fe20007f5e0ff */
[--C-:B--2---:R-:W-:Y:S01]  /*29df0*/  IMAD.X R18, R18, 0x1, R0.reuse, P3 ;  /* 0x0000000112127824 */ /* 0x104fe200018e0600 */
[----:B------:R-:W-:Y:S01]  /*29e00*/  IADD3 R19, P3, PT, R19, R10, RZ ;  /* 0x0000000a13137210 */ /* 0x000fe20007f7e0ff */
[----:B------:R-:W-:Y:S04]  /*29e10*/  STL [R1+0xb44], R16 ;  /* 0x000b441001007387 */ /* 0x000fe80000100800 */
[----:B------:R-:W-:Y:S04]  /*29e20*/  STL [R1+0xb3c], R17 ;  /* 0x000b3c1101007387 */ /* 0x000fe80000100800 */
[----:B------:R-:W-:Y:S04]  /*29e30*/  STL [R1+0xb60], R18 ;  /* 0x000b601201007387 */ /* 0x000fe80000100800 */
[----:B------:R-:W-:Y:S04]  /*29e40*/  STL [R1+0xb34], R19 ;  /* 0x000b341301007387 */ /* 0x000fe80000100800 */
[----:B------:R-:W-:Y:S04]  /*29e50*/  STL [R1+0xb58], R21 ;  /* 0x000b581501007387 */ /* 0x000fe80000100800 */
[----:B------:R0:W-:Y:S04]  /*29e60*/  STL [R1+0x1084], R10 ;  /* 0x0010840a01007387 */ /* 0x0001e80000100800 */
[----:B------:R-:W-:Y:S04]  /*29e70*/  STL [R1+0xb2c], R20 ;  /* 0x000b2c1401007387 */ /* 0x000fe80000100800 */
[----:B0-----:R-:W2:Y:S04]  /*29e80*/  LDL.LU R10, [R1+0xb48] ;  /* 0x000b4800010a7983 */ /* 0x001ea80000300800 */
[----:B------:R-:W-:Y:S04]  /*29e90*/  STL [R1+0xb50], R29 ;  /* 0x000b501d01007387 */ /* 0x000fe80000100800 */
[----:B------:R-:W3:Y:S04]  /*29ea0*/  LDL.LU R6, [R1+0xb38] ;  /* 0x000b380001067983 */ /* 0x000ee80000300800 */
[----:B------:R-:W-:Y:S04]  /*29eb0*/  STL [R1+0xb24], R28 ;  /* 0x000b241c01007387 */ /* 0x000fe80000100800 */
[----:B---3--:R0:W-:Y:S04]  /*29ec0*/  STL [R1+0x1078], R6 ;  /* 0x0010780601007387 */ /* 0x0081e80000100800 */
[----:B0-----:R-:W3:Y:S04]  /*29ed0*/  LDL.LU R6, [R1+0xb14] ;  /* 0x000b140001067983 */ /* 0x001ee80000300800 */
[----:B---3--:R0:W-:Y:S04]  /*29ee0*/  STL [R1+0x107c], R6 ;  /* 0x00107c0601007387 */ /* 0x0081e80000100800 */
[----:B0-----:R-:W3:Y:S01]  /*29ef0*/  LDL.LU R6, [R1+0xb40] ;  /* 0x000b400001067983 */ /* 0x001ee20000300800 */
[----:B------:R-:W-:Y:S01]  /*29f00*/  ISETP.NE.U32.AND P0, PT, R14, UR7, PT ;  /* 0x000000070e007c0c */ /* 0x000fe2000bf05070 */
[----:B--2---:R-:W-:-:S02]  /*29f10*/  IMAD.X R10, R10, 0x1, R0, P6 ;  /* 0x000000010a0a7824 */ /* 0x004fc400030e0600 */
[----:B---3--:R0:W-:Y:S04]  /*29f20*/  STL [R1+0x1080], R6 ;  /* 0x0010800601007387 */ /* 0x0081e80000100800 */
[----:B0-----:R-:W2:Y:S04]  /*29f30*/  LDL.LU R6, [R1+0xb1c] ;  /* 0x000b1c0001067983 */ /* 0x001ea80000300800 */
[----:B------:R-:W3:Y:S04]  /*29f40*/  LDL.LU R24, [R1+0xb0c] ;  /* 0x000b0c0001187983 */ /* 0x000ee80000300800 */
[----:B------:R-:W4:Y:S04]  /*29f50*/  LDL.LU R25, [R1+0xb30] ;  /* 0x000b300001197983 */ /* 0x000f280000300800 */
[----:B------:R-:W2:Y:S04]  /*29f60*/  LDL.LU R26, [R1+0xb04] ;  /* 0x000b0400011a7983 */ /* 0x000ea80000300800 */
        /* <DEDUP_REMOVED lines=23> */
[----:B------:R0:W-:Y:S04]  /*2a0e0*/  STL [R1+0xb48], R10 ;  /* 0x000b480a01007387 */ /* 0x0001e80000100800 */
[----:B0-----:R-:W2:Y:S02]  /*2a0f0*/  LDL.LU R10, [R1+0x1084] ;  /* 0x00108400010a7983 */ /* 0x001ea40000300800 */
[----:B--2---:R-:W-:-:S05]  /*2a100*/  IADD3 R6, P6, PT, R6, R10, RZ ;  /* 0x0000000a06067210 */ /* 0x004fca0007fde0ff */
[----:B------:R0:W-:Y:S04]  /*2a110*/  STL [R1+0xb1c], R6 ;  /* 0x000b1c0601007387 */ /* 0x0001e80000100800 */
[----:B0-----:R-:W2:Y:S02]  /*2a120*/  LDL.LU R6, [R1+0x1080] ;  /* 0x0010800001067983 */ /* 0x001ea40000300800 */
[----:B--2---:R-:W-:-:S05]  /*2a130*/  IMAD.X R6, R6, 0x1, R0, P1 ;  /* 0x0000000106067824 */ /* 0x004fca00008e0600 */
[----:B------:R0:W-:Y:S04]  /*2a140*/  STL [R1+0xb40], R6 ;  /* 0x000b400601007387 */ /* 0x0001e80000100800 */
[----:B0-----:R-:W2:Y:S02]  /*2a150*/  LDL.LU R6, [R1+0x107c] ;  /* 0x00107c0001067983 */ /* 0x001ea40000300800 */
[----:B--2---:R-:W-:-:S05]  /*2a160*/  IADD3 R6, P1, PT, R6, R10, RZ ;  /* 0x0000000a06067210 */ /* 0x004fca0007f3e0ff */
[----:B------:R0:W-:Y:S04]  /*2a170*/  STL [R1+0xb14], R6 ;  /* 0x000b140601007387 */ /* 0x0001e80000100800 */
[----:B0-----:R-:W2:Y:S01]  /*2a180*/  LDL.LU R6, [R1+0x1078] ;  /* 0x0010780001067983 */ /* 0x001ea20000300800 */
[--C-:B----4-:R-:W-:Y:S01]  /*2a190*/  IMAD.X R25, R25, 0x1, R0.reuse, P3 ;  /* 0x0000000119197824 */ /* 0x110fe200018e0600 */
[-C--:B------:R-:W-:Y:S01]  /*2a1a0*/  IADD3 R26, P3, PT, R26, R10.reuse, RZ ;  /* 0x0000000a1a1a7210 */ /* 0x080fe20007f7e0ff */
[--C-:B------:R-:W-:Y:S01]  /*2a1b0*/  IMAD.X R27, R27, 0x1, R0.reuse, P4 ;  /* 0x000000011b1b7824 */ /* 0x100fe200020e0600 */
        /* <DEDUP_REMOVED lines=16> */
[----:B------:R-:W-:Y:S01]  /*2a2c0*/  IADD3 R21, P1, PT, R21, R10, RZ ;  /* 0x0000000a15157210 */ /* 0x000fe20007f3e0ff */
[----:B------:R-:W-:-:S02]  /*2a2d0*/  IMAD.X R28, R28, 0x1, R0, P3 ;  /* 0x000000011c1c7824 */ /* 0x000fc400018e0600 */
[----:B--2---:R-:W-:Y:S01]  /*2a2e0*/  IMAD.X R6, R6, 0x1, R0, P2 ;  /* 0x0000000106067824 */ /* 0x004fe200010e0600 */
[----:B---3--:R-:W-:-:S04]  /*2a2f0*/  IADD3 R24, P2, PT, R24, R10, RZ ;  /* 0x0000000a18187210 */ /* 0x008fc80007f5e0ff */
        /* <DEDUP_REMOVED lines=8> */
[----:B------:R-:W-:-:S03]  /*2a380*/  IMAD.X R11, R11, 0x1, R0, P2 ;  /* 0x000000010b0b7824 */ /* 0x000fc600010e0600 */
[----:B------:R-:W-:Y:S01]  /*2a390*/  STL [R1+0xb18], R5 ;  /* 0x000b180501007387 */ /* 0x000fe20000100800 */
[----:B------:R-:W-:-:S03]  /*2a3a0*/  IADD3 R15, P2, PT, R15, R10, RZ ;  /* 0x0000000a0f0f7210 */ /* 0x000fc60007f5e0ff */
        /* <DEDUP_REMOVED lines=27> */
[----:B--2---:R-:W-:-:S03]  /*2a560*/  IADD3 R0, P3, PT, R0, R10, RZ ;  /* 0x0000000a00007210 */ /* 0x004fc60007f7e0ff */
        /* <DEDUP_REMOVED lines=30> */
[----:B--2---:R-:W-:-:S05]  /*2a750*/  IMAD.X R6, R6, 0x1, R0, P4 ;  /* 0x0000000106067824 */ /* 0x004fca00020e0600 */
[----:B------:R0:W-:Y:S04]  /*2a760*/  STL [R1+0xac8], R6 ;  /* 0x000ac80601007387 */ /* 0x0001e80000100800 */
[----:B0-----:R-:W2:Y:S02]  /*2a770*/  LDL.LU R6, [R1+0x1070] ;  /* 0x0010700001067983 */ /* 0x001ea40000300800 */
[----:B--2---:R-:W-:-:S05]  /*2a780*/  IADD3 R6, P4, PT, R6, R10, RZ ;  /* 0x0000000a06067210 */ /* 0x004fca0007f9e0ff */
[----:B------:R0:W-:Y:S04]  /*2a790*/  STL [R1+0xa9c], R6 ;  /* 0x000a9c0601007387 */ /* 0x0001e80000100800 */
[----:B0-----:R-:W2:Y:S02]  /*2a7a0*/  LDL.LU R6, [R1+0x106c] ;  /* 0x00106c0001067983 */ /* 0x001ea40000300800 */
[----:B--2---:R-:W-:-:S05]  /*2a7b0*/  IMAD.X R6, R6, 0x1, R0, P5 ;  /* 0x0000000106067824 */ /* 0x004fca00028e0600 */
[----:B------:R0:W-:Y:S04]  /*2a7c0*/  STL [R1+0xac0], R6 ;  /* 0x000ac00601007387 */ /* 0x0001e80000100800 */
[----:B0-----:R-:W2:Y:S01]  /*2a7d0*/  LDL.LU R6, [R1+0x1068] ;  /* 0x0010680001067983 */ /* 0x001ea20000300800 */
[--C-:B---3--:R-:W-:Y:S01]  /*2a7e0*/  IMAD.X R24, R24, 0x1, R0.reuse, P6 ;  /* 0x0000000118187824 */ /* 0x108fe200030e0600 */
[-C--:B----4-:R-:W-:Y:S01]  /*2a7f0*/  IADD3 R25, P6, PT, R25, R10.reuse, RZ ;  /* 0x0000000a19197210 */ /* 0x090fe20007fde0ff */
        /* <DEDUP_REMOVED lines=18> */
[----:B------:R-:W-:Y:S01]  /*2a920*/  IMAD.X R29, R29, 0x1, R0, P6 ;  /* 0x000000011d1d7824 */ /* 0x000fe200030e0600 */
[----:B------:R-:W-:-:S02]  /*2a930*/  IADD3 R28, P6, PT, R28, R10, RZ ;  /* 0x0000000a1c1c7210 */ /* 0x000fc40007fde0ff */
[----:B--2---:R-:W-:-:S05]  /*2a940*/  IADD3 R6, P5, PT, R6, R10, RZ ;  /* 0x0000000a06067210 */ /* 0x004fca0007fbe0ff */
        /* <DEDUP_REMOVED lines=22> */
[----:B------:R-:W-:Y:S04]  /*2aab0*/  STL [R1+0xa70], R16 ;  /* 0x000a701001007387 */ /* 0x000fe80000100800 */
[----:B------:R-:W-:Y:S01]  /*2aac0*/  STL [R1+0xa44], R17 ;  /* 0x000a441101007387 */ /* 0x000fe20000100800 */
[----:B------:R-:W-:-:S03]  /*2aad0*/  IADD3 R20, P5, PT, R20, R10, RZ ;  /* 0x0000000a14147210 */ /* 0x000fc60007fbe0ff */
        /* <DEDUP_REMOVED lines=13> */
[----:B--2---:R-:W-:-:S03]  /*2abb0*/  IMAD.X R10, R10, 0x1, R0, P1 ;  /* 0x000000010a0a7824 */ /* 0x004fc600008e0600 */
        /* <DEDUP_REMOVED lines=531> */
[----:B------:R0:W-:Y:S04]  /*2ccf0*/  STL [R1+0x7bc], R28 ;  /* 0x0007bc1c01007387 */ /* 0x0001e80000100800 */
[----:B0-----:R-:W3:Y:S01]  /*2cd00*/  LDL.LU R28, [R1+0xebc] ;  /* 0x000ebc00011c7983 */ /* 0x001ee20000300800 */
        /* <DEDUP_REMOVED lines=19> */
[--C-:B------:R-:W-:Y:S01]  /*2ce40*/  IMAD.X R15, R15, 0x1, R0.reuse, P3 ;  /* 0x000000010f0f7824 */ /* 0x100fe200018e0600 */
[----:B------:R-:W-:Y:S01]  /*2ce50*/  IADD3 R14, P3, PT, R14, UR10, RZ ;  /* 0x0000000a0e0e7c10 */ /* 0x000fe2000ff7e0ff */
[--C-:B------:R-:W-:Y:S01]  /*2ce60*/  IMAD.X R23, R23, 0x1, R0.reuse, P4 ;  /* 0x0000000117177824 */ /* 0x100fe200020e0600 */
[----:B------:R-:W-:Y:S01]  /*2ce70*/  IADD3 R22, P4, PT, R22, UR10, RZ ;  /* 0x0000000a16167c10 */ /* 0x000fe2000ff9e0ff */
[--C-:B------:R-:W-:Y:S01]  /*2ce80*/  IMAD.X R12, R12, 0x1, R0.reuse, P5 ;  /* 0x000000010c0c7824 */ /* 0x100fe200028e0600 */
[----:B------:R-:W-:Y:S01]  /*2ce90*/  IADD3 R13, P5, PT, R13, UR10, RZ ;  /* 0x0000000a0d0d7c10 */ /* 0x000fe2000ffbe0ff */
[--C-:B------:R-:W-:Y:S01]  /*2cea0*/  IMAD.X R16, R16, 0x1, R0.reuse, P6 ;  /* 0x0000000110107824 */ /* 0x100fe200030e0600 */
[----:B------:R-:W-:Y:S01]  /*2ceb0*/  IADD3 R17, P6, PT, R17, UR10, RZ ;  /* 0x0000000a11117c10 */ /* 0x000fe2000ffde0ff */
[----:B------:R-:W-:Y:S01]  /*2cec0*/  IMAD.X R18, R18, 0x1, R0, P1 ;  /* 0x0000000112127824 */ /* 0x000fe200008e0600 */
[----:B------:R-:W-:-:S02]  /*2ced0*/  IADD3 R19, P1, PT, R19, UR10, RZ ;  /* 0x0000000a13137c10 */ /* 0x000fc4000ff3e0ff */
        /* <DEDUP_REMOVED lines=25> */
[----:B------:R0:W-:Y:S04]  /*2d070*/  STL [R1+0xfc8], R0 ;  /* 0x000fc80001007387 */ /* 0x0001e80000100800 */
[----:B------:R-:W-:Y:S04]  /*2d080*/  STL [R1+0x780], R18 ;  /* 0x0007801201007387 */ /* 0x000fe80000100800 */
[----:B------:R-:W-:Y:S04]  /*2d090*/  STL [R1+0xec4], R19 ;  /* 0x000ec41301007387 */ /* 0x000fe80000100800 */
[----:B------:R-:W-:Y:S04]  /*2d0a0*/  STL [R1+0x778], R21 ;  /* 0x0007781501007387 */ /* 0x000fe80000100800 */
[----:B0-----:R-:W2:Y:S01]  /*2d0b0*/  LDL.LU R0, [R1+0xb7c] ;  /* 0x000b7c0001007983 */ /* 0x001ea20000300800 */
[----:B------:R-:W-:-:S02]  /*2d0c0*/  IADD3 R20, P2, PT, R20, UR10, RZ ;  /* 0x0000000a14147c10 */ /* 0x000fc4000ff5e0ff */
[----:B------:R-:W-:-:S03]  /*2d0d0*/  IADD3.X R29, PT, PT, R29, UR4, RZ, P3, !PT ;  /* 0x000000041d1d7c10 */ /* 0x000fc60009ffe4ff */
[----:B------:R-:W-:Y:S04]  /*2d0e0*/  STL [R1+0xec0], R20 ;  /* 0x000ec01401007387 */ /* 0x000fe80000100800 */
[----:B--2---:R0:W-:Y:S04]  /*2d0f0*/  STL [R1+0x1004], R0 ;  /* 0x0010040001007387 */ /* 0x0041e80000100800 */
[----:B------:R-:W-:Y:S04]  /*2d100*/  STL [R1+0xf48], R29 ;  /* 0x000f481d01007387 */ /* 0x000fe80000100800 */
[----:B0-----:R-:W2:Y:S01]  /*2d110*/  LDL.LU R0, [R1+0xeb8] ;  /* 0x000eb80001007983 */ /* 0x001ea20000300800 */
[----:B------:R-:W-:-:S05]  /*2d120*/  IADD3 R28, P3, PT, R28, UR10, RZ ;  /* 0x0000000a1c1c7c10 */ /* 0x000fca000ff7e0ff */
[----:B------:R-:W-:Y:S04]  /*2d130*/  STL [R1+0xebc], R28 ;  /* 0x000ebc1c01007387 */ /* 0x000fe80000100800 */
[----:B--2---:R0:W-:Y:S04]  /*2d140*/  STL [R1+0x1008], R0 ;  /* 0x0010080001007387 */ /* 0x0041e80000100800 */
        /* <DEDUP_REMOVED lines=29> */
[----:B--2---:R-:W-:-:S05]  /*2d320*/  IADD3.X R0, PT, PT, R0, UR4, RZ, P4, !PT ;  /* 0x0000000400007c10 */ /* 0x004fca000a7fe4ff */
[----:B------:R0:W-:Y:S04]  /*2d330*/  STL [R1+0x774], R0 ;  /* 0x0007740001007387 */ /* 0x0001e80000100800 */
[----:B0-----:R-:W2:Y:S02]  /*2d340*/  LDL.LU R0, [R1+0x1008] ;  /* 0x0010080001007983 */ /* 0x001ea40000300800 */
[----:B--2---:R-:W-:-:S05]  /*2d350*/  IADD3 R0, P4, PT, R0, UR10, RZ ;  /* 0x0000000a00007c10 */ /* 0x004fca000ff9e0ff */
[----:B------:R0:W-:Y:S04]  /*2d360*/  STL [R1+0xeb8], R0 ;  /* 0x000eb80001007387 */ /* 0x0001e80000100800 */
[----:B0-----:R-:W2:Y:S01]  /*2d370*/  LDL.LU R0, [R1+0x1004] ;  /* 0x0010040001007983 */ /* 0x001ea20000300800 */
[----:B----4-:R-:W-:Y:S02]  /*2d380*/  IADD3.X R24, PT, PT, R24, UR4, RZ, P6, !PT ;  /* 0x0000000418187c10 */ /* 0x010fe4000b7fe4ff */
[----:B---3--:R-:W-:Y:S02]  /*2d390*/  IADD3 R25, P6, PT, R25, UR10, RZ ;  /* 0x0000000a19197c10 */ /* 0x008fe4000ffde0ff */
[----:B------:R-:W-:Y:S02]  /*2d3a0*/  IADD3.X R26, PT, PT, R26, UR4, RZ, P1, !PT ;  /* 0x000000041a1a7c10 */ /* 0x000fe40008ffe4ff */
[----:B------:R-:W-:-:S02]  /*2d3b0*/  IADD3 R27, P1, PT, R27, UR10, RZ ;  /* 0x0000000a1b1b7c10 */ /* 0x000fc4000ff3e0ff */
[----:B------:R-:W-:Y:S02]  /*2d3c0*/  IADD3.X R7, PT, PT, R7, UR4, RZ, P2, !PT ;  /* 0x0000000407077c10 */ /* 0x000fe400097fe4ff */
[----:B------:R-:W-:Y:S02]  /*2d3d0*/  IADD3 R3, P2, PT, R3, UR10, RZ ;  /* 0x0000000a03037c10 */ /* 0x000fe4000ff5e0ff */
[----:B------:R-:W-:Y:S02]  /*2d3e0*/  IADD3.X R2, PT, PT, R2, UR4, RZ, P3, !PT ;  /* 0x0000000402027c10 */ /* 0x000fe40009ffe4ff */
[----:B------:R-:W-:Y:S02]  /*2d3f0*/  IADD3 R5, P3, PT, R5, UR10, RZ ;  /* 0x0000000a05057c10 */ /* 0x000fe4000ff7e0ff */
        /* <DEDUP_REMOVED lines=12> */
[----:B--2---:R-:W-:Y:S02]  /*2d4c0*/  IADD3.X R0, PT, PT, R0, UR4, RZ, P5, !PT ;  /* 0x0000000400007c10 */ /* 0x004fe4000affe4ff */
[----:B------:R-:W-:-:S03]  /*2d4d0*/  IADD3 R6, P5, PT, R6, UR10, RZ ;  /* 0x0000000a06067c10 */ /* 0x000fc6000ffbe0ff */
[----:B------:R0:W-:Y:S04]  /*2d4e0*/  STL [R1+0xb7c], R0 ;  /* 0x000b7c0001007387 */ /* 0x0001e80000100800 */
[----:B------:R-:W-:Y:S04]  /*2d4f0*/  STL [R1+0xeb4], R6 ;  /* 0x000eb40601007387 */ /* 0x000fe80000100800 */
[----:B------:R-:W-:Y:S04]  /*2d500*/  STL [R1+0xb78], R24 ;  /* 0x000b781801007387 */ /* 0x000fe80000100800 */
[----:B------:R-:W-:Y:S04]  /*2d510*/  STL [R1+0xeac], R25 ;  /* 0x000eac1901007387 */ /* 0x000fe80000100800 */
[----:B------:R-:W-:Y:S04]  /*2d520*/  STL [R1+0xb74], R26 ;  /* 0x000b741a01007387 */ /* 0x000fe80000100800 */
[----:B------:R-:W-:Y:S04]  /*2d530*/  STL [R1+0xea4], R27 ;  /* 0x000ea41b01007387 */ /* 0x000fe80000100800 */
[----:B------:R-:W-:Y:S04]  /*2d540*/  STL [R1+0xb70], R7 ;  /* 0x000b700701007387 */ /* 0x000fe80000100800 */
[----:B------:R-:W-:Y:S01]  /*2d550*/  STL [R1+0xe9c], R3 ;  /* 0x000e9c0301007387 */ /* 0x000fe20000100800 */
[----:B------:R-:W-:-:S03]  /*2d560*/  IADD3.X R9, PT, PT, R9, UR4, RZ, P5, !PT ;  /* 0x0000000409097c10 */ /* 0x000fc6000affe4ff */
[----:B------:R-:W-:Y:S01]  /*2d570*/  STL [R1+0xb6c], R2 ;  /* 0x000b6c0201007387 */ /* 0x000fe20000100800 */
[----:B------:R-:W-:-:S03]  /*2d580*/  IADD3 R10, P5, PT, R10, UR10, RZ ;  /* 0x0000000a0a0a7c10 */ /* 0x000fc6000ffbe0ff */
        /* <DEDUP_REMOVED lines=19> */
[----:B0-----:R-:W2:Y:S01]  /*2d6c0*/  LDL.LU R0, [R1+0xe3c] ;  /* 0x000e3c0001007983 */ /* 0x001ea20000300800 */
[----:B------:R-:W-:-:S02]  /*2d6d0*/  IADD3.X R20, PT, PT, R20, UR4, RZ, P6, !PT ;  /* 0x0000000414147c10 */ /* 0x000fc4000b7fe4ff */
[----:B------:R-:W-:-:S03]  /*2d6e0*/  IADD3 R29, P6, PT, R29, UR10, RZ ;  /* 0x0000000a1d1d7c10 */ /* 0x000fc6000ffde0ff */
[----:B------:R-:W-:Y:S04]  /*2d6f0*/  STL [R1+0xe78], R20 ;  /* 0x000e781401007387 */ /* 0x000fe80000100800 */
[----:B--2---:R0:W-:Y:S04]  /*2d700*/  STL [R1+0xffc], R0 ;  /* 0x000ffc0001007387 */ /* 0x0041e80000100800 */
[----:B------:R-:W-:Y:S04]  /*2d710*/  STL [R1+0xe4c], R29 ;  /* 0x000e4c1d01007387 */ /* 0x000fe80000100800 */
[----:B0-----:R-:W2:Y:S01]  /*2d720*/  LDL.LU R0, [R1+0xe68] ;  /* 0x000e680001007983 */ /* 0x001ea20000300800 */
[----:B------:R-:W-:-:S05]  /*2d730*/  IADD3.X R28, PT, PT, R28, UR4, RZ, P1, !PT ;  /* 0x000000041c1c7c10 */ /* 0x000fca0008ffe4ff */
        /* <DEDUP_REMOVED lines=31> */
[----:B--2---:R-:W-:-:S05]  /*2d930*/  IADD3 R0, P1, PT, R0, UR10, RZ ;  /* 0x0000000a00007c10 */ /* 0x004fca000ff3e0ff */
[----:B------:R0:W-:Y:S04]  /*2d940*/  STL [R1+0xe44], R0 ;  /* 0x000e440001007387 */ /* 0x0001e80000100800 */
[----:B0-----:R-:W2:Y:S02]  /*2d950*/  LDL.LU R0, [R1+0x1000] ;  /* 0x0010000001007983 */ /* 0x001ea40000300800 */
[----:B--2---:R-:W-:-:S05]  /*2d960*/  IADD3.X R0, PT, PT, R0, UR4, RZ, P2, !PT ;  /* 0x0000000400007c10 */ /* 0x004fca00097fe4ff */
[----:B------:R0:W-:Y:S04]  /*2d970*/  STL [R1+0xe68], R0 ;  /* 0x000e680001007387 */ /* 0x0001e80000100800 */
[----:B0-----:R-:W2:Y:S01]  /*2d980*/  LDL.LU R0, [R1+0xffc] ;  /* 0x000ffc0001007983 */ /* 0x001ea20000300800 */
[----:B---3--:R-:W-:Y:S02]  /*2d990*/  IADD3.X R6, PT, PT, R6, UR4, RZ, P3, !PT ;  /* 0x0000000406067c10 */ /* 0x008fe40009ffe4ff */
[----:B----4-:R-:W-:Y:S02]  /*2d9a0*/  IADD3 R24, P3, PT, R24, UR10, RZ ;  /* 0x0000000a18187c10 */ /* 0x010fe4000ff7e0ff */
        /* <DEDUP_REMOVED lines=19> */
[----:B--2---:R-:W-:-:S05]  /*2dae0*/  IADD3 R0, P2, PT, R0, UR10, RZ ;  /* 0x0000000a00007c10 */ /* 0x004fca000ff5e0ff */
[----:B------:R0:W-:Y:S04]  /*2daf0*/  STL [R1+0xe3c], R0 ;  /* 0x000e3c0001007387 */ /* 0x0001e80000100800 */
        /* <DEDUP_REMOVED lines=569> */
[----:B--2---:R-:W-:-:S05]  /*2fe90*/  IADD3 R0, P5, PT, R0, UR10, RZ ;  /* 0x0000000a00007c10 */ /* 0x004fca000ffbe0ff */
[----:B------:R0:W-:Y:S04]  /*2fea0*/  STL [R1+0xf1c], R0 ;  /* 0x000f1c0001007387 */ /* 0x0001e80000100800 */
[----:B0-----:R0:W5:Y:S04]  /*2feb0*/  LDL.LU R0, [R1+0xfc8] ;  /* 0x000fc80001007983 */ /* 0x0011680000300800 */
[----:B------:R1:W-:Y:S04]  /*2fec0*/  STL [R1+0xb8c], R6 ;  /* 0x000b8c0601007387 */ /* 0x0003e80000100800 */
[----:B-1----:R0:W5:Y:S04]  /*2fed0*/  LDL.LU R6, [R1+0xfc4] ;  /* 0x000fc40001067983 */ /* 0x0021680000300800 */
[----:B------:R1:W-:Y:S04]  /*2fee0*/  STL [R1+0xf24], R3 ;  /* 0x000f240301007387 */ /* 0x0003e80000100800 */
[----:B-1----:R-:W2:Y:S04]  /*2fef0*/  LDL.LU R3, [R1+0xfc0] ;  /* 0x000fc00001037983 */ /* 0x002ea80000300800 */
[----:B------:R1:W-:Y:S04]  /*2ff00*/  STL [R1+0xb88], R2 ;  /* 0x000b880201007387 */ /* 0x0003e80000100800 */
[----:B-1----:R-:W3:Y:S04]  /*2ff10*/  LDL.LU R2, [R1+0xfbc] ;  /* 0x000fbc0001027983 */ /* 0x002ee80000300800 */
[----:B------:R1:W-:Y:S04]  /*2ff20*/  STL [R1+0xf2c], R5 ;  /* 0x000f2c0501007387 */ /* 0x0003e80000100800 */
[----:B-1----:R-:W4:Y:S04]  /*2ff30*/  LDL.LU R5, [R1+0xfb8] ;  /* 0x000fb80001057983 */ /* 0x002f280000300800 */
[----:B------:R1:W-:Y:S04]  /*2ff40*/  STL [R1+0xb84], R4 ;  /* 0x000b840401007387 */ /* 0x0003e80000100800 */
[----:B-1----:R-:W2:Y:S04]  /*2ff50*/  LDL.LU R4, [R1+0xfb4] ;  /* 0x000fb40001047983 */ /* 0x002ea80000300800 */
[----:B------:R1:W-:Y:S01]  /*2ff60*/  STL [R1+0xf34], R8 ;  /* 0x000f340801007387 */ /* 0x0003e20000100800 */
[----:B------:R-:W-:-:S02]  /*2ff70*/  IADD3.X R20, PT, PT, R20, UR4, RZ, P5, !PT ;  /* 0x0000000414147c10 */ /* 0x000fc4000affe4ff */
[----:B------:R-:W-:Y:S01]  /*2ff80*/  IADD3 R21, P5, PT, R21, UR10, RZ ;  /* 0x0000000a15157c10 */ /* 0x000fe2000ffbe0ff */
[----:B-1----:R0:W5:Y:S04]  /*2ff90*/  LDL.LU R8, [R1+0xfb0] ;  /* 0x000fb00001087983 */ /* 0x0021680000300800 */
[----:B------:R1:W-:Y:S01]  /*2ffa0*/  STL [R1+0xed0], R22 ;  /* 0x000ed01601007387 */ /* 0x0003e20000100800 */
[----:B------:R-:W-:Y:S02]  /*2ffb0*/  IADD3.X R29, PT, PT, R29, UR4, RZ, P6, !PT ;  /* 0x000000041d1d7c10 */ /* 0x000fe4000b7fe4ff */
[----:B------:R-:W-:Y:S01]  /*2ffc0*/  IADD3 R28, P6, PT, R28, UR10, RZ ;  /* 0x0000000a1c1c7c10 */ /* 0x000fe2000ffde0ff */
[----:B-1----:R0:W5:Y:S04]  /*2ffd0*/  LDL.LU R22, [R1+0xfac] ;  /* 0x000fac0001167983 */ /* 0x0021680000300800 */
[----:B------:R1:W-:Y:S01]  /*2ffe0*/  STL [R1+0xf3c], R23 ;  /* 0x000f3c1701007387 */ /* 0x0003e20000100800 */
[----:B------:R-:W-:-:S03]  /*2fff0*/  IADD3.X R24, PT, PT, R24, UR4, RZ, P1, !PT ;  /* 0x0000000418187c10 */ /* 0x000fc60008ffe4ff */
[----:B-1----:R0:W5:Y:S04]  /*30000*/  LDL.LU R23, [R1+0xfa8] ;  /* 0x000fa80001177983 */ /* 0x0021680000300800 */
[----:B------:R1:W-:Y:S01]  /*30010*/  STL [R1+0xed8], R14 ;  /* 0x000ed80e01007387 */ /* 0x0003e20000100800 */
[----:B------:R-:W-:Y:S02]  /*30020*/  IADD3 R25, P1, PT, R25, UR10, RZ ;  /* 0x0000000a19197c10 */ /* 0x000fe4000ff3e0ff */
[----:B------:R-:W-:Y:S01]  /*30030*/  IADD3.X R26, PT, PT, R26, UR4, RZ, P2, !PT ;  /* 0x000000041a1a7c10 */ /* 0x000fe200097fe4ff */
[----:B-1----:R0:W5:Y:S04]  /*30040*/  LDL.LU R14, [R1+0xfa4] ;  /* 0x000fa400010e7983 */ /* 0x0021680000300800 */
[----:B------:R1:W-:Y:S01]  /*30050*/  STL [R1+0xf44], R15 ;  /* 0x000f440f01007387 */ /* 0x0003e20000100800 */
[----:B------:R-:W-:-:S02]  /*30060*/  IADD3 R27, P2, PT, R27, UR10, RZ ;  /* 0x0000000a1b1b7c10 */ /* 0x000fc4000ff5e0ff */
[----:B------:R-:W-:Y:S01]  /*30070*/  IADD3.X R7, PT, PT, R7, UR4, RZ, P3, !PT ;  /* 0x0000000407077c10 */ /* 0x000fe20009ffe4ff */
[----:B-1----:R0:W5:Y:S04]  /*30080*/  LDL.LU R15, [R1+0xfa0] ;  /* 0x000fa000010f7983 */ /* 0x0021680000300800 */
[----:B------:R1:W-:Y:S01]  /*30090*/  STL [R1+0xee0], R20 ;  /* 0x000ee01401007387 */ /* 0x0003e20000100800 */
[----:B------:R-:W-:Y:S02]  /*300a0*/  IADD3 R9, P3, PT, R9, UR10, RZ ;  /* 0x0000000a09097c10 */ /* 0x000fe4000ff7e0ff */
[----:B------:R-:W-:Y:S01]  /*300b0*/  IADD3.X R10, PT, PT, R10, UR4, RZ, P4, !PT ;  /* 0x000000040a0a7c10 */ /* 0x000fe2000a7fe4ff */
[----:B-1----:R0:W5:Y:S04]  /*300c0*/  LDL.LU R20, [R1+0xf9c] ;  /* 0x000f9c0001147983 */ /* 0x0021680000300800 */
[----:B------:R1:W-:Y:S01]  /*300d0*/  STL [R1+0xf40], R21 ;  /* 0x000f401501007387 */ /* 0x0003e20000100800 */
[----:B------:R-:W-:-:S03]  /*300e0*/  IADD3 R11, P4, PT, R11, UR10, RZ ;  /* 0x0000000a0b0b7c10 */ /* 0x000fc6000ff9e0ff */
[----:B-1----:R0:W5:Y:S04]  /*300f0*/  LDL.LU R21, [R1+0xf98] ;  /* 0x000f980001157983 */ /* 0x0021680000300800 */
[----:B------:R1:W-:Y:S01]  /*30100*/  STL [R1+0xee8], R29 ;  /* 0x000ee81d01007387 */ /* 0x0003e20000100800 */
[----:B------:R-:W-:Y:S02]  /*30110*/  IADD3.X R12, PT, PT, R12, UR4, RZ, P5, !PT ;  /* 0x000000040c0c7c10 */ /* 0x000fe4000affe4ff */
[----:B------:R-:W-:Y:S01]  /*30120*/  IADD3.X R13, PT, PT, R13, UR4, RZ, P6, !PT ;  /* 0x000000040d0d7c10 */ /* 0x000fe2000b7fe4ff */
[----:B-1----:R0:W5:Y:S04]  /*30130*/  LDL.LU R29, [R1+0xf94] ;  /* 0x000f9400011d7983 */ /* 0x0021680000300800 */
[----:B------:R1:W-:Y:S01]  /*30140*/  STL [R1+0xf5c], R28 ;  /* 0x000f5c1c01007387 */ /* 0x0003e20000100800 */
[----:B------:R-:W-:-:S02]  /*30150*/  IADD3.X R16, PT, PT, R16, UR4, RZ, P1, !PT ;  /* 0x0000000410107c10 */ /* 0x000fc40008ffe4ff */
[----:B------:R-:W-:Y:S01]  /*30160*/  IADD3.X R17, PT, PT, R17, UR4, RZ, P2, !PT ;  /* 0x0000000411117c10 */ /* 0x000fe200097fe4ff */
[----:B-1----:R0:W5:Y:S04]  /*30170*/  LDL.LU R28, [R1+0xf90] ;  /* 0x000f9000011c7983 */ /* 0x0021680000300800 */
[----:B------:R-:W-:Y:S04]  /*30180*/  STL [R1+0xef0], R24 ;  /* 0x000ef01801007387 */ /* 0x000fe80000100800 */
[----:B------:R-:W-:Y:S04]  /*30190*/  STL [R1+0xf58], R25 ;  /* 0x000f581901007387 */ /* 0x000fe80000100800 */
[----:B------:R-:W-:Y:S04]  /*301a0*/  STL [R1+0xef8], R26 ;  /* 0x000ef81a01007387 */ /* 0x000fe80000100800 */
[----:B------:R-:W-:Y:S04]  /*301b0*/  STL [R1+0xf54], R27 ;  /* 0x000f541b01007387 */ /* 0x000fe80000100800 */
[----:B------:R-:W-:Y:S04]  /*301c0*/  STL [R1+0xf00], R7 ;  /* 0x000f000701007387 */ /* 0x000fe80000100800 */
[----:B------:R-:W-:Y:S04]  /*301d0*/  STL [R1+0xf50], R9 ;  /* 0x000f500901007387 */ /* 0x000fe80000100800 */
[----:B------:R-:W-:Y:S04]  /*301e0*/  STL [R1+0xf08], R10 ;  /* 0x000f080a01007387 */ /* 0x000fe80000100800 */
[----:B------:R3:W-:Y:S01]  /*301f0*/  STL [R1+0xf4c], R11 ;  /* 0x000f4c0b01007387 */ /* 0x0007e20000100800 */
[----:B------:R-:W-:-:S03]  /*30200*/  IADD3.X R18, PT, PT, R18, UR4, RZ, P3, !PT ;  /* 0x0000000412127c10 */ /* 0x000fc60009ffe4ff */
[----:B------:R0:W-:Y:S04]  /*30210*/  STL [R1+0xf10], R12 ;  /* 0x000f100c01007387 */ /* 0x0001e80000100800 */
[----:B------:R0:W-:Y:S01]  /*30220*/  STL [R1+0xf18], R13 ;  /* 0x000f180d01007387 */ /* 0x0001e20000100800 */
[----:B------:R-:W-:-:S03]  /*30230*/  IADD3.X R19, PT, PT, R19, UR4, RZ, P4, !PT ;  /* 0x0000000413137c10 */ /* 0x000fc6000a7fe4ff */
[----:B------:R0:W-:Y:S04]  /*30240*/  STL [R1+0xf20], R16 ;  /* 0x000f201001007387 */ /* 0x0001e80000100800 */
[----:B------:R0:W-:Y:S04]  /*30250*/  STL [R1+0xf28], R17 ;  /* 0x000f281101007387 */ /* 0x0001e80000100800 */
[----:B------:R0:W-:Y:S01]  /*30260*/  STL [R1+0xf30], R18 ;  /* 0x000f301201007387 */ /* 0x0001e20000100800 */
[----:B---3--:R-:W-:Y:S02]  /*30270*/  IMAD.MOV.U32 R11, RZ, RZ, R2 ;  /* 0x000000ffff0b7224 */ /* 0x008fe400078e0002 */
[----:B----4-:R-:W-:-:S05]  /*30280*/  IMAD.MOV.U32 R2, RZ, RZ, R5 ;  /* 0x000000ffff027224 */ /* 0x010fca00078e0005 */
[----:B--2---:R0:W-:Y:S04]  /*30290*/  STL.64 [R1+0x498], R2 ;  /* 0x0004980201007387 */ /* 0x0041e80000100a00 */
[----:B------:R0:W-:Y:S01]  /*302a0*/  STL [R1+0xf38], R19 ;  /* 0x000f381301007387 */ /* 0x0001e20000100800 */
[----:B------:R-:W-:-:S05]  /*302b0*/  IMAD.MOV.U32 R10, RZ, RZ, R4 ;  /* 0x000000ffff0a7224 */ /* 0x000fca00078e0004 */
[----:B------:R0:W-:Y:S01]  /*302c0*/  STL.64 [R1+0x620], R10 ;  /* 0x0006200a01007387 */ /* 0x0001e20000100a00 */
[----:B------:R-:W-:Y:S05]  /*302d0*/  @P0 BRA `(.L_x_2) ;  /* 0xfffffe0c002c0947 */ /* 0x000fea000383ffff */
[----:B-----5:R-:W2:Y:S04]  /*302e0*/  LDL.LU R0, [R1+0x404] ;  /* 0x0004040001007983 */ /* 0x020ea80000300800 */
[----:B--2---:R1:W-:Y:S04]  /*302f0*/  STL [R1+0x1134], R0 ;  /* 0x0011340001007387 */ /* 0x0043e80000100800 */
[----:B-1----:R-:W2:Y:S04]  /*30300*/  LDL.LU R0, [R1+0x454] ;  /* 0x0004540001007983 */ /* 0x002ea80000300800 */
        /* <DEDUP_REMOVED lines=33> */
[----:B------:R-:W2:Y:S01]  /*30520*/  LDL.LU R5, [R1+0x53c] ;  /* 0x00053c0001057983 */ /* 0x000ea20000300800 */
[----:B-1----:R-:W-:-:S03]  /*30530*/  IMAD.MOV.U32 R0, RZ, RZ, R8 ;  /* 0x000000ffff007224 */ /* 0x002fc600078e0008 */
        /* <DEDUP_REMOVED lines=33> */
[----:B0-----:R-:W2:Y:S04]  /*30750*/  LDL.LU R3, [R1+0x51c] ;  /* 0x00051c0001037983 */ /* 0x001ea80000300800 */
[----:B------:R-:W3:Y:S04]  /*30760*/  LDL.LU R4, [R1+0x534] ;  /* 0x0005340001047983 */ /* 0x000ee80000300800 */
[----:B------:R-:W3:Y:S01]  /*30770*/  LDL.LU R2, [R1+0x514] ;  /* 0x0005140001027983 */ /* 0x000ee20000300800 */
[----:B-1----:R-:W-:-:S03]  /*30780*/  IMAD.MOV.U32 R5, RZ, RZ, R6 ;  /* 0x000000ffff057224 */ /* 0x002fc600078e0006 */
[----:B------:R-:W4:Y:S04]  /*30790*/  LDL.LU R24, [R1+0x458] ;  /* 0x0004580001187983 */ /* 0x000f280000300800 */
        /* <DEDUP_REMOVED lines=16> */
[----:B0-----:R-:W2:Y:S04]  /*308a0*/  LDL.LU R15, [R1+0x254] ;  /* 0x00025400010f7983 */ /* 0x001ea80000300800 */
[----:B------:R0:W-:Y:S01]  /*308b0*/  STL [R1+0xfb8], R14 ;  /* 0x000fb80e01007387 */ /* 0x0001e20000100800 */
[----:B------:R-:W-:-:S03]  /*308c0*/  F2FP.F16.F32.PACK_AB R0, R5, R0 ;  /* 0x000000000500723e */ /* 0x000fc600000000ff */
        /* <DEDUP_REMOVED lines=13> */
[----:B------:R-:W2:Y:S04]  /*309a0*/  LDL.LU R5, [R1+0x11bc] ;  /* 0x0011bc0001057983 */ /* 0x000ea80000300800 */
[----:B------:R0:W-:Y:S04]  /*309b0*/  STL [R1+0x1ec], R0 ;  /* 0x0001ec0001007387 */ /* 0x0001e80000100800 */
[----:B0-----:R-:W2:Y:S02]  /*309c0*/  LDL.LU R0, [R1+0x11b8] ;  /* 0x0011b80001007983 */ /* 0x001ea40000300800 */
[----:B--2---:R-:W-:-:S02]  /*309d0*/  F2FP.F16.F32.PACK_AB R0, R5, R0 ;  /* 0x000000000500723e */ /* 0x004fc400000000ff */
        /* <DEDUP_REMOVED lines=62> */
[----:B0-----:R-:W2:Y:S01]  /*30dc0*/  LDL.LU R0, [R1+0x1138] ;  /* 0x0011380001007983 */ /* 0x001ea20000300800 */
[----:B------:R-:W-:Y:S02]  /*30dd0*/  F2FP.F16.F32.PACK_AB R28, R28, R20 ;  /* 0x000000141c1c723e */ /* 0x000fe400000000ff */
[----:B--2---:R-:W-:-:S02]  /*30de0*/  F2FP.F16.F32.PACK_AB R29, R0, R29 ;  /* 0x0000001d001d723e */ /* 0x004fc400000000ff */
[----:B------:R-:W2:Y:S01]  /*30df0*/  LDL.LU R0, [R1+0x1134] ;  /* 0x0011340001007983 */ /* 0x000ea20000300800 */
[----:B------:R-:W-:Y:S02]  /*30e00*/  F2FP.F16.F32.PACK_AB R21, R21, R22 ;  /* 0x000000161515723e */ /* 0x000fe400000000ff */
[----:B------:R-:W-:Y:S01]  /*30e10*/  F2FP.F16.F32.PACK_AB R20, R23, R14 ;  /* 0x0000000e1714723e */ /* 0x000fe200000000ff */
[----:B------:R-:W-:Y:S04]  /*30e20*/  STL [R1+0x168], R29 ;  /* 0x0001681d01007387 */ /* 0x000fe80000100800 */
[----:B------:R-:W-:Y:S04]  /*30e30*/  STL [R1+0x164], R28 ;  /* 0x0001641c01007387 */ /* 0x000fe80000100800 */
[----:B------:R-:W-:Y:S04]  /*30e40*/  STL [R1+0x160], R21 ;  /* 0x0001601501007387 */ /* 0x000fe80000100800 */
[----:B------:R-:W-:Y:S01]  /*30e50*/  STL [R1+0x15c], R20 ;  /* 0x00015c1401007387 */ /* 0x000fe20000100800 */
[----:B--2---:R-:W-:-:S02]  /*30e60*/  F2FP.F16.F32.PACK_AB R14, R15, R0 ;  /* 0x000000000f0e723e */ /* 0x004fc400000000ff */
[----:B------:R-:W-:Y:S02]  /*30e70*/  F2FP.F16.F32.PACK_AB R0, R5, R3 ;  /* 0x000000030500723e */ /* 0x000fe400000000ff */
[----:B---3--:R-:W-:Y:S01]  /*30e80*/  F2FP.F16.F32.PACK_AB R3, R4, R2 ;  /* 0x000000020403723e */ /* 0x008fe200000000ff */
[----:B------:R-:W-:Y:S01]  /*30e90*/  STL [R1+0x158], R14 ;  /* 0x0001580e01007387 */ /* 0x000fe20000100800 */
[----:B----4-:R-:W-:-:S03]  /*30ea0*/  F2FP.F16.F32.PACK_AB R2, R24, R25 ;  /* 0x000000191802723e */ /* 0x010fc600000000ff */
[----:B------:R0:W-:Y:S04]  /*30eb0*/  STL [R1+0x154], R0 ;  /* 0x0001540001007387 */ /* 0x0001e80000100800 */
[----:B------:R1:W-:Y:S01]  /*30ec0*/  STL [R1+0x150], R3 ;  /* 0x0001500301007387 */ /* 0x0003e20000100800 */
[----:B0-----:R-:W-:-:S03]  /*30ed0*/  F2FP.F16.F32.PACK_AB R0, R26, R27 ;  /* 0x0000001b1a00723e */ /* 0x001fc600000000ff */
[----:B------:R0:W-:Y:S01]  /*30ee0*/  STL [R1+0x14c], R2 ;  /* 0x00014c0201007387 */ /* 0x0001e20000100800 */
[----:B-1----:R-:W-:-:S03]  /*30ef0*/  F2FP.F16.F32.PACK_AB R3, R6, R7 ;  /* 0x000000070603723e */ /* 0x002fc600000000ff */
[----:B------:R1:W-:Y:S04]  /*30f00*/  STL [R1+0x148], R0 ;  /* 0x0001480001007387 */ /* 0x0003e80000100800 */
[----:B------:R2:W-:Y:S01]  /*30f10*/  STL [R1+0x144], R3 ;  /* 0x0001440301007387 */ /* 0x0005e20000100800 */
[----:B0-----:R-:W-:Y:S02]  /*30f20*/  F2FP.F16.F32.PACK_AB R2, R8, R9 ;  /* 0x000000090802723e */ /* 0x001fe400000000ff */
[----:B-1----:R-:W-:-:S03]  /*30f30*/  F2FP.F16.F32.PACK_AB R0, R10, R11 ;  /* 0x0000000b0a00723e */ /* 0x002fc600000000ff */
[----:B------:R0:W-:Y:S01]  /*30f40*/  STL [R1+0x140], R2 ;  /* 0x0001400201007387 */ /* 0x0001e20000100800 */
[----:B--2---:R-:W-:-:S03]  /*30f50*/  F2FP.F16.F32.PACK_AB R3, R12, R13 ;  /* 0x0000000d0c03723e */ /* 0x004fc600000000ff */
[----:B------:R1:W-:Y:S04]  /*30f60*/  STL [R1+0x13c], R0 ;  /* 0x00013c0001007387 */ /* 0x0003e80000100800 */
[----:B------:R-:W-:Y:S04]  /*30f70*/  STL [R1+0x138], R3 ;  /* 0x0001380301007387 */ /* 0x000fe80000100800 */
[----:B------:R-:W2:Y:S01]  /*30f80*/  LDL.LU R29, [R1+0x574] ;  /* 0x00057400011d7983 */ /* 0x000ea20000300800 */
[----:B0-----:R-:W-:Y:S02]  /*30f90*/  F2FP.F16.F32.PACK_AB R2, R16, R17 ;  /* 0x000000111002723e */ /* 0x001fe400000000ff */
[----:B-1----:R-:W-:-:S03]  /*30fa0*/  F2FP.F16.F32.PACK_AB R0, R18, R19 ;  /* 0x000000131200723e */ /* 0x002fc600000000ff */
        /* <DEDUP_REMOVED lines=36> */
[----:B------:R-:W3:Y:S04]  /*311f0*/  LDL.LU R28, [R1+0x19c] ;  /* 0x00019c00011c7983 */ /* 0x000ee80000300800 */
[----:B---3--:R0:W-:Y:S04]  /*31200*/  STL [R1+0x10a8], R28 ;  /* 0x0010a81c01007387 */ /* 0x0081e80000100800 */
[----:B0-----:R-:W3:Y:S04]  /*31210*/  LDL.LU R28, [R1+0x224] ;  /* 0x00022400011c7983 */ /* 0x001ee80000300800 */
        /* <DEDUP_REMOVED lines=33> */
[----:B0-----:R-:W2:Y:S04]  /*31430*/  LDL.LU R28, [R1+0x33c] ;  /* 0x00033c00011c7983 */ /* 0x001ea80000300800 */
[----:B------:R-:W3:Y:S04]  /*31440*/  LDL.LU R20, [R1+0x24c] ;  /* 0x00024c0001147983 */ /* 0x000ee80000300800 */
[----:B------:R-:W4:Y:S04]  /*31450*/  LDL.LU R21, [R1+0x194] ;  /* 0x0001940001157983 */ /* 0x000f280000300800 */
        /* <DEDUP_REMOVED lines=25> */
[----:B--2---:R-:W-:-:S03]  /*315f0*/  F2FP.F16.F32.PACK_AB R29, R28, R29 ;  /* 0x0000001d1c1d723e */ /* 0x004fc600000000ff */
        /* <DEDUP_REMOVED lines=68> */
[----:B------:R-:W3:Y:S01]  /*31a40*/  LDL.LU R28, [R1+0x10a8] ;  /* 0x0010a800011c7983 */ /* 0x000ee20000300800 */
[----:B----4-:R-:W-:-:S03]  /*31a50*/  F2FP.F16.F32.PACK_AB R21, R21, R22 ;  /* 0x000000161515723e */ /* 0x010fc600000000ff */
[----:B------:R-:W-:Y:S01]  /*31a60*/  STL [R1+0xe8], R29 ;  /* 0x0000e81d01007387 */ /* 0x000fe20000100800 */
[----:B---3--:R-:W-:Y:S02]  /*31a70*/  F2FP.F16.F32.PACK_AB R28, R28, R20 ;  /* 0x000000141c1c723e */ /* 0x008fe400000000ff */
[----:B------:R-:W-:Y:S02]  /*31a80*/  F2FP.F16.F32.PACK_AB R20, R23, R14 ;  /* 0x0000000e1714723e */ /* 0x000fe400000000ff */
[----:B------:R-:W-:Y:S01]  /*31a90*/  F2FP.F16.F32.PACK_AB R14, R15, R0 ;  /* 0x000000000f0e723e */ /* 0x000fe200000000ff */
[----:B------:R-:W-:Y:S01]  /*31aa0*/  STL [R1+0xe4], R28 ;  /* 0x0000e41c01007387 */ /* 0x000fe20000100800 */
[----:B------:R-:W-:Y:S02]  /*31ab0*/  F2FP.F16.F32.PACK_AB R0, R5, R3 ;  /* 0x000000030500723e */ /* 0x000fe400000000ff */
[----:B------:R-:W-:Y:S01]  /*31ac0*/  F2FP.F16.F32.PACK_AB R3, R4, R2 ;  /* 0x000000020403723e */ /* 0x000fe200000000ff */
[----:B------:R-:W-:Y:S01]  /*31ad0*/  STL [R1+0xe0], R21 ;  /* 0x0000e01501007387 */ /* 0x000fe20000100800 */
[----:B------:R-:W-:-:S03]  /*31ae0*/  F2FP.F16.F32.PACK_AB R2, R24, R25 ;  /* 0x000000191802723e */ /* 0x000fc600000000ff */
[----:B------:R-:W-:Y:S04]  /*31af0*/  STL [R1+0xdc], R20 ;  /* 0x0000dc1401007387 */ /* 0x000fe80000100800 */
[----:B------:R-:W-:Y:S04]  /*31b00*/  STL [R1+0xd8], R14 ;  /* 0x0000d80e01007387 */ /* 0x000fe80000100800 */
        /* <DEDUP_REMOVED lines=252> */
[----:B---3--:R0:W-:Y:S04]  /*32ad0*/  STL [R1+0xfd4], R5 ;  /* 0x000fd40501007387 */ /* 0x0081e80000100800 */
[----:B0-----:R-:W3:Y:S04]  /*32ae0*/  LDL.LU R5, [R1+0x650] ;  /* 0x0006500001057983 */ /* 0x001ee80000300800 */
[----:B------:R-:W4:Y:S04]  /*32af0*/  LDL.LU R4, [R1+0x690] ;  /* 0x0006900001047983 */ /* 0x000f280000300800 */
[----:B----4-:R0:W-:Y:S04]  /*32b00*/  STL [R1+0xfd0], R4 ;  /* 0x000fd00401007387 */ /* 0x0101e80000100800 */
[----:B0-----:R-:W4:Y:S04]  /*32b10*/  LDL.LU R4, [R1+0x668] ;  /* 0x0006680001047983 */ /* 0x001f280000300800 */
[----:B------:R-:W2:Y:S04]  /*32b20*/  LDL.LU R11, [R1+0x6c8] ;  /* 0x0006c800010b7983 */ /* 0x000ea80000300800 */
[----:B--2---:R0:W-:Y:S04]  /*32b30*/  STL [R1+0xfcc], R11 ;  /* 0x000fcc0b01007387 */ /* 0x0041e80000100800 */
[----:B0-----:R-:W2:Y:S04]  /*32b40*/  LDL.LU R11, [R1+0x660] ;  /* 0x00066000010b7983 */ /* 0x001ea80000300800 */
        /* <DEDUP_REMOVED lines=10> */
[----:B------:R-:W2:Y:S04]  /*32bf0*/  LDL.LU R14, [R1+0x6fc] ;  /* 0x0006fc00010e7983 */ /* 0x000ea80000300800 */
        /* <DEDUP_REMOVED lines=9> */
[----:B------:R-:W2:Y:S01]  /*32c90*/  LDL.LU R23, [R1+0x724] ;  /* 0x0007240001177983 */ /* 0x000ea20000300800 */
[----:B------:R-:W-:-:S03]  /*32ca0*/  F2FP.F16.F32.PACK_AB R7, R6, R7 ;  /* 0x000000070607723e */ /* 0x000fc600000000ff */
[----:B--2---:R0:W-:Y:S04]  /*32cb0*/  STL [R1+0xfa8], R23 ;  /* 0x000fa81701007387 */ /* 0x0041e80000100800 */
        /* <DEDUP_REMOVED lines=45> */
[----:B------:R0:W-:Y:S04]  /*32f90*/  STL [R1], R7 ;  /* 0x0000000701007387 */ /* 0x0001e80000100800 */
[----:B0-----:R-:W2:Y:S02]  /*32fa0*/  LDL.LU R7, [R1+0xfdc] ;  /* 0x000fdc0001077983 */ /* 0x001ea40000300800 */
[----:B--2---:R-:W-:-:S02]  /*32fb0*/  F2FP.F16.F32.PACK_AB R7, R6, R7 ;  /* 0x000000070607723e */ /* 0x004fc400000000ff */
[----:B------:R-:W3:Y:S02]  /*32fc0*/  LDL.LU R6, [R1+0xfd8] ;  /* 0x000fd80001067983 */ /* 0x000ee40000300800 */
[----:B---3--:R-:W-:Y:S02]  /*32fd0*/  F2FP.F16.F32.PACK_AB R6, R5, R6 ;  /* 0x000000060506723e */ /* 0x008fe400000000ff */
[----:B------:R-:W4:Y:S02]  /*32fe0*/  LDL.LU R5, [R1+0xfd4] ;  /* 0x000fd40001057983 */ /* 0x000f240000300800 */
[----:B----4-:R-:W-:Y:S02]  /*32ff0*/  F2FP.F16.F32.PACK_AB R5, R4, R5 ;  /* 0x000000050405723e */ /* 0x010fe400000000ff */
[----:B------:R-:W2:Y:S02]  /*33000*/  LDL.LU R4, [R1+0xfd0] ;  /* 0x000fd00001047983 */ /* 0x000ea40000300800 */
[----:B--2---:R-:W-:-:S02]  /*33010*/  F2FP.F16.F32.PACK_AB R4, R11, R4 ;  /* 0x000000040b04723e */ /* 0x004fc400000000ff */
[----:B------:R-:W2:Y:S02]  /*33020*/  LDL.LU R11, [R1+0xfcc] ;  /* 0x000fcc00010b7983 */ /* 0x000ea40000300800 */
[----:B--2---:R-:W-:Y:S02]  /*33030*/  F2FP.F16.F32.PACK_AB R11, R10, R11 ;  /* 0x0000000b0a0b723e */ /* 0x004fe400000000ff */
[----:B------:R-:W2:Y:S02]  /*33040*/  LDL.LU R10, [R1+0xfc8] ;  /* 0x000fc800010a7983 */ /* 0x000ea40000300800 */
[----:B--2---:R-:W-:Y:S02]  /*33050*/  F2FP.F16.F32.PACK_AB R10, R9, R10 ;  /* 0x0000000a090a723e */ /* 0x004fe400000000ff */
        /* <DEDUP_REMOVED lines=14> */
[----:B------:R-:W2:Y:S01]  /*33140*/  LDL.LU R23, [R1+0xfa8] ;  /* 0x000fa80001177983 */ /* 0x000ea20000300800 */
[----:B------:R-:W-:Y:S02]  /*33150*/  F2FP.F16.F32.PACK_AB R17, R22, R17 ;  /* 0x000000111611723e */ /* 0x000fe400000000ff */
[----:B------:R-:W-:Y:S02]  /*33160*/  F2FP.F16.F32.PACK_AB R16, R21, R16 ;  /* 0x000000101510723e */ /* 0x000fe400000000ff */
[----:B--2---:R-:W-:Y:S02]  /*33170*/  F2FP.F16.F32.PACK_AB R18, R23, R18 ;  /* 0x000000121712723e */ /* 0x004fe400000000ff */
[----:B------:R-:W2:Y:S04]  /*33180*/  LDL.LU R23, [R1+0xfa4] ;  /* 0x000fa40001177983 */ /* 0x000ea80000300800 */
[----:B------:R-:W3:Y:S04]  /*33190*/  LDL.LU R22, [R1+0xfa0] ;  /* 0x000fa00001167983 */ /* 0x000ee80000300800 */
[----:B------:R-:W4:Y:S01]  /*331a0*/  LDL.LU R21, [R1+0xf9c] ;  /* 0x000f9c0001157983 */ /* 0x000f220000300800 */
[----:B--2---:R-:W-:-:S03]  /*331b0*/  F2FP.F16.F32.PACK_AB R23, R20, R23 ;  /* 0x000000171417723e */ /* 0x004fc600000000ff */
[----:B------:R-:W2:Y:S01]  /*331c0*/  LDL.LU R20, [R1+0xf98] ;  /* 0x000f980001147983 */ /* 0x000ea20000300800 */
[----:B---3--:R-:W-:-:S03]  /*331d0*/  F2FP.F16.F32.PACK_AB R22, R28, R22 ;  /* 0x000000161c16723e */ /* 0x008fc600000000ff */
[----:B------:R-:W3:Y:S01]  /*331e0*/  LDL.LU R28, [R1+0xf94] ;  /* 0x000f9400011c7983 */ /* 0x000ee20000300800 */
[----:B----4-:R-:W-:-:S03]  /*331f0*/  F2FP.F16.F32.PACK_AB R21, R29, R21 ;  /* 0x000000151d15723e */ /* 0x010fc600000000ff */
[----:B------:R-:W3:Y:S01]  /*33200*/  LDL.LU R29, [R1+0xf90] ;  /* 0x000f9000011d7983 */ /* 0x000ee20000300800 */
[----:B------:R-:W-:Y:S02]  /*33210*/  F2FP.F16.F32.PACK_AB R25, R24, R25 ;  /* 0x000000191819723e */ /* 0x000fe400000000ff */
[----:B------:R-:W-:Y:S02]  /*33220*/  F2FP.F16.F32.PACK_AB R27, R3, R27 ;  /* 0x0000001b031b723e */ /* 0x000fe400000000ff */
[----:B------:R-:W-:Y:S02]  /*33230*/  F2FP.F16.F32.PACK_AB R26, R2, R26 ;  /* 0x0000001a021a723e */ /* 0x000fe400000000ff */
[----:B--2---:R-:W-:Y:S02]  /*33240*/  F2FP.F16.F32.PACK_AB R20, R0, R20 ;  /* 0x000000140014723e */ /* 0x004fe400000000ff */
[----:B---3--:R-:W-:-:S07]  /*33250*/  F2FP.F16.F32.PACK_AB R24, R29, R28 ;  /* 0x0000001c1d18723e */ /* 0x008fce00000000ff */
.L_x_1:
[----:B------:R-:W2:Y:S01]  /*33260*/  LDL.LU R3, [R1+0x628] ;  /* 0x0006280001037983 */ /* 0x000ea20000300800 */
[----:B------:R-:W0:Y:S01]  /*33270*/  LDCU.64 UR10, c[0x0][0x398] ;  /* 0x00007300ff0a77ac */ /* 0x000e220008000a00 */
[----:B------:R-:W3:Y:S01]  /*33280*/  S2UR UR5, SR_CgaCtaId ;  /* 0x00000000000579c3 */ /* 0x000ee20000008800 */
[----:B------:R-:W4:Y:S01]  /*33290*/  S2R R28, SR_TID.X ;  /* 0x00000000001c7919 */ /* 0x000f220000002100 */
[----:B------:R-:W5:Y:S01]  /*332a0*/  LDCU UR7, c[0x0][0x39c] ;  /* 0x00007380ff0777ac */ /* 0x000f620008000800 */
[----:B------:R-:W1:Y:S01]  /*332b0*/  S2R R29, SR_TID.X ;  /* 0x00000000001d7919 */ /* 0x000e620000002100 */
[----:B------:R-:W-:Y:S01]  /*332c0*/  UMOV UR4, 0x400 ;  /* 0x0000040000047882 */ /* 0x000fe20000000000 */
[----:B------:R-:W0:Y:S01]  /*332d0*/  LDCU UR6, c[0x0][0x39c] ;  /* 0x00007380ff0677ac */ /* 0x000e220008000800 */
[----:B------:R-:W0:Y:S01]  /*332e0*/  LDCU UR12, c[0x0][0x39c] ;  /* 0x00007380ff0c77ac */ /* 0x000e220008000800 */
[----:B------:R-:W0:Y:S01]  /*332f0*/  LDCU UR30, c[0x0][0x3b8] ;  /* 0x00007700ff1e77ac */ /* 0x000e220008000800 */
[----:B------:R-:W0:Y:S01]  /*33300*/  LDCU.64 UR14, c[0x0][0x398] ;  /* 0x00007300ff0e77ac */ /* 0x000e220008000a00 */
[----:B---3--:R-:W-:Y:S01]  /*33310*/  ULEA UR4, UR5, UR4, 0x18 ;  /* 0x0000000405047291 */ /* 0x008fe2000f8ec0ff */
[----:B------:R-:W3:Y:S01]  /*33320*/  LDCU UR22, c[0x0][0x39c] ;  /* 0x00007380ff1677ac */ /* 0x000ee20008000800 */
[----:B------:R-:W0:Y:S01]  /*33330*/  LDCU.64 UR16, c[0x0][0x398] ;  /* 0x00007300ff1077ac */ /* 0x000e220008000a00 */
[----:B----4-:R-:W-:Y:S01]  /*33340*/  IMAD.SHL.U32 R28, R28, 0x10, RZ ;  /* 0x000000101c1c7824 */ /* 0x010fe200078e00ff */
[----:B------:R-:W4:Y:S04]  /*33350*/  LDCU.64 UR18, c[0x0][0x398] ;  /* 0x00007300ff1277ac */ /* 0x000f280008000a00 */
[----:B------:R-:W-:Y:S01]  /*33360*/  LOP3.LUT R28, R28, 0x1f0, RZ, 0xc0, !PT ;  /* 0x000001f01c1c7812 */ /* 0x000fe200078ec0ff */
[----:B------:R-:W0:Y:S01]  /*33370*/  LDCU.64 UR20, c[0x0][0x398] ;  /* 0x00007300ff1477ac */ /* 0x000e220008000a00 */
[----:B------:R-:W0:Y:S01]  /*33380*/  LDCU UR26, c[0x0][0x39c] ;  /* 0x00007380ff1a77ac */ /* 0x000e220008000800 */
[----:B------:R-:W0:Y:S01]  /*33390*/  LDCU UR28, c[0x0][0x39c] ;  /* 0x00007380ff1c77ac */ /* 0x000e220008000800 */
[----:B------:R-:W0:Y:S01]  /*333a0*/  LDCU UR56, c[0x0][0x39c] ;  /* 0x00007380ff3877ac */ /* 0x000e220008000800 */
[----:B------:R-:W0:Y:S01]  /*333b0*/  LDCU.64 UR24, c[0x0][0x398] ;  /* 0x00007300ff1877ac */ /* 0x000e220008000a00 */
[----:B------:R-:W0:Y:S01]  /*333c0*/  LDCU UR53, c[0x0][0x39c] ;  /* 0x00007380ff3577ac */ /* 0x000e220008000800 */
        /* <DEDUP_REMOVED lines=24> */
[----:B-12---:R-:W-:-:S02]  /*33550*/  VIADD R0, R3, 0x7f ;  /* 0x0000007f03007836 */ /* 0x006fc40000000000 */
[C---:B------:R-:W-:Y:S01]  /*33560*/  VIADD R2, R3.reuse, 0x1 ;  /* 0x0000000103027836 */ /* 0x040fe20000000000 */
[----:B------:R-:W-:Y:S02]  /*33570*/  BAR.SYNC.DEFER_BLOCKING 0x0 ;  /* 0x0000000000007b1d */ /* 0x000fe40000010000 */
[----:B0-----:R-:W-:Y:S01]  /*33580*/  ISETP.GE.AND P2, PT, R0, UR11, PT ;  /* 0x0000000b00007c0c */ /* 0x001fe2000bf46270 */
[----:B------:R-:W-:Y:S01]  /*33590*/  VIADD R0, R3, 0x2 ;  /* 0x0000000203007836 */ /* 0x000fe20000000000 */
[----:B------:R-:W-:Y:S02]  /*335a0*/  LOP3.LUT R29, R29, 0x3f, RZ, 0xc0, !PT ;  /* 0x0000003f1d1d7812 */ /* 0x000fe400078ec0ff */
[----:B------:R-:W-:Y:S01]  /*335b0*/  ISETP.GE.AND P0, PT, R2, UR6, PT ;  /* 0x0000000602007c0c */ /* 0x000fe2000bf06270 */
[----:B------:R-:W-:Y:S01]  /*335c0*/  VIADD R2, R3, 0x3 ;  /* 0x0000000303027836 */ /* 0x000fe20000000000 */
[----:B-----5:R-:W-:Y:S01]  /*335d0*/  ISETP.GE.AND P5, PT, R0, UR7, PT ;  /* 0x0000000700007c0c */ /* 0x020fe2000bfa6270 */
[----:B------:R-:W0:Y:S01]  /*335e0*/  LDCU UR11, c[0x0][0x398] ;  /* 0x00007300ff0b77ac */ /* 0x000e220008000800 */
[----:B------:R-:W2:Y:S02]  /*335f0*/  LDL.LU R0, [R1+0xf8c] ;  /* 0x000f8c0001007983 */ /* 0x000ea40000300800 */
[----:B------:R-:W-:Y:S01]  /*33600*/  ISETP.GE.AND P6, PT, R2, UR12, PT ;  /* 0x0000000c02007c0c */ /* 0x000fe2000bfc6270 */
[----:B------:R-:W1:Y:S01]  /*33610*/  LDCU.64 UR12, c[0x0][0x398] ;  /* 0x00007300ff0c77ac */ /* 0x000e620008000a00 */
[----:B--2---:R-:W-:-:S02]  /*33620*/  IADD3 R28, PT, PT, R28, UR4, R0 ;  /* 0x000000041c1c7c10 */ /* 0x004fc4000fffe000 */
[----:B------:R-:W-:Y:S01]  /*33630*/  LEA R0, R29, UR4, 0x4 ;  /* 0x000000041d007c11 */ /* 0x000fe2000f8e20ff */
[----:B------:R-:W2:Y:S02]  /*33640*/  LDCU.128 UR4, c[0x0][0x390] ;  /* 0x00007200ff0477ac */ /* 0x000ea40008000c00 */
[----:B------:R-:W-:Y:S04]  /*33650*/  STSM.16.M88.4 [R28], R24 ;  /* 0x000000181c007844 */ /* 0x000fe80000000200 */
[----:B------:R-:W-:Y:S01]  /*33660*/  STSM.16.M88.4 [R28+0x200], R20 ;  /* 0x000200141c007844 */ /* 0x000fe20000000200 */
[----:B------:R-:W-:Y:S06]  /*33670*/  BAR.SYNC.DEFER_BLOCKING 0x0 ;  /* 0x0000000000007b1d */ /* 0x000fec0000010000 */
[----:B------:R-:W5:Y:S04]  /*33680*/  LDS.128 R24, [R0] ;  /* 0x0000000000187984 */ /* 0x000f680000000c00 */
[----:B------:R-:W0:Y:S01]  /*33690*/  LDS.128 R20, [R0+0x400] ;  /* 0x0004000000147984 */ /* 0x000e220000000c00 */
[----:B------:R-:W-:Y:S06]  /*336a0*/  BAR.SYNC.DEFER_BLOCKING 0x0 ;  /* 0x0000000000007b1d */ /* 0x000fec0000010000 */
[----:B-----5:R5:W-:Y:S01]  /*336b0*/  STL [R1+0xb4], R25 ;  /* 0x0000b41901007387 */ /* 0x020be20000100800 */
[----:B------:R-:W-:-:S03]  /*336c0*/  IMAD.MOV.U32 R29, RZ, RZ, R24 ;  /* 0x000000ffff1d7224 */ /* 0x000fc600078e0018 */
[----:B------:R1:W-:Y:S04]  /*336d0*/  STL.64 [R1+0xb8], R26 ;  /* 0x0000b81a01007387 */ /* 0x0003e80000100a00 */
[----:B------:R-:W2:Y:S04]  /*336e0*/  LDL.LU R24, [R1+0x70] ;  /* 0x0000700001187983 */ /* 0x000ea80000300800 */
[----:B0-----:R0:W-:Y:S04]  /*336f0*/  STL.64 [R1+0x190], R20 ;  /* 0x0001901401007387 */ /* 0x0011e80000100a00 */
[----:B------:R0:W-:Y:S04]  /*33700*/  STL.64 [R1+0x198], R22 ;  /* 0x0001981601007387 */ /* 0x0001e80000100a00 */
[----:B-----5:R-:W2:Y:S04]  /*33710*/  LDL.LU R25, [R1+0x74] ;  /* 0x0000740001197983 */ /* 0x020ea80000300800 */
[----:B-1----:R-:W5:Y:S04]  /*33720*/  LDL.LU R26, [R1+0x78] ;  /* 0x00007800011a7983 */ /* 0x002f680000300800 */
[----:B------:R-:W5:Y:S04]  /*33730*/  LDL.LU R27, [R1+0x7c] ;  /* 0x00007c00011b7983 */ /* 0x000f680000300800 */
[----:B-----5:R-:W-:Y:S04]  /*33740*/  STL.64 [R1+0x1008], R26 ;  /* 0x0010081a01007387 */ /* 0x020fe80000100a00 */
[----:B--2---:R1:W-:Y:S04]  /*33750*/  STL.64 [R1+0x1000], R24 ;  /* 0x0010001801007387 */ /* 0x0043e80000100a00 */
[----:B0-----:R-:W2:Y:S04]  /*33760*/  LDL.LU R20, [R1+0x60] ;  /* 0x0000600001147983 */ /* 0x001ea80000300800 */
[----:B------:R-:W2:Y:S04]  /*33770*/  LDL.LU R21, [R1+0x64] ;  /* 0x0000640001157983 */ /* 0x000ea80000300800 */
[----:B------:R-:W5:Y:S04]  /*33780*/  LDL.LU R22, [R1+0x68] ;  /* 0x0000680001167983 */ /* 0x000f680000300800 */
[----:B------:R-:W5:Y:S04]  /*33790*/  LDL.LU R23, [R1+0x6c] ;  /* 0x00006c0001177983 */ /* 0x000f680000300800 */
[----:B------:R-:W-:Y:S04]  /*337a0*/  STSM.16.M88.4 [R28], R16 ;  /* 0x000000101c007844 */ /* 0x000fe80000000200 */
[----:B------:R-:W-:Y:S01]  /*337b0*/  STSM.16.M88.4 [R28+0x200], R12 ;  /* 0x0002000c1c007844 */ /* 0x000fe20000000200 */
[----:B------:R-:W-:Y:S06]  /*337c0*/  BAR.SYNC.DEFER_BLOCKING 0x0 ;  /* 0x0000000000007b1d */ /* 0x000fec0000010000 */
[----:B------:R-:W0:Y:S04]  /*337d0*/  LDS.128 R16, [R0] ;  /* 0x0000000000107984 */ /* 0x000e280000000c00 */
[----:B------:R-:W0:Y:S01]  /*337e0*/  LDS.128 R12, [R0+0x400] ;  /* 0x00040000000c7984 */ /* 0x000e220000000c00 */
[----:B------:R-:W-:Y:S06]  /*337f0*/  BAR.SYNC.DEFER_BLOCKING 0x0 ;  /* 0x0000000000007b1d */ /* 0x000fec0000010000 */
[----:B-----5:R-:W-:Y:S04]  /*33800*/  STL.64 [R1+0x1018], R22 ;  /* 0x0010181601007387 */ /* 0x020fe80000100a00 */
[----:B--2---:R2:W-:Y:S04]  /*33810*/  STL.64 [R1+0x1010], R20 ;  /* 0x0010101401007387 */ /* 0x0045e80000100a00 */
[----:B-1----:R-:W5:Y:S04]  /*33820*/  LDL.LU R24, [R1+0x10] ;  /* 0x0000100001187983 */ /* 0x002f680000300800 */
[----:B------:R-:W5:Y:S04]  /*33830*/  LDL.LU R25, [R1+0x14] ;  /* 0x0000140001197983 */ /* 0x000f680000300800 */
[----:B------:R-:W2:Y:S04]  /*33840*/  LDL.LU R26, [R1+0x18] ;  /* 0x00001800011a7983 */ /* 0x000ea80000300800 */
[----:B------:R-:W2:Y:S04]  /*33850*/  LDL.LU R27, [R1+0x1c] ;  /* 0x00001c00011b7983 */ /* 0x000ea80000300800 */
[----:B------:R-:W-:Y:S04]  /*33860*/  STSM.16.M88.4 [R28], R8 ;  /* 0x000000081c007844 */ /* 0x000fe80000000200 */
[----:B------:R-:W-:Y:S01]  /*33870*/  STSM.16.M88.4 [R28+0x200], R4 ;  /* 0x000200041c007844 */ /* 0x000fe20000000200 */
[----:B------:R-:W-:Y:S06]  /*33880*/  BAR.SYNC.DEFER_BLOCKING 0x0 ;  /* 0x0000000000007b1d */ /* 0x000fec0000010000 */
[----:B--2---:R-:W-:Y:S04]  /*33890*/  STL.64 [R1+0x1028], R26 ;  /* 0x0010281a01007387 */ /* 0x004fe80000100a00 */
[----:B-----5:R-:W-:Y:S04]  /*338a0*/  STL.64 [R1+0x1020], R24 ;  /* 0x0010201801007387 */ /* 0x020fe80000100a00 */
[----:B------:R-:W1:Y:S04]  /*338b0*/  LDS.128 R24, [R0] ;  /* 0x0000000000187984 */ /* 0x000e680000000c00 */
[----:B------:R-:W2:Y:S04]  /*338c0*/  LDL.LU R20, [R1] ;  /* 0x0000000001147983 */ /* 0x000ea80000300800 */
[----:B------:R-:W2:Y:S04]  /*338d0*/  LDL.LU R21, [R1+0x4] ;  /* 0x0000040001157983 */ /* 0x000ea80000300800 */
[----:B------:R-:W2:Y:S04]  /*338e0*/  LDL.LU R22, [R1+0x8] ;  /* 0x0000080001167983 */ /* 0x000ea80000300800 */
[----:B------:R-:W2:Y:S04]  /*338f0*/  LDL.LU R23, [R1+0xc] ;  /* 0x00000c0001177983 */ /* 0x000ea80000300800 */
[----:B0-----:R-:W-:Y:S04]  /*33900*/  STL [R1+0xfb0], R17 ;  /* 0x000fb01101007387 */ /* 0x001fe80000100800 */
[----:B------:R-:W-:Y:S04]  /*33910*/  STL [R1+0xfa4], R18 ;  /* 0x000fa41201007387 */ /* 0x000fe80000100800 */
[----:B------:R-:W-:Y:S04]  /*33920*/  STL [R1+0xfa0], R19 ;  /* 0x000fa01301007387 */ /* 0x000fe80000100800 */
[----:B------:R-:W-:Y:S04]  /*33930*/  STL.64 [R1+0xfb8], R18 ;  /* 0x000fb81201007387 */ /* 0x000fe80000100a00 */
[----:B------:R0:W-:Y:S04]  /*33940*/  STL [R1+0xfb4], R16 ;  /* 0x000fb41001007387 */ /* 0x0001e80000100800 */
[----:B0-----:R-:W5:Y:S04]  /*33950*/  LDL.LU R16, [R1+0x50] ;  /* 0x0000500001107983 */ /* 0x001f680000300800 */
[----:B------:R-:W5:Y:S04]  /*33960*/  LDL.LU R17, [R1+0x54] ;  /* 0x0000540001117983 */ /* 0x000f680000300800 */
[----:B------:R-:W5:Y:S04]  /*33970*/  LDL.LU R18, [R1+0x58] ;  /* 0x0000580001127983 */ /* 0x000f680000300800 */
[----:B------:R-:W5:Y:S04]  /*33980*/  LDL.LU R19, [R1+0x5c] ;  /* 0x00005c0001137983 */ /* 0x000f680000300800 */
[----:B------:R-:W-:Y:S04]  /*33990*/  STL.64 [R1+0xfa8], R14 ;  /* 0x000fa80e01007387 */ /* 0x000fe80000100a00 */
[----:B------:R-:W-:Y:S04]  /*339a0*/  STL [R1+0xfc8], R14 ;  /* 0x000fc80e01007387 */ /* 0x000fe80000100800 */
[----:B------:R0:W-:Y:S04]  /*339b0*/  STL.64 [R1+0xfc0], R12 ;  /* 0x000fc00c01007387 */ /* 0x0001e80000100a00 */
[----:B0-----:R-:W3:Y:S04]  /*339c0*/  LDL.LU R12, [R1+0x40] ;  /* 0x00004000010c7983 */ /* 0x001ee80000300800 */
        /* <DEDUP_REMOVED lines=11> */
[----:B-1----:R-:W-:Y:S04]  /*33a80*/  STL.64 [R1+0x1a0], R24 ;  /* 0x0001a01801007387 */ /* 0x002fe80000100a00 */
[----:B------:R-:W-:Y:S04]  /*33a90*/  STL.64 [R1+0x1a8], R26 ;  /* 0x0001a81a01007387 */ /* 0x000fe80000100a00 */
[----:B------:R-:W0:Y:S01]  /*33aa0*/  LDS.128 R24, [R0+0x400] ;  /* 0x0004000000187984 */ /* 0x000e220000000c00 */
[----:B------:R-:W-:Y:S06]  /*33ab0*/  BAR.SYNC.DEFER_BLOCKING 0x0 ;  /* 0x0000000000007b1d */ /* 0x000fec0000010000 */
[----:B0-----:R-:W-:Y:S04]  /*33ac0*/  STL.64 [R1+0x1b0], R24 ;  /* 0x0001b01801007387 */ /* 0x001fe80000100a00 */
[----:B------:R0:W-:Y:S04]  /*33ad0*/  STL.64 [R1+0x1b8], R26 ;  /* 0x0001b81a01007387 */ /* 0x0001e80000100a00 */
[----:B0-----:R-:W3:Y:S04]  /*33ae0*/  LDL.LU.64 R26, [R1+0x1028] ;  /* 0x00102800011a7983 */ /* 0x001ee80000300a00 */
[----:B------:R-:W3:Y:S04]  /*33af0*/  LDL.LU.64 R24, [R1+0x1020] ;  /* 0x0010200001187983 */ /* 0x000ee80000300a00 */
[----:B--2---:R0:W-:Y:S04]  /*33b00*/  STSM.16.M88.4 [R28], R20 ;  /* 0x000000141c007844 */ /* 0x0041e80000000200 */
[----:B0-----:R-:W2:Y:S04]  /*33b10*/  LDL.LU.64 R22, [R1+0x1018] ;  /* 0x0010180001167983 */ /* 0x001ea80000300a00 */
[----:B------:R-:W2:Y:S04]  /*33b20*/  LDL.LU.64 R20, [R1+0x1010] ;  /* 0x0010100001147983 */ /* 0x000ea80000300a00 */
[----:B---3--:R-:W-:Y:S01]  /*33b30*/  STSM.16.M88.4 [R28+0x200], R24 ;  /* 0x000200181c007844 */ /* 0x008fe20000000200 */
[----:B------:R-:W-:Y:S06]  /*33b40*/  BAR.SYNC.DEFER_BLOCKING 0x0 ;  /* 0x0000000000007b1d */ /* 0x000fec0000010000 */
[----:B------:R-:W0:Y:S04]  /*33b50*/  LDS.128 R24, [R0] ;  /* 0x0000000000187984 */ /* 0x000e280000000c00 */
[----:B0-----:R-:W-:Y:S04]  /*33b60*/  STL.64 [R1+0x10], R24 ;  /* 0x0000101801007387 */ /* 0x001fe80000100a00 */
[----:B------:R-:W-:Y:S04]  /*33b70*/  STL.64 [R1+0x18], R26 ;  /* 0x0000181a01007387 */ /* 0x000fe80000100a00 */
[----:B------:R-:W0:Y:S01]  /*33b80*/  LDS.128 R24, [R0+0x400] ;  /* 0x0004000000187984 */ /* 0x000e220000000c00 */
[----:B------:R-:W-:Y:S06]  /*33b90*/  BAR.SYNC.DEFER_BLOCKING 0x0 ;  /* 0x0000000000007b1d */ /* 0x000fec0000010000 */
[----:B0-----:R-:W-:Y:S04]  /*33ba0*/  STL.64 [R1+0x1c0], R24 ;  /* 0x0001c01801007387 */ /* 0x001fe80000100a00 */
[----:B------:R0:W-:Y:S04]  /*33bb0*/  STL.64 [R1+0x1c8], R26 ;  /* 0x0001c81a01007387 */ /* 0x0001e80000100a00 */
[----:B0-----:R-:W3:Y:S04]  /*33bc0*/  LDL.LU.64 R26, [R1+0x1008] ;  /* 0x00100800011a7983 */ /* 0x001ee80000300a00 */
[----:B------:R-:W3:Y:S04]  /*33bd0*/  LDL.LU.64 R24, [R1+0x1000] ;  /* 0x0010000001187983 */ /* 0x000ee80000300a00 */
[----:B------:R-:W-:Y:S04]  /*33be0*/  STSM.16.M88.4 [R28], R4 ;  /* 0x000000041c007844 */ /* 0x000fe80000000200 */
[----:B------:R-:W-:Y:S01]  /*33bf0*/  STSM.16.M88.4 [R28+0x200], R8 ;  /* 0x000200081c007844 */ /* 0x000fe20000000200 */
[----:B------:R-:W-:Y:S06]  /*33c00*/  BAR.SYNC.DEFER_BLOCKING 0x0 ;  /* 0x0000000000007b1d */ /* 0x000fec0000010000 */
[----:B------:R-:W0:Y:S04]  /*33c10*/  LDS.128 R8, [R0] ;  /* 0x0000000000087984 */ /* 0x000e280000000c00 */
[----:B------:R-:W1:Y:S01]  /*33c20*/  LDS.128 R4, [R0+0x400] ;  /* 0x0004000000047984 */ /* 0x000e620000000c00 */
[----:B------:R-:W-:Y:S06]  /*33c30*/  BAR.SYNC.DEFER_BLOCKING 0x0 ;  /* 0x0000000000007b1d */ /* 0x000fec0000010000 */
[----:B------:R-:W-:Y:S04]  /*33c40*/  STSM.16.M88.4 [R28], R12 ;  /* 0x0000000c1c007844 */ /* 0x000fe80000000200 */
[----:B-----5:R-:W-:Y:S04]  /*33c50*/  STSM.16.M88.4 [R28+0x200], R16 ;  /* 0x000200101c007844 */ /* 0x020fe80000000200 */
[----:B0-----:R-:W-:Y:S04]  /*33c60*/  STL.64 [R1+0x20], R8 ;  /* 0x0000200801007387 */ /* 0x001fe80000100a00 */
[----:B------:R-:W-:Y:S01]  /*33c70*/  STL.64 [R1+0x28], R10 ;  /* 0x0000280a01007387 */ /* 0x000fe20000100a00 */
[----:B------:R-:W-:Y:S06]  /*33c80*/  BAR.SYNC.DEFER_BLOCKING 0x0 ;  /* 0x0000000000007b1d */ /* 0x000fec0000010000 */
[----:B-1----:R-:W-:Y:S04]  /*33c90*/  STL.64 [R1+0x1f0], R4 ;  /* 0x0001f00401007387 */ /* 0x002fe80000100a00 */
[----:B------:R-:W-:Y:S04]  /*33ca0*/  STL.64 [R1+0x1f8], R6 ;  /* 0x0001f80601007387 */ /* 0x000fe80000100a00 */
[----:B------:R-:W0:Y:S04]  /*33cb0*/  LDS.128 R8, [R0] ;  /* 0x0000000000087984 */ /* 0x000e280000000c00 */
[----:B------:R-:W1:Y:S01]  /*33cc0*/  LDS.128 R4, [R0+0x400] ;  /* 0x0004000000047984 */ /* 0x000e620000000c00 */
[----:B------:R-:W-:Y:S06]  /*33cd0*/  BAR.SYNC.DEFER_BLOCKING 0x0 ;  /* 0x0000000000007b1d */ /* 0x000fec0000010000 */
[----:B--2---:R-:W-:Y:S04]  /*33ce0*/  STSM.16.M88.4 [R28], R20 ;  /* 0x000000141c007844 */ /* 0x004fe80000000200 */
[----:B0-----:R-:W-:Y:S04]  /*33cf0*/  STL.64 [R1+0x30], R8 ;  /* 0x0000300801007387 */ /* 0x001fe80000100a00 */
[----:B------:R-:W-:Y:S04]  /*33d00*/  STL.64 [R1+0x38], R10 ;  /* 0x0000380a01007387 */ /* 0x000fe80000100a00 */
[----:B-1----:R-:W-:Y:S04]  /*33d10*/  STL.64 [R1+0x40], R4 ;  /* 0x0000400401007387 */ /* 0x002fe80000100a00 */
[----:B------:R-:W-:Y:S04]  /*33d20*/  STL.64 [R1+0x48], R6 ;  /* 0x0000480601007387 */ /* 0x000fe80000100a00 */
[----:B---3--:R0:W-:Y:S01]  /*33d30*/  STSM.16.M88.4 [R28+0x200], R24 ;  /* 0x000200181c007844 */ /* 0x0081e20000000200 */
[----:B------:R-:W-:Y:S06]  /*33d40*/  BAR.SYNC.DEFER_BLOCKING 0x0 ;  /* 0x0000000000007b1d */ /* 0x000fec0000010000 */
[----:B0-----:R-:W2:Y:S04]  /*33d50*/  LDL.LU R24, [R1+0xc0] ;  /* 0x0000c00001187983 */ /* 0x001ea80000300800 */
[----:B------:R-:W2:Y:S04]  /*33d60*/  LDL.LU R25, [R1+0xc4] ;  /* 0x0000c40001197983 */ /* 0x000ea80000300800 */
[----:B------:R-:W3:Y:S04]  /*33d70*/  LDL.LU R26, [R1+0xc8] ;  /* 0x0000c800011a7983 */ /* 0x000ee80000300800 */
[----:B------:R-:W3:Y:S04]  /*33d80*/  LDL.LU R27, [R1+0xcc] ;  /* 0x0000cc00011b7983 */ /* 0x000ee80000300800 */
[----:B------:R-:W0:Y:S04]  /*33d90*/  LDS.128 R12, [R0] ;  /* 0x00000000000c7984 */ /* 0x000e280000000c00 */
[----:B------:R-:W1:Y:S01]  /*33da0*/  LDS.128 R4, [R0+0x400] ;  /* 0x0004000000047984 */ /* 0x000e620000000c00 */
[----:B------:R-:W-:Y:S06]  /*33db0*/  BAR.SYNC.DEFER_BLOCKING 0x0 ;  /* 0x0000000000007b1d */ /* 0x000fec0000010000 */
[----:B---3--:R-:W-:Y:S04]  /*33dc0*/  STL.64 [R1+0xff8], R26 ;  /* 0x000ff81a01007387 */ /* 0x008fe80000100a00 */
[----:B--2---:R2:W-:Y:S04]  /*33dd0*/  STL.64 [R1+0xff0], R24 ;  /* 0x000ff01801007387 */ /* 0x0045e80000100a00 */
[----:B--2---:R-:W2:Y:S04]  /*33de0*/  LDL.LU R24, [R1+0x80] ;  /* 0x0000800001187983 */ /* 0x004ea80000300800 */
[----:B------:R-:W2:Y:S04]  /*33df0*/  LDL.LU R25, [R1+0x84] ;  /* 0x0000840001197983 */ /* 0x000ea80000300800 */
[----:B------:R-:W2:Y:S04]  /*33e00*/  LDL.LU R26, [R1+0x88] ;  /* 0x00008800011a7983 */ /* 0x000ea80000300800 */
[----:B------:R-:W2:Y:S04]  /*33e10*/  LDL.LU R27, [R1+0x8c] ;  /* 0x00008c00011b7983 */ /* 0x000ea80000300800 */
[----:B------:R-:W3:Y:S04]  /*33e20*/  LDL.LU R20, [R1+0xa0] ;  /* 0x0000a00001147983 */ /* 0x000ee80000300800 */
[----:B------:R-:W3:Y:S04]  /*33e30*/  LDL.LU R21, [R1+0xa4] ;  /* 0x0000a40001157983 */ /* 0x000ee80000300800 */
[----:B------:R-:W3:Y:S04]  /*33e40*/  LDL.LU R22, [R1+0xa8] ;  /* 0x0000a80001167983 */ /* 0x000ee80000300800 */
[----:B------:R-:W3:Y:S04]  /*33e50*/  LDL.LU R23, [R1+0xac] ;  /* 0x0000ac0001177983 */ /* 0x000ee80000300800 */
[----:B------:R-:W5:Y:S04]  /*33e60*/  LDL.LU R8, [R1+0xe0] ;  /* 0x0000e00001087983 */ /* 0x000f680000300800 */
[----:B0-----:R-:W-:Y:S04]  /*33e70*/  STL.64 [R1+0x50], R12 ;  /* 0x0000500c01007387 */ /* 0x001fe80000100a00 */
[----:B------:R-:W-:Y:S04]  /*33e80*/  STL.64 [R1+0x58], R14 ;  /* 0x0000580e01007387 */ /* 0x000fe80000100a00 */
[----:B-1----:R-:W-:Y:S04]  /*33e90*/  STL.64 [R1+0x70], R4 ;  /* 0x0000700401007387 */ /* 0x002fe80000100a00 */
[----:B------:R-:W-:Y:S04]  /*33ea0*/  STL.64 [R1+0x78], R6 ;  /* 0x0000780601007387 */ /* 0x000fe80000100a00 */
[----:B------:R-:W5:Y:S04]  /*33eb0*/  LDL.LU R9, [R1+0xe4] ;  /* 0x0000e40001097983 */ /* 0x000f680000300800 */
[----:B------:R-:W2:Y:S04]  /*33ec0*/  LDL.LU R10, [R1+0xe8] ;  /* 0x0000e800010a7983 */ /* 0x000ea80000300800 */
[----:B------:R-:W2:Y:S04]  /*33ed0*/  LDL.LU R11, [R1+0xec] ;  /* 0x0000ec00010b7983 */ /* 0x000ea80000300800 */
[----:B--2---:R-:W-:Y:S04]  /*33ee0*/  STL.64 [R1+0xfe8], R10 ;  /* 0x000fe80a01007387 */ /* 0x004fe80000100a00 */
[----:B-----5:R0:W-:Y:S04]  /*33ef0*/  STL.64 [R1+0xfe0], R8 ;  /* 0x000fe00801007387 */ /* 0x0201e80000100a00 */
[----:B0-----:R-:W2:Y:S04]  /*33f00*/  LDL.LU R8, [R1+0x90] ;  /* 0x0000900001087983 */ /* 0x001ea80000300800 */
[----:B------:R-:W2:Y:S04]  /*33f10*/  LDL.LU R9, [R1+0x94] ;  /* 0x0000940001097983 */ /* 0x000ea80000300800 */
[----:B------:R-:W2:Y:S04]  /*33f20*/  LDL.LU R10, [R1+0x98] ;  /* 0x00009800010a7983 */ /* 0x000ea80000300800 */
[----:B------:R-:W2:Y:S04]  /*33f30*/  LDL.LU R11, [R1+0x9c] ;  /* 0x00009c00010b7983 */ /* 0x000ea80000300800 */
[----:B------:R-:W5:Y:S04]  /*33f40*/  LDL.LU R4, [R1+0xd0] ;  /* 0x0000d00001047983 */ /* 0x000f680000300800 */
[----:B------:R-:W5:Y:S04]  /*33f50*/  LDL.LU R5, [R1+0xd4] ;  /* 0x0000d40001057983 */ /* 0x000f680000300800 */
[----:B------:R-:W5:Y:S04]  /*33f60*/  LDL.LU R6, [R1+0xd8] ;  /* 0x0000d80001067983 */ /* 0x000f680000300800 */
        /* <DEDUP_REMOVED lines=9> */
[----:B------:R0:W-:Y:S04]  /*34000*/  STSM.16.M88.4 [R28], R24 ;  /* 0x000000181c007844 */ /* 0x0001e80000000200 */
[----:B0-----:R-:W4:Y:S04]  /*34010*/  LDL.LU.64 R26, [R1+0xff8] ;  /* 0x000ff800011a7983 */ /* 0x001f280000300a00 */
[----:B------:R-:W4:Y:S04]  /*34020*/  LDL.LU.64 R24, [R1+0xff0] ;  /* 0x000ff00001187983 */ /* 0x000f280000300a00 */
[----:B--2---:R-:W-:Y:S01]  /*34030*/  STSM.16.M88.4 [R28+0x200], R8 ;  /* 0x000200081c007844 */ /* 0x004fe20000000200 */
[----:B------:R-:W-:Y:S06]  /*34040*/  BAR.SYNC.DEFER_BLOCKING 0x0 ;  /* 0x0000000000007b1d */ /* 0x000fec0000010000 */
[----:B------:R-:W0:Y:S04]  /*34050*/  LDS.128 R8, [R0] ;  /* 0x0000000000087984 */ /* 0x000e280000000c00 */
[----:B0-----:R-:W-:Y:S04]  /*34060*/  STL.64 [R1+0x60], R8 ;  /* 0x0000600801007387 */ /* 0x001fe80000100a00 */
[----:B------:R-:W-:Y:S04]  /*34070*/  STL.64 [R1+0x68], R10 ;  /* 0x0000680a01007387 */ /* 0x000fe80000100a00 */
[----:B------:R-:W0:Y:S01]  /*34080*/  LDS.128 R8, [R0+0x400] ;  /* 0x0004000000087984 */ /* 0x000e220000000c00 */
[----:B------:R-:W-:Y:S06]  /*34090*/  BAR.SYNC.DEFER_BLOCKING 0x0 ;  /* 0x0000000000007b1d */ /* 0x000fec0000010000 */
[----:B---3--:R1:W-:Y:S04]  /*340a0*/  STSM.16.M88.4 [R28], R20 ;  /* 0x000000141c007844 */ /* 0x0083e80000000200 */
[----:B----4-:R2:W-:Y:S04]  /*340b0*/  STSM.16.M88.4 [R28+0x200], R24 ;  /* 0x000200181c007844 */ /* 0x0105e80000000200 */
[----:B0-----:R-:W-:Y:S04]  /*340c0*/  STL.64 [R1+0x80], R8 ;  /* 0x0000800801007387 */ /* 0x001fe80000100a00 */
[----:B------:R-:W-:Y:S01]  /*340d0*/  STL.64 [R1+0x88], R10 ;  /* 0x0000880a01007387 */ /* 0x000fe20000100a00 */
[----:B------:R-:W-:Y:S06]  /*340e0*/  BAR.SYNC.DEFER_BLOCKING 0x0 ;  /* 0x0000000000007b1d */ /* 0x000fec0000010000 */
[----:B-1----:R-:W3:Y:S04]  /*340f0*/  LDL.LU R20, [R1+0x110] ;  /* 0x0001100001147983 */ /* 0x002ee80000300800 */
[----:B------:R-:W3:Y:S04]  /*34100*/  LDL.LU R21, [R1+0x114] ;  /* 0x0001140001157983 */ /* 0x000ee80000300800 */
[----:B------:R-:W3:Y:S04]  /*34110*/  LDL.LU R22, [R1+0x118] ;  /* 0x0001180001167983 */ /* 0x000ee80000300800 */
[----:B------:R-:W3:Y:S04]  /*34120*/  LDL.LU R23, [R1+0x11c] ;  /* 0x00011c0001177983 */ /* 0x000ee80000300800 */
[----:B------:R-:W0:Y:S04]  /*34130*/  LDS.128 R8, [R0] ;  /* 0x0000000000087984 */ /* 0x000e280000000c00 */
[----:B--2---:R-:W2:Y:S04]  /*34140*/  LDL.LU R24, [R1+0x120] ;  /* 0x0001200001187983 */ /* 0x004ea80000300800 */
[----:B------:R-:W2:Y:S04]  /*34150*/  LDL.LU R25, [R1+0x124] ;  /* 0x0001240001197983 */ /* 0x000ea80000300800 */
[----:B------:R-:W2:Y:S04]  /*34160*/  LDL.LU R26, [R1+0x128] ;  /* 0x00012800011a7983 */ /* 0x000ea80000300800 */
[----:B------:R-:W2:Y:S04]  /*34170*/  LDL.LU R27, [R1+0x12c] ;  /* 0x00012c00011b7983 */ /* 0x000ea80000300800 */
[----:B0-----:R-:W-:Y:S04]  /*34180*/  STL.64 [R1+0x90], R8 ;  /* 0x0000900801007387 */ /* 0x001fe80000100a00 */
[----:B------:R-:W-:Y:S04]  /*34190*/  STL.64 [R1+0x98], R10 ;  /* 0x0000980a01007387 */ /* 0x000fe80000100a00 */
[----:B------:R-:W0:Y:S01]  /*341a0*/  LDS.128 R8, [R0+0x400] ;  /* 0x0004000000087984 */ /* 0x000e220000000c00 */
[----:B------:R-:W-:Y:S06]  /*341b0*/  BAR.SYNC.DEFER_BLOCKING 0x0 ;  /* 0x0000000000007b1d */ /* 0x000fec0000010000 */
[----:B0-----:R-:W-:Y:S04]  /*341c0*/  STL.64 [R1+0xc0], R8 ;  /* 0x0000c00801007387 */ /* 0x001fe80000100a00 */
[----:B------:R0:W-:Y:S04]  /*341d0*/  STL.64 [R1+0xc8], R10 ;  /* 0x0000c80a01007387 */ /* 0x0001e80000100a00 */
[----:B0-----:R-:W4:Y:S04]  /*341e0*/  LDL.LU.64 R10, [R1+0xfe8] ;  /* 0x000fe800010a7983 */ /* 0x001f280000300a00 */
[----:B------:R-:W4:Y:S04]  /*341f0*/  LDL.LU.64 R8, [R1+0xfe0] ;  /* 0x000fe00001087983 */ /* 0x000f280000300a00 */
[----:B-----5:R-:W-:Y:S04]  /*34200*/  STSM.16.M88.4 [R28], R4 ;  /* 0x000000041c007844 */ /* 0x020fe80000000200 */
[----:B----4-:R-:W-:Y:S01]  /*34210*/  STSM.16.M88.4 [R28+0x200], R8 ;  /* 0x000200081c007844 */ /* 0x010fe20000000200 */
[----:B------:R-:W-:Y:S06]  /*34220*/  BAR.SYNC.DEFER_BLOCKING 0x0 ;  /* 0x0000000000007b1d */ /* 0x000fec0000010000 */
[----:B------:R-:W0:Y:S04]  /*34230*/  LDS.128 R8, [R0] ;  /* 0x0000000000087984 */ /* 0x000e280000000c00 */
[----:B------:R-:W1:Y:S01]  /*34240*/  LDS.128 R4, [R0+0x400] ;  /* 0x0004000000047984 */ /* 0x000e620000000c00 */
[----:B------:R-:W-:Y:S06]  /*34250*/  BAR.SYNC.DEFER_BLOCKING 0x0 ;  /* 0x0000000000007b1d */ /* 0x000fec0000010000 */
[----:B------:R-:W-:Y:S04]  /*34260*/  STSM.16.M88.4 [R28], R12 ;  /* 0x0000000c1c007844 */ /* 0x000fe80000000200 */
[----:B------:R4:W-:Y:S04]  /*34270*/  STSM.16.M88.4 [R28+0x200], R16 ;  /* 0x000200101c007844 */ /* 0x0009e80000000200 */
[----:B0-----:R-:W-:Y:S04]  /*34280*/  STL.64 [R1+0xa0], R8 ;  /* 0x0000a00801007387 */ /* 0x001fe80000100a00 */
[----:B------:R-:W-:Y:S04]  /*34290*/  STL.64 [R1+0xa8], R10 ;  /* 0x0000a80a01007387 */ /* 0x000fe80000100a00 */
[----:B-1----:R-:W-:Y:S04]  /*342a0*/  STL.64 [R1+0xd0], R4 ;  /* 0x0000d00401007387 */ /* 0x002fe80000100a00 */
[----:B------:R-:W-:Y:S04]  /*342b0*/  STL.64 [R1+0xd8], R6 ;  /* 0x0000d80601007387 */ /* 0x000fe80000100a00 */
[----:B----4-:R-:W4:Y:S04]  /*342c0*/  LDL.LU R16, [R1+0x140] ;  /* 0x0001400001107983 */ /* 0x010f280000300800 */
[----:B------:R-:W4:Y:S04]  /*342d0*/  LDL.LU R17, [R1+0x144] ;  /* 0x0001440001117983 */ /* 0x000f280000300800 */
[----:B------:R-:W5:Y:S04]  /*342e0*/  LDL.LU R18, [R1+0x148] ;  /* 0x0001480001127983 */ /* 0x000f680000300800 */
[----:B------:R-:W5:Y:S01]  /*342f0*/  LDL.LU R19, [R1+0x14c] ;  /* 0x00014c0001137983 */ /* 0x000f620000300800 */
[----:B------:R-:W-:Y:S06]  /*34300*/  BAR.SYNC.DEFER_BLOCKING 0x0 ;  /* 0x0000000000007b1d */ /* 0x000fec0000010000 */
[----:B------:R-:W0:Y:S04]  /*34310*/  LDS.128 R8, [R0] ;  /* 0x0000000000087984 */ /* 0x000e280000000c00 */
[----:B------:R-:W1:Y:S01]  /*34320*/  LDS.128 R4, [R0+0x400] ;  /* 0x0004000000047984 */ /* 0x000e620000000c00 */
[----:B------:R-:W-:Y:S06]  /*34330*/  BAR.SYNC.DEFER_BLOCKING 0x0 ;  /* 0x0000000000007b1d */ /* 0x000fec0000010000 */
[----:B---3--:R-:W-:Y:S04]  /*34340*/  STSM.16.M88.4 [R28], R20 ;  /* 0x000000141c007844 */ /* 0x008fe80000000200 */
[----:B--2---:R2:W-:Y:S02]  /*34350*/  STSM.16.M88.4 [R28+0x200], R24 ;  /* 0x000200181c007844 */ /* 0x0045e40000000200 */
[----:B--2---:R-:W2:Y:S08]  /*34360*/  LDC R25, c[0x0][0x3b4] ;  /* 0x0000ed00ff197b82 */ /* 0x004eb00000000800 */
[----:B------:R-:W-:Y:S06]  /*34370*/  BAR.SYNC.DEFER_BLOCKING 0x0 ;  /* 0x0000000000007b1d */ /* 0x000fec0000010000 */
[----:B-----5:R-:W-:Y:S04]  /*34380*/  STL.64 [R1+0xfd8], R18 ;  /* 0x000fd81201007387 */ /* 0x020fe80000100a00 */
[----:B----4-:R-:W-:Y:S04]  /*34390*/  STL.64 [R1+0xfd0], R16 ;  /* 0x000fd01001007387 */ /* 0x010fe80000100a00 */
[----:B------:R-:W3:Y:S04]  /*343a0*/  LDL.LU R12, [R1+0x130] ;  /* 0x00013000010c7983 */ /* 0x000ee80000300800 */
[----:B------:R-:W3:Y:S04]  /*343b0*/  LDL.LU R13, [R1+0x134] ;  /* 0x00013400010d7983 */ /* 0x000ee80000300800 */
[----:B------:R-:W3:Y:S04]  /*343c0*/  LDL.LU R14, [R1+0x138] ;  /* 0x00013800010e7983 */ /* 0x000ee80000300800 */
[----:B------:R-:W3:Y:S04]  /*343d0*/  LDL.LU R15, [R1+0x13c] ;  /* 0x00013c00010f7983 */ /* 0x000ee80000300800 */
[----:B0-----:R-:W-:Y:S04]  /*343e0*/  STL.64 [R1+0xe0], R8 ;  /* 0x0000e00801007387 */ /* 0x001fe80000100a00 */
[----:B------:R-:W-:Y:S04]  /*343f0*/  STL.64 [R1+0xe8], R10 ;  /* 0x0000e80a01007387 */ /* 0x000fe80000100a00 */
[----:B------:R-:W0:Y:S04]  /*34400*/  LDS.128 R8, [R0] ;  /* 0x0000000000087984 */ /* 0x000e280000000c00 */
[----:B------:R-:W4:Y:S04]  /*34410*/  LDS.128 R16, [R0+0x400] ;  /* 0x0004000000107984 */ /* 0x000f280000000c00 */
[----:B-1----:R-:W-:Y:S04]  /*34420*/  STL.64 [R1+0x100], R4 ;  /* 0x0001000401007387 */ /* 0x002fe80000100a00 */
[----:B------:R-:W-:Y:S04]  /*34430*/  STL.64 [R1+0x108], R6 ;  /* 0x0001080601007387 */ /* 0x000fe80000100a00 */
[----:B------:R-:W5:Y:S04]  /*34440*/  LDL.LU R20, [R1+0x160] ;  /* 0x0001600001147983 */ /* 0x000f680000300800 */
[----:B------:R-:W5:Y:S04]  /*34450*/  LDL.LU R21, [R1+0x164] ;  /* 0x0001640001157983 */ /* 0x000f680000300800 */
[----:B------:R-:W5:Y:S04]  /*34460*/  LDL.LU R22, [R1+0x168] ;  /* 0x0001680001167983 */ /* 0x000f680000300800 */
[----:B------:R-:W5:Y:S04]  /*34470*/  LDL.LU R23, [R1+0x16c] ;  /* 0x00016c0001177983 */ /* 0x000f680000300800 */
[----:B--2---:R1:W-:Y:S04]  /*34480*/  STL [R1+0xfcc], R25 ;  /* 0x000fcc1901007387 */ /* 0x0043e80000100800 */
[----:B------:R-:W2:Y:S01]  /*34490*/  LDL.LU R24, [R1+0x150] ;  /* 0x0001500001187983 */ /* 0x000ea20000300800 */
[----:B------:R-:W-:Y:S06]  /*344a0*/  BAR.SYNC.DEFER_BLOCKING 0x0 ;  /* 0x0000000000007b1d */ /* 0x000fec0000010000 */
[----:B-1----:R-:W2:Y:S04]  /*344b0*/  LDL.LU R25, [R1+0x154] ;  /* 0x0001540001197983 */ /* 0x002ea80000300800 */
[----:B------:R-:W2:Y:S04]  /*344c0*/  LDL.LU R26, [R1+0x158] ;  /* 0x00015800011a7983 */ /* 0x000ea80000300800 */
[----:B------:R-:W2:Y:S04]  /*344d0*/  LDL.LU R27, [R1+0x15c] ;  /* 0x00015c00011b7983 */ /* 0x000ea80000300800 */
[----:B------:R-:W2:Y:S04]  /*344e0*/  LDL.LU R4, [R1+0x170] ;  /* 0x0001700001047983 */ /* 0x000ea80000300800 */
[----:B0-----:R0:W-:Y:S04]  /*344f0*/  STL.64 [R1+0xf0], R8 ;  /* 0x0000f00801007387 */ /* 0x0011e80000100a00 */
[----:B------:R1:W-:Y:S04]  /*34500*/  STL.64 [R1+0xf8], R10 ;  /* 0x0000f80a01007387 */ /* 0x0003e80000100a00 */
[----:B------:R-:W2:Y:S04]  /*34510*/  LDL.LU R5, [R1+0x174] ;  /* 0x0001740001057983 */ /* 0x000ea80000300800 */
[----:B------:R-:W2:Y:S04]  /*34520*/  LDL.LU R6, [R1+0x178] ;  /* 0x0001780001067983 */ /* 0x000ea80000300800 */
[----:B------:R-:W2:Y:S04]  /*34530*/  LDL.LU R7, [R1+0x17c] ;  /* 0x00017c0001077983 */ /* 0x000ea80000300800 */
[----:B0-----:R-:W2:Y:S04]  /*34540*/  LDL.LU R8, [R1+0x180] ;  /* 0x0001800001087983 */ /* 0x001ea80000300800 */
[----:B------:R-:W2:Y:S04]  /*34550*/  LDL.LU R9, [R1+0x184] ;  /* 0x0001840001097983 */ /* 0x000ea80000300800 */
[----:B-1----:R-:W2:Y:S04]  /*34560*/  LDL.LU R10, [R1+0x188] ;  /* 0x00018800010a7983 */ /* 0x002ea80000300800 */
[----:B------:R-:W2:Y:S04]  /*34570*/  LDL.LU R11, [R1+0x18c] ;  /* 0x00018c00010b7983 */ /* 0x000ea80000300800 */
[----:B----4-:R-:W-:Y:S04]  /*34580*/  STL.64 [R1+0x110], R16 ;  /* 0x0001101001007387 */ /* 0x010fe80000100a00 */
[----:B------:R0:W-:Y:S04]  /*34590*/  STL.64 [R1+0x118], R18 ;  /* 0x0001181201007387 */ /* 0x0001e80000100a00 */
[----:B0-----:R-:W4:Y:S04]  /*345a0*/  LDL.LU.64 R18, [R1+0xfd8] ;  /* 0x000fd80001127983 */ /* 0x001f280000300a00 */
[----:B------:R-:W4:Y:S04]  /*345b0*/  LDL.LU.64 R16, [R1+0xfd0] ;  /* 0x000fd00001107983 */ /* 0x000f280000300a00 */
[----:B---3--:R0:W-:Y:S04]  /*345c0*/  STSM.16.M88.4 [R28], R12 ;  /* 0x0000000c1c007844 */ /* 0x0081e80000000200 */
[----:B0-----:R-:W3:Y:S04]  /*345d0*/  LDL.LU R12, [R1+0x1d0] ;  /* 0x0001d000010c7983 */ /* 0x001ee80000300800 */
[----:B------:R-:W3:Y:S04]  /*345e0*/  LDL.LU R13, [R1+0x1d4] ;  /* 0x0001d400010d7983 */ /* 0x000ee80000300800 */
[----:B------:R-:W3:Y:S04]  /*345f0*/  LDL.LU R14, [R1+0x1d8] ;  /* 0x0001d800010e7983 */ /* 0x000ee80000300800 */
[----:B------:R-:W3:Y:S04]  /*34600*/  LDL.LU R15, [R1+0x1dc] ;  /* 0x0001dc00010f7983 */ /* 0x000ee80000300800 */
[----:B----4-:R-:W-:Y:S01]  /*34610*/  STSM.16.M88.4 [R28+0x200], R16 ;  /* 0x000200101c007844 */ /* 0x010fe20000000200 */
[----:B------:R-:W-:Y:S06]  /*34620*/  BAR.SYNC.DEFER_BLOCKING 0x0 ;  /* 0x0000000000007b1d */ /* 0x000fec0000010000 */
[----:B------:R-:W0:Y:S04]  /*34630*/  LDS.128 R16, [R0] ;  /* 0x0000000000107984 */ /* 0x000e280000000c00 */
[----:B0-----:R-:W-:Y:S04]  /*34640*/  STL.64 [R1+0x120], R16 ;  /* 0x0001201001007387 */ /* 0x001fe80000100a00 */
[----:B------:R-:W-:Y:S04]  /*34650*/  STL.64 [R1+0x128], R18 ;  /* 0x0001281201007387 */ /* 0x000fe80000100a00 */
[----:B------:R-:W0:Y:S01]  /*34660*/  LDS.128 R16, [R0+0x400] ;  /* 0x0004000000107984 */ /* 0x000e220000000c00 */
[----:B------:R-:W-:Y:S06]  /*34670*/  BAR.SYNC.DEFER_BLOCKING 0x0 ;  /* 0x0000000000007b1d */ /* 0x000fec0000010000 */
[----:B--2---:R-:W-:Y:S04]  /*34680*/  STSM.16.M88.4 [R28], R24 ;  /* 0x000000181c007844 */ /* 0x004fe80000000200 */
[----:B-----5:R-:W-:Y:S01]  /*34690*/  STSM.16.M88.4 [R28+0x200], R20 ;  /* 0x000200141c007844 */ /* 0x020fe20000000200 */
[----:B------:R-:W-:Y:S06]  /*346a0*/  BAR.SYNC.DEFER_BLOCKING 0x0 ;  /* 0x0000000000007b1d */ /* 0x000fec0000010000 */
[----:B------:R-:W1:Y:S04]  /*346b0*/  LDS.128 R20, [R0] ;  /* 0x0000000000147984 */ /* 0x000e680000000c00 */
[----:B------:R-:W2:Y:S01]  /*346c0*/  LDS.128 R24, [R0+0x400] ;  /* 0x0004000000187984 */ /* 0x000ea20000000c00 */
[----:B------:R-:W-:Y:S06]  /*346d0*/  BAR.SYNC.DEFER_BLOCKING 0x0 ;  /* 0x0000000000007b1d */ /* 0x000fec0000010000 */
[----:B------:R-:W-:Y:S04]  /*346e0*/  STSM.16.M88.4 [R28], R4 ;  /* 0x000000041c007844 */ /* 0x000fe80000000200 */
[----:B------:R-:W-:Y:S01]  /*346f0*/  STSM.16.M88.4 [R28+0x200], R8 ;  /* 0x000200081c007844 */ /* 0x000fe20000000200 */
[----:B------:R-:W-:Y:S06]  /*34700*/  BAR.SYNC.DEFER_BLOCKING 0x0 ;  /* 0x0000000000007b1d */ /* 0x000fec0000010000 */
[----:B------:R-:W4:Y:S04]  /*34710*/  LDS.128 R4, [R0+0x400] ;  /* 0x0004000000047984 */ /* 0x000f280000000c00 */
[----:B------:R-:W5:Y:S01]  /*34720*/  LDS.128 R8, [R0] ;  /* 0x0000000000087984 */ /* 0x000f620000000c00 */
[----:B------:R-:W-:Y:S06]  /*34730*/  BAR.SYNC.DEFER_BLOCKING 0x0 ;  /* 0x0000000000007b1d */ /* 0x000fec0000010000 */
[----:B0-----:R0:W-:Y:S04]  /*34740*/  STL.64 [R1+0x140], R16 ;  /* 0x0001401001007387 */ /* 0x0011e80000100a00 */
[----:B------:R1:W-:Y:S04]  /*34750*/  STL.64 [R1+0x148], R18 ;  /* 0x0001481201007387 */ /* 0x0003e80000100a00 */
[----:B0-----:R-:W5:Y:S04]  /*34760*/  LDL.LU R16, [R1+0x1e0] ;  /* 0x0001e00001107983 */ /* 0x001f680000300800 */
[----:B------:R-:W5:Y:S04]  /*34770*/  LDL.LU R17, [R1+0x1e4] ;  /* 0x0001e40001117983 */ /* 0x000f680000300800 */
[----:B-1----:R-:W5:Y:S04]  /*34780*/  LDL.LU R18, [R1+0x1e8] ;  /* 0x0001e80001127983 */ /* 0x002f680000300800 */
[----:B------:R-:W5:Y:S04]  /*34790*/  LDL.LU R19, [R1+0x1ec] ;  /* 0x0001ec0001137983 */ /* 0x000f680000300800 */
[----:B------:R-:W5:Y:S04]  /*347a0*/  LDL R2, [R1+0x768] ;  /* 0x0007680001027983 */ /* 0x000f680000100800 */
[----:B------:R-:W-:Y:S04]  /*347b0*/  STL [R1+0xf9c], R21 ;  /* 0x000f9c1501007387 */ /* 0x000fe80000100800 */
[----:B------:R-:W-:Y:S04]  /*347c0*/  STL [R1+0xf98], R22 ;  /* 0x000f981601007387 */ /* 0x000fe80000100800 */
[----:B------:R-:W-:Y:S04]  /*347d0*/  STL [R1+0xf94], R23 ;  /* 0x000f941701007387 */ /* 0x000fe80000100800 */
[----:B--2---:R0:W-:Y:S04]  /*347e0*/  STL.64 [R1+0x130], R24 ;  /* 0x0001301801007387 */ /* 0x0041e80000100a00 */
[----:B------:R-:W-:Y:S04]  /*347f0*/  STL.64 [R1+0x138], R26 ;  /* 0x0001381a01007387 */ /* 0x000fe80000100a00 */
[----:B0-----:R-:W2:Y:S04]  /*34800*/  LDL.LU R25, [R1+0xfcc] ;  /* 0x000fcc0001197983 */ /* 0x001ea80000300800 */
[----:B----4-:R0:W-:Y:S04]  /*34810*/  STL [R1+0xf90], R7 ;  /* 0x000f900701007387 */ /* 0x0101e80000100800 */
[----:B---3--:R1:W-:Y:S04]  /*34820*/  STSM.16.M88.4 [R28], R12 ;  /* 0x0000000c1c007844 */ /* 0x0083e80000000200 */
[----:B0-----:R-:W3:Y:S04]  /*34830*/  LDL.LU R7, [R1+0x768] ;  /* 0x0007680001077983 */ /* 0x001ee80000300800 */
[----:B-1----:R-:W4:Y:S04]  /*34840*/  LDL.LU R14, [R1+0xfc8] ;  /* 0x000fc800010e7983 */ /* 0x002f280000300800 */
[----:B------:R-:W3:Y:S04]  /*34850*/  LDL.LU.64 R12, [R1+0xfc0] ;  /* 0x000fc000010c7983 */ /* 0x000ee80000300a00 */
[----:B------:R-:W3:Y:S01]  /*34860*/  LDL.LU R21, [R1+0x76c] ;  /* 0x00076c0001157983 */ /* 0x000ee20000300800 */
[----:B------:R-:W-:-:S03]  /*34870*/  IMAD.MOV.U32 R22, RZ, RZ, R3 ;  /* 0x000000ffff167224 */ /* 0x000fc600078e0003 */
[----:B-----5:R0:W-:Y:S01]  /*34880*/  STSM.16.M88.4 [R28+0x200], R16 ;  /* 0x000200101c007844 */ /* 0x0201e20000000200 */
[----:B------:R-:W-:Y:S01]  /*34890*/  BAR.SYNC.DEFER_BLOCKING 0x0 ;  /* 0x0000000000007b1d */ /* 0x000fe20000010000 */
[----:B------:R-:W-:-:S04]  /*348a0*/  ISETP.GE.AND P1, PT, R2, UR6, PT ;  /* 0x0000000602007c0c */ /* 0x000fc8000bf26270 */
[----:B------:R-:W-:Y:S01]  /*348b0*/  ISETP.LT.AND P1, PT, R22, UR13, !P1 ;  /* 0x0000000d16007c0c */ /* 0x000fe2000cf21270 */
[----:B------:R-:W1:Y:S01]  /*348c0*/  LDCU UR13, c[0x0][0x398] ;  /* 0x00007300ff0d77ac */ /* 0x000e620008000800 */
[----:B0-----:R-:W5:Y:S04]  /*348d0*/  LDL.LU.64 R18, [R1+0xfb8] ;  /* 0x000fb80001127983 */ /* 0x001f680000300a00 */
[----:B------:R-:W5:Y:S01]  /*348e0*/  LDL.LU R16, [R1+0xfb4] ;  /* 0x000fb40001107983 */ /* 0x000f620000300800 */
[----:B--2---:R-:W-:-:S03]  /*348f0*/  IMAD R3, R2, R25, RZ ;  /* 0x0000001902037224 */ /* 0x004fc600078e02ff */
[----:B------:R-:W2:Y:S02]  /*34900*/  LDL.LU R15, [R1+0xb4] ;  /* 0x0000b400010f7983 */ /* 0x000ea40000300800 */
[----:B------:R-:W-:Y:S01]  /*34910*/  LEA R2, P3, R3, UR4, 0x1 ;  /* 0x0000000403027c11 */ /* 0x000fe2000f8608ff */
[----:B------:R-:W-:-:S03]  /*34920*/  IMAD R25, R25, 0x40, R3 ;  /* 0x0000004019197824 */ /* 0x000fc600078e0203 */
[----:B------:R-:W-:Y:S02]  /*34930*/  LEA.HI.X.SX32 R3, R3, UR5, 0x1, P3 ;  /* 0x0000000503037c11 */ /* 0x000fe400098f0eff */
[C---:B------:R-:W-:Y:S01]  /*34940*/  ISETP.GE.AND P3, PT, R22.reuse, UR7, PT ;  /* 0x0000000716007c0c */ /* 0x040fe2000bf66270 */
[----:B------:R-:W-:Y:S01]  /*34950*/  IMAD R28, R22, UR30, RZ ;  /* 0x0000001e161c7c24 */ /* 0x000fe2000f8e02ff */
[C---:B------:R-:W-:Y:S01]  /*34960*/  LEA R24, P4, R25.reuse, UR4, 0x1 ;  /* 0x0000000419187c11 */ /* 0x040fe2000f8808ff */
[----:B------:R-:W0:Y:S02]  /*34970*/  LDCU.64 UR6, c[0x0][0x398] ;  /* 0x00007300ff0677ac */ /* 0x000e240008000a00 */
[C---:B------:R-:W-:Y:S01]  /*34980*/  IMAD.WIDE R26, R28.reuse, 0x2, R2 ;  /* 0x000000021c1a7825 */ /* 0x040fe200078e0202 */
[----:B------:R-:W-:Y:S01]  /*34990*/  LEA.HI.X.SX32 R25, R25, UR5, 0x1, P4 ;  /* 0x0000000519197c11 */ /* 0x000fe2000a0f0eff */
[----:B------:R-:W0:Y:S02]  /*349a0*/  LDCU.64 UR4, c[0x0][0x398] ;  /* 0x00007300ff0477ac */ /* 0x000e240008000a00 */
[----:B------:R-:W-:Y:S01]  /*349b0*/  VIADD R17, R28, UR30 ;  /* 0x0000001e1c117c36 */ /* 0x000fe20008000000 */
[----:B------:R0:W-:Y:S01]  /*349c0*/  @P1 STG.E.U16 desc[UR8][R26.64], R29 ;  /* 0x0000001d1a001986 */ /* 0x0001e2000c101508 */
[----:B----4-:R-:W-:-:S02]  /*349d0*/  PRMT R14, R29, 0x7632, R14 ;  /* 0x000076321d0e7816 */ /* 0x010fc4000000000e */
[----:B---3--:R-:W-:Y:S01]  /*349e0*/  ISETP.LT.AND P3, PT, R21, UR14, !P3 ;  /* 0x0000000e15007c0c */ /* 0x008fe2000df61270 */
[----:B0-----:R-:W-:Y:S01]  /*349f0*/  VIADD R26, R22, 0x4 ;  /* 0x00000004161a7836 */ /* 0x001fe20000000000 */
[----:B------:R-:W-:Y:S01]  /*34a00*/  ISETP.LT.AND P4, PT, R7, UR16, !P0 ;  /* 0x0000001007007c0c */ /* 0x000fe2000c781270 */
[----:B------:R-:W-:Y:S01]  /*34a10*/  IMAD.WIDE R28, R28, 0x2, R24 ;  /* 0x000000021c1c7825 */ /* 0x000fe200078e0218 */
[----:B------:R-:W0:Y:S02]  /*34a20*/  LDCU UR14, c[0x0][0x398] ;  /* 0x00007300ff0e77ac */ /* 0x000e240008000800 */
[----:B------:R-:W-:Y:S01]  /*34a30*/  ISETP.GE.AND P1, PT, R26, UR22, PT ;  /* 0x000000161a007c0c */ /* 0x000fe2000bf26270 */
[----:B------:R-:W-:Y:S01]  /*34a40*/  IMAD.WIDE R26, R17, 0x2, R2 ;  /* 0x00000002111a7825 */ /* 0x000fe200078e0202 */
[----:B------:R-:W-:Y:S01]  /*34a50*/  ISETP.LT.AND P0, PT, R21, UR18, !P0 ;  /* 0x0000001215007c0c */ /* 0x000fe2000c701270 */
[----:B------:R-:W3:Y:S04]  /*34a60*/  LDCU.64 UR22, c[0x0][0x398] ;  /* 0x00007300ff1677ac */ /* 0x000ee80008000a00 */
[----:B------:R4:W-:Y:S01]  /*34a70*/  @P3 STG.E.U16 desc[UR8][R28.64], R14 ;  /* 0x0000000e1c003986 */ /* 0x0009e2000c101508 */
[----:B------:R-:W0:Y:S01]  /*34a80*/  LDCU UR18, c[0x0][0x39c] ;  /* 0x00007380ff1277ac */ /* 0x000e220008000800 */
[----:B------:R-:W0:Y:S01]  /*34a90*/  LDCU UR16, c[0x0][0x398] ;  /* 0x00007300ff1077ac */ /* 0x000e220008000800 */
[----:B----4-:R-:W-:-:S02]  /*34aa0*/  VIADD R14, R17, UR30 ;  /* 0x0000001e110e7c36 */ /* 0x010fc40008000000 */
[----:B------:R-:W-:Y:S02]  /*34ab0*/  IMAD.WIDE R28, R17, 0x2, R24 ;  /* 0x00000002111c7825 */ /* 0x000fe400078e0218 */
[----:B------:R-:W4:Y:S01]  /*34ac0*/  LDL.LU R17, [R1+0xfb0] ;  /* 0x000fb00001117983 */ /* 0x000f220000300800 */
[----:B------:R-:W-:Y:S01]  /*34ad0*/  ISETP.LT.AND P3, PT, R7, UR20, !P5 ;  /* 0x0000001407007c0c */ /* 0x000fe2000ef61270 */
[----:B------:R-:W0:Y:S01]  /*34ae0*/  LDCU UR20, c[0x0][0x398] ;  /* 0x00007300ff1477ac */ /* 0x000e220008000800 */
[----:B------:R-:W-:Y:S01]  /*34af0*/  ISETP.LT.AND P5, PT, R21, UR4, !P5 ;  /* 0x0000000415007c0c */ /* 0x000fe2000efa1270 */
[----:B------:R-:W0:Y:S01]  /*34b00*/  LDCU UR4, c[0x0][0x398] ;  /* 0x00007300ff0477ac */ /* 0x000e220008000800 */
[----:B-----5:R5:W-:Y:S01]  /*34b10*/  @P4 STG.E.U16 desc[UR8][R26.64], R16 ;  /* 0x000000101a004986 */ /* 0x020be2000c101508 */
[----:B------:R-:W-:-:S05]  /*34b20*/  PRMT R23, R16, 0x7632, R23 ;  /* 0x0000763210177816 */ /* 0x000fca0000000017 */
[----:B------:R0:W-:Y:S01]  /*34b30*/  @P0 STG.E.U16 desc[UR8][R28.64], R23 ;  /* 0x000000171c000986 */ /* 0x0001e2000c101508 */
[----:B-----5:R-:W-:Y:S02]  /*34b40*/  VIADD R16, R22, 0x5 ;  /* 0x0000000516107836 */ /* 0x020fe40000000000 */
[----:B------:R-:W-:-:S03]  /*34b50*/  IMAD.WIDE R26, R14, 0x2, R2 ;  /* 0x000000020e1a7825 */ /* 0x000fc600078e0202 */
[----:B------:R-:W-:Y:S01]  /*34b60*/  ISETP.GE.AND P4, PT, R16, UR26, PT ;  /* 0x0000001a10007c0c */ /* 0x000fe2000bf86270 */
[----:B------:R-:W-:Y:S01]  /*34b70*/  VIADD R16, R22, 0x6 ;  /* 0x0000000616107836 */ /* 0x000fe20000000000 */
[----:B--2---:R2:W-:Y:S01]  /*34b80*/  @P3 STG.E.U16 desc[UR8][R26.64], R15 ;  /* 0x0000000f1a003986 */ /* 0x0045e2000c101508 */
[----:B------:R-:W-:Y:S01]  /*34b90*/  ISETP.LT.AND P3, PT, R7, UR6, !P6 ;  /* 0x0000000607007c0c */ /* 0x000fe2000f761270 */
[----:B------:R-:W5:Y:S01]  /*34ba0*/  LDCU.64 UR26, c[0x0][0x398] ;  /* 0x00007300ff1a77ac */ /* 0x000f620008000a00 */
[----:B0-----:R-:W-:Y:S02]  /*34bb0*/  PRMT R28, R15, 0x7632, R28 ;  /* 0x000076320f1c7816 */ /* 0x001fe4000000001c */
[----:B------:R-:W-:Y:S01]  /*34bc0*/  ISETP.GE.AND P0, PT, R16, UR28, PT ;  /* 0x0000001c10007c0c */ /* 0x000fe2000bf06270 */
[C---:B------:R-:W-:Y:S02]  /*34bd0*/  VIADD R16, R14.reuse, UR30 ;  /* 0x0000001e0e107c36 */ /* 0x040fe40008000000 */
[----:B--2---:R-:W-:Y:S01]  /*34be0*/  IMAD.WIDE R26, R14, 0x2, R24 ;  /* 0x000000020e1a7825 */ /* 0x004fe200078e0218 */
[----:B---3--:R-:W-:Y:S01]  /*34bf0*/  ISETP.LT.AND P6, PT, R21, UR22, !P6 ;  /* 0x0000001615007c0c */ /* 0x008fe2000f7c1270 */
[----:B------:R-:W0:Y:S02]  /*34c00*/  LDCU.64 UR28, c[0x0][0x398] ;  /* 0x00007300ff1c77ac */ /* 0x000e240008000a00 */
[----:B------:R-:W-:Y:S01]  /*34c10*/  IMAD.WIDE R14, R16, 0x2, R2 ;  /* 0x00000002100e7825 */ /* 0x000fe200078e0202 */
[----:B------:R2:W-:Y:S01]  /*34c20*/  @P5 STG.E.U16 desc[UR8][R26.64], R28 ;  /* 0x0000001c1a005986 */ /* 0x0005e2000c101508 */
[----:B------:R-:W3:Y:S01]  /*34c30*/  LDCU UR6, c[0x0][0x398] ;  /* 0x00007300ff0677ac */ /* 0x000ee20008000800 */
[----:B------:R-:W0:Y:S01]  /*34c40*/  LDCU UR22, c[0x0][0x398] ;  /* 0x00007300ff1677ac */ /* 0x000e220008000800 */
[----:B--2---:R-:W-:Y:S01]  /*34c50*/  VIADD R27, R22, 0x7 ;  /* 0x00000007161b7836 */ /* 0x004fe20000000000 */
[----:B----4-:R2:W-:Y:S04]  /*34c60*/  @P3 STG.E.U16 desc[UR8][R14.64], R17 ;  /* 0x000000110e003986 */ /* 0x0105e8000c101508 */
[----:B------:R-:W-:Y:S01]  /*34c70*/  ISETP.GE.AND P3, PT, R27, UR56, PT ;  /* 0x000000381b007c0c */ /* 0x000fe2000bf66270 */
[----:B--2---:R-:W2:Y:S04]  /*34c80*/  LDL.LU.64 R14, [R1+0xfa8] ;  /* 0x000fa800010e7983 */ /* 0x004ea80000300a00 */
[----:B------:R-:W4:Y:S04]  /*34c90*/  LDL.LU R23, [R1+0xbc] ;  /* 0x0000bc0001177983 */ /* 0x000f280000300800 */
[----:B------:R-:W2:Y:S01]  /*34ca0*/  LDL.LU R27, [R1+0xb8] ;  /* 0x0000b800011b7983 */ /* 0x000ea20000300800 */
[----:B------:R-:W-:Y:S01]  /*34cb0*/  IMAD.WIDE R28, R16, 0x2, R24 ;  /* 0x00000002101c7825 */ /* 0x000fe200078e0218 */
[----:B------:R-:W-:-:S05]  /*34cc0*/  PRMT R18, R17, 0x7632, R18 ;  /* 0x0000763211127816 */ /* 0x000fca0000000012 */
[----:B------:R0:W-:Y:S04]  /*34cd0*/  @P6 STG.E.U16 desc[UR8][R28.64], R18 ;  /* 0x000000121c006986 */ /* 0x0001e8000c101508 */
[----:B0-----:R-:W3:Y:S01]  /*34ce0*/  LDL.LU R18, [R1+0xfa4] ;  /* 0x000fa40001127983 */ /* 0x001ee20000300800 */
[----:B------:R-:W-:Y:S01]  /*34cf0*/  ISETP.LT.AND P5, PT, R7, UR24, !P1 ;  /* 0x0000001807007c0c */ /* 0x000fe2000cfa1270 */
[----:B------:R-:W-:Y:S01]  /*34d00*/  VIADD R26, R16, UR30 ;  /* 0x0000001e101a7c36 */ /* 0x000fe20008000000 */
[----:B-----5:R-:W-:Y:S01]  /*34d10*/  ISETP.LT.AND P1, PT, R21, UR26, !P1 ;  /* 0x0000001a15007c0c */ /* 0x020fe2000cf21270 */
[----:B------:R-:W0:Y:S02]  /*34d20*/  LDCU UR24, c[0x0][0x39c] ;  /* 0x00007380ff1877ac */ /* 0x000e240008000800 */
[C---:B------:R-:W-:Y:S01]  /*34d30*/  IMAD.WIDE R16, R26.reuse, 0x2, R2 ;  /* 0x000000021a107825 */ /* 0x040fe200078e0202 */
[----:B------:R-:W-:Y:S01]  /*34d40*/  ISETP.LT.AND P6, PT, R7, UR28, !P4 ;  /* 0x0000001c07007c0c */ /* 0x000fe2000e7c1270 */
[----:B------:R-:W5:Y:S02]  /*34d50*/  LDCU UR26, c[0x0][0x398] ;  /* 0x00007300ff1a77ac */ /* 0x000f640008000800 */
[----:B------:R-:W-:Y:S01]  /*34d60*/  IMAD.WIDE R28, R26, 0x2, R24 ;  /* 0x000000021a1c7825 */ /* 0x000fe200078e0218 */
[----:B--2---:R-:W-:-:S03]  /*34d70*/  PRMT R19, R27, 0x7632, R19 ;  /* 0x000076321b137816 */ /* 0x004fc60000000013 */
[----:B------:R-:W-:Y:S01]  /*34d80*/  @P5 STG.E.U16 desc[UR8][R16.64], R27 ;  /* 0x0000001b10005986 */ /* 0x000fe2000c101508 */
[----:B------:R-:W2:Y:S03]  /*34d90*/  LDCU UR28, c[0x0][0x398] ;  /* 0x00007300ff1c77ac */ /* 0x000ea60008000800 */
[----:B------:R0:W-:Y:S04]  /*34da0*/  @P1 STG.E.U16 desc[UR8][R28.64], R19 ;  /* 0x000000131c001986 */ /* 0x0001e8000c101508 */
[----:B0-----:R-:W2:Y:S01]  /*34db0*/  LDL.LU R19, [R1+0xfa0] ;  /* 0x000fa00001137983 */ /* 0x001ea20000300800 */
[----:B------:R-:W-:Y:S02]  /*34dc0*/  VIADD R16, R26, UR30 ;  /* 0x0000001e1a107c36 */ /* 0x000fe40008000000 */
[----:B------:R-:W-:-:S02]  /*34dd0*/  VIADD R17, R22, 0x8 ;  /* 0x0000000816117836 */ /* 0x000fc40000000000 */
[----:B------:R-:W-:Y:S01]  /*34de0*/  IMAD.WIDE R26, R16, 0x2, R2 ;  /* 0x00000002101a7825 */ /* 0x000fe200078e0202 */
[----:B------:R-:W-:Y:S01]  /*34df0*/  ISETP.LT.AND P4, PT, R21, UR10, !P4 ;  /* 0x0000000a15007c0c */ /* 0x000fe2000e781270 */
[----:B------:R-:W0:Y:S01]  /*34e00*/  LDCU UR10, c[0x0][0x398] ;  /* 0x00007300ff0a77ac */ /* 0x000e220008000800 */
[----:B------:R-:W-:Y:S02]  /*34e10*/  ISETP.GE.AND P5, PT, R17, UR53, PT ;  /* 0x0000003511007c0c */ /* 0x000fe4000bfa6270 */
[----:B---3--:R3:W-:Y:S01]  /*34e20*/  @P6 STG.E.U16 desc[UR8][R26.64], R18 ;  /* 0x000000121a006986 */ /* 0x0087e2000c101508 */
[----:B------:R-:W-:Y:S01]  /*34e30*/  ISETP.LT.AND P6, PT, R7, UR12, !P0 ;  /* 0x0000000c07007c0c */ /* 0x000fe2000c7c1270 */
[----:B------:R-:W-:Y:S01]  /*34e40*/  VIADD R17, R22, 0x9 ;  /* 0x0000000916117836 */ /* 0x000fe20000000000 */
[----:B------:R-:W-:Y:S01]  /*34e50*/  ISETP.LT.AND P0, PT, R21, UR50, !P0 ;  /* 0x0000003215007c0c */ /* 0x000fe2000c701270 */
[C---:B------:R-:W-:Y:S01]  /*34e60*/  IMAD.WIDE R28, R16.reuse, 0x2, R24 ;  /* 0x00000002101c7825 */ /* 0x040fe200078e0218 */
[----:B------:R-:W0:Y:S02]  /*34e70*/  LDCU UR53, c[0x0][0x39c] ;  /* 0x00007380ff3577ac */ /* 0x000e240008000800 */
[----:B------:R-:W-:Y:S01]  /*34e80*/  ISETP.GE.AND P1, PT, R17, UR52, PT ;  /* 0x0000003411007c0c */ /* 0x000fe2000bf26270 */
[----:B------:R-:W0:Y:S01]  /*34e90*/  LDCU UR50, c[0x0][0x39c] ;  /* 0x00007380ff3277ac */ /* 0x000e220008000800 */
[----:B---3--:R-:W-:Y:S01]  /*34ea0*/  VIADD R26, R16, UR30 ;  /* 0x0000001e101a7c36 */ /* 0x008fe20008000000 */
[----:B------:R-:W-:Y:S01]  /*34eb0*/  PRMT R18, R18, 0x7632, R18 ;  /* 0x0000763212127816 */ /* 0x000fe20000000012 */
[----:B------:R-:W3:Y:S02]  /*34ec0*/  LDCU UR12, c[0x0][0x398] ;  /* 0x00007300ff0c77ac */ /* 0x000ee40008000800 */
[----:B------:R-:W-:-:S02]  /*34ed0*/  IMAD.WIDE R16, R26, 0x2, R2 ;  /* 0x000000021a107825 */ /* 0x000fc400078e0202 */
[----:B------:R-:W-:Y:S01]  /*34ee0*/  @P4 STG.E.U16 desc[UR8][R28.64], R18 ;  /* 0x000000121c004986 */ /* 0x000fe2000c101508 */
[----:B----4-:R-:W-:-:S03]  /*34ef0*/  PRMT R27, R23, 0x7632, R27 ;  /* 0x00007632171b7816 */ /* 0x010fc6000000001b */
[----:B------:R4:W-:Y:S01]  /*34f00*/  @P6 STG.E.U16 desc[UR8][R16.64], R23 ;  /* 0x0000001710006986 */ /* 0x0009e2000c101508 */
[----:B------:R-:W-:Y:S01]  /*34f10*/  ISETP.LT.AND P6, PT, R7, UR47, !P3 ;  /* 0x0000002f07007c0c */ /* 0x000fe2000dfc1270 */
[----:B------:R-:W0:Y:S01]  /*34f20*/  LDCU UR47, c[0x0][0x39c] ;  /* 0x00007380ff2f77ac */ /* 0x000e220008000800 */
[----:B----4-:R-:W-:-:S04]  /*34f30*/  IMAD.WIDE R16, R26, 0x2, R24 ;  /* 0x000000021a107825 */ /* 0x010fc800078e0218 */
[----:B------:R-:W-:Y:S01]  /*34f40*/  VIADD R26, R26, UR30 ;  /* 0x0000001e1a1a7c36 */ /* 0x000fe20008000000 */
[----:B------:R4:W-:Y:S03]  /*34f50*/  @P0 STG.E.U16 desc[UR8][R16.64], R27 ;  /* 0x0000001b10000986 */ /* 0x0009e6000c101508 */
[----:B----4-:R-:W-:Y:S01]  /*34f60*/  IMAD.WIDE R16, R26, 0x2, R2 ;  /* 0x000000021a107825 */ /* 0x010fe200078e0202 */
[----:B--2---:R-:W-:-:S04]  /*34f70*/  PRMT R29, R19, 0x7632, R29 ;  /* 0x00007632131d7816 */ /* 0x004fc8000000001d */
[----:B------:R2:W-:Y:S04]  /*34f80*/  @P6 STG.E.U16 desc[UR8][R16.64], R19 ;  /* 0x0000001310006986 */ /* 0x0005e8000c101508 */
[----:B--2---:R-:W2:Y:S04]  /*34f90*/  LDL.LU R19, [R1+0x190] ;  /* 0x0001900001137983 */ /* 0x004ea80000300800 */
[----:B------:R-:W4:Y:S01]  /*34fa0*/  LDL.LU R23, [R1+0x194] ;  /* 0x0001940001177983 */ /* 0x000f220000300800 */
[----:B------:R-:W-:Y:S01]  /*34fb0*/  ISETP.LT.AND P3, PT, R21, UR45, !P3 ;  /* 0x0000002d15007c0c */ /* 0x000fe2000df61270 */
[C---:B------:R-:W-:Y:S01]  /*34fc0*/  VIADD R18, R22.reuse, 0xa ;  /* 0x0000000a16127836 */ /* 0x040fe20000000000 */
[----:B------:R-:W-:Y:S01]  /*34fd0*/  ISETP.LT.AND P0, PT, R7, UR46, !P5 ;  /* 0x0000002e07007c0c */ /* 0x000fe2000ef01270 */
[----:B------:R-:W-:Y:S01]  /*34fe0*/  VIADD R28, R22, 0xb ;  /* 0x0000000b161c7836 */ /* 0x000fe20000000000 */
[----:B------:R-:W0:Y:S02]  /*34ff0*/  LDCU UR45, c[0x0][0x398] ;  /* 0x00007300ff2d77ac */ /* 0x000e240008000800 */
[----:B------:R-:W-:Y:S01]  /*35000*/  ISETP.GE.AND P4, PT, R18, UR48, PT ;  /* 0x0000003012007c0c */ /* 0x000fe2000bf86270 */
[C---:B------:R-:W-:Y:S01]  /*35010*/  VIADD R18, R26.reuse, UR30 ;  /* 0x0000001e1a127c36 */ /* 0x040fe20008000000 */
[----:B------:R-:W-:Y:S01]  /*35020*/  ISETP.LT.AND P5, PT, R21, UR42, !P5 ;  /* 0x0000002a15007c0c */ /* 0x000fe2000efa1270 */
[----:B------:R-:W-:Y:S01]  /*35030*/  IMAD.WIDE R26, R26, 0x2, R24 ;  /* 0x000000021a1a7825 */ /* 0x000fe200078e0218 */
[----:B------:R-:W-:Y:S01]  /*35040*/  ISETP.GE.AND P6, PT, R28, UR54, PT ;  /* 0x000000361c007c0c */ /* 0x000fe2000bfc6270 */
[----:B------:R-:W0:Y:S02]  /*35050*/  LDCU UR48, c[0x0][0x39c] ;  /* 0x00007380ff3077ac */ /* 0x000e240008000800 */
[----:B------:R-:W-:Y:S01]  /*35060*/  IMAD.WIDE R16, R18, 0x2, R2 ;  /* 0x0000000212107825 */ /* 0x000fe200078e0202 */
[----:B------:R1:W-:Y:S01]  /*35070*/  @P3 STG.E.U16 desc[UR8][R26.64], R29 ;  /* 0x0000001d1a003986 */ /* 0x0003e2000c101508 */
[----:B------:R-:W-:Y:S01]  /*35080*/  ISETP.LT.AND P3, PT, R7, UR43, !P1 ;  /* 0x0000002b07007c0c */ /* 0x000fe2000cf61270 */
[----:B------:R-:W0:Y:S01]  /*35090*/  LDCU UR46, c[0x0][0x39c] ;  /* 0x00007380ff2e77ac */ /* 0x000e220008000800 */
[----:B------:R-:W-:-:S02]  /*350a0*/  ISETP.LT.AND P1, PT, R21, UR33, !P1 ;  /* 0x0000002115007c0c */ /* 0x000fc4000cf21270 */
[----:B------:R-:W-:Y:S01]  /*350b0*/  PRMT R28, R12, 0x7632, R28 ;  /* 0x000076320c1c7816 */ /* 0x000fe2000000001c */
[----:B------:R-:W0:Y:S01]  /*350c0*/  LDCU UR43, c[0x0][0x398] ;  /* 0x00007300ff2b77ac */ /* 0x000e220008000800 */
[----:B------:R-:W0:Y:S01]  /*350d0*/  LDCU UR42, c[0x0][0x398] ;  /* 0x00007300ff2a77ac */ /* 0x000e220008000800 */
[----:B-1----:R-:W-:Y:S02]  /*350e0*/  IMAD.MOV.U32 R29, RZ, RZ, R22 ;  /* 0x000000ffff1d7224 */ /* 0x002fe400078e0016 */
[----:B------:R-:W3:Y:S01]  /*350f0*/  LDL.LU R22, [R1+0x198] ;  /* 0x0001980001167983 */ /* 0x000ee20000300800 */
[----:B------:R-:W-:Y:S01]  /*35100*/  VIADD R26, R18, UR30 ;  /* 0x0000001e121a7c36 */ /* 0x000fe20008000000 */
[----:B------:R-:W1:Y:S02]  /*35110*/  LDCU UR33, c[0x0][0x398] ;  /* 0x00007300ff2177ac */ /* 0x000e640008000800 */
[----:B--2---:R2:W-:Y:S01]  /*35120*/  @P0 STG.E.U16 desc[UR8][R16.64], R19 ;  /* 0x0000001310000986 */ /* 0x0045e2000c101508 */
[----:B------:R-:W-:Y:S01]  /*35130*/  PRMT R27, R19, 0x7632, R27 ;  /* 0x00007632131b7816 */ /* 0x000fe2000000001b */
[----:B--2---:R-:W-:-:S02]  /*35140*/  VIADD R16, R29, 0xc ;  /* 0x0000000c1d107836 */ /* 0x004fc40000000000 */
[----:B------:R-:W-:-:S03]  /*35150*/  IMAD.WIDE R18, R18, 0x2, R24 ;  /* 0x0000000212127825 */ /* 0x000fc600078e0218 */
[----:B------:R-:W-:Y:S01]  /*35160*/  ISETP.GE.AND P0, PT, R16, UR55, PT ;  /* 0x0000003710007c0c */ /* 0x000fe2000bf06270 */
[C---:B------:R-:W-:Y:S01]  /*35170*/  IMAD.WIDE R16, R26.reuse, 0x2, R2 ;  /* 0x000000021a107825 */ /* 0x040fe200078e0202 */
[----:B------:R-:W-:Y:S04]  /*35180*/  @P5 STG.E.U16 desc[UR8][R18.64], R27 ;  /* 0x0000001b12005986 */ /* 0x000fe8000c101508 */
[----:B------:R2:W-:Y:S01]  /*35190*/  @P3 STG.E.U16 desc[UR8][R16.64], R12 ;  /* 0x0000000c10003986 */ /* 0x0005e2000c101508 */
[----:B------:R-:W-:Y:S01]  /*351a0*/  ISETP.LT.AND P5, PT, R7, UR32, !P4 ;  /* 0x0000002007007c0c */ /* 0x000fe2000e7a1270 */
[----:B------:R-:W0:Y:S01]  /*351b0*/  LDCU UR32, c[0x0][0x398] ;  /* 0x00007300ff2077ac */ /* 0x000e220008000800 */
[----:B------:R-:W-:Y:S01]  /*351c0*/  ISETP.LT.AND P4, PT, R21, UR44, !P4 ;  /* 0x0000002c15007c0c */ /* 0x000fe2000e781270 */
[----:B------:R-:W0:Y:S01]  /*351d0*/  LDCU UR44, c[0x0][0x39c] ;  /* 0x00007380ff2c77ac */ /* 0x000e220008000800 */
[----:B--2---:R-:W-:-:S05]  /*351e0*/  IMAD.WIDE R16, R26, 0x2, R24 ;  /* 0x000000021a107825 */ /* 0x004fca00078e0218 */
[----:B------:R2:W-:Y:S02]  /*351f0*/  @P1 STG.E.U16 desc[UR8][R16.64], R28 ;  /* 0x0000001c10001986 */ /* 0x0005e4000c101508 */
[----:B--2---:R-:W-:Y:S02]  /*35200*/  IMAD.MOV.U32 R28, RZ, RZ, R21 ;  /* 0x000000ffff1c7224 */ /* 0x004fe400078e0015 */
[----:B------:R-:W2:Y:S01]  /*35210*/  LDL.LU R21, [R1+0x19c] ;  /* 0x00019c0001157983 */ /* 0x000ea20000300800 */
[----:B------:R-:W-:Y:S02]  /*35220*/  VIADD R27, R26, UR30 ;  /* 0x0000001e1a1b7c36 */ /* 0x000fe40008000000 */
[----:B------:R-:W-:Y:S02]  /*35230*/  VIADD R12, R29, 0xd ;  /* 0x0000000d1d0c7836 */ /* 0x000fe40000000000 */
[----:B------:R-:W-:-:S03]  /*35240*/  IMAD.WIDE R18, R27, 0x2, R2 ;  /* 0x000000021b127825 */ /* 0x000fc600078e0202 */
[----:B------:R-:W-:Y:S02]  /*35250*/  ISETP.GE.AND P3, PT, R12, UR51, PT ;  /* 0x000000330c007c0c */ /* 0x000fe4000bf66270 */
[----:B----4-:R4:W-:Y:S01]  /*35260*/  @P5 STG.E.U16 desc[UR8][R18.64], R23 ;  /* 0x0000001712005986 */ /* 0x0109e2000c101508 */
[----:B------:R-:W-:Y:S01]  /*35270*/  ISETP.LT.AND P5, PT, R7, UR11, !P6 ;  /* 0x0000000b07007c0c */ /* 0x000fe2000f7a1270 */
[----:B------:R-:W-:Y:S01]  /*35280*/  VIADD R12, R29, 0xe ;  /* 0x0000000e1d0c7836 */ /* 0x000fe20000000000 */
[----:B------:R-:W-:Y:S01]  /*35290*/  ISETP.LT.AND P6, PT, R28, UR41, !P6 ;  /* 0x000000291c007c0c */ /* 0x000fe2000f7c1270 */
[----:B------:R-:W-:Y:S01]  /*352a0*/  IMAD.WIDE R16, R27, 0x2, R24 ;  /* 0x000000021b107825 */ /* 0x000fe200078e0218 */
[----:B------:R-:W0:Y:S02]  /*352b0*/  LDCU UR11, c[0x0][0x398] ;  /* 0x00007300ff0b77ac */ /* 0x000e240008000800 */
[----:B------:R-:W-:Y:S01]  /*352c0*/  ISETP.GE.AND P1, PT, R12, UR49, PT ;  /* 0x000000310c007c0c */ /* 0x000fe2000bf26270 */
[----:B------:R-:W-:Y:S01]  /*352d0*/  VIADD R26, R29, 0xf ;  /* 0x0000000f1d1a7836 */ /* 0x000fe20000000000 */
[----:B------:R-:W0:Y:S01]  /*352e0*/  LDCU UR41, c[0x0][0x398] ;  /* 0x00007300ff2977ac */ /* 0x000e220008000800 */
[----:B----4-:R-:W-:Y:S01]  /*352f0*/  PRMT R19, R23, 0x7632, R19 ;  /* 0x0000763217137816 */ /* 0x010fe20000000013 */
[----:B------:R-:W-:Y:S01]  /*35300*/  VIADD R18, R27, UR30 ;  /* 0x0000001e1b127c36 */ /* 0x000fe20008000000 */
[----:B------:R-:W-:Y:S01]  /*35310*/  PRMT R27, R13, 0x7632, R27 ;  /* 0x000076320d1b7816 */ /* 0x000fe2000000001b */
[----:B------:R-:W4:Y:S02]  /*35320*/  LDCU UR49, c[0x0][0x39c] ;  /* 0x00007380ff3177ac */ /* 0x000f240008000800 */
[----:B------:R0:W-:Y:S01]  /*35330*/  @P4 STG.E.U16 desc[UR8][R16.64], R19 ;  /* 0x0000001310004986 */ /* 0x0001e2000c101508 */
[----:B------:R-:W-:Y:S01]  /*35340*/  VIADD R12, R18, UR30 ;  /* 0x0000001e120c7c36 */ /* 0x000fe20008000000 */
[----:B------:R-:W-:Y:S01]  /*35350*/  ISETP.LT.AND P4, PT, R7, UR34, !P0 ;  /* 0x0000002207007c0c */ /* 0x000fe2000c781270 */
[----:B------:R-:W1:Y:S01]  /*35360*/  LDCU UR34, c[0x0][0x398] ;  /* 0x00007300ff2277ac */ /* 0x000e620008000800 */
[----:B------:R-:W-:Y:S01]  /*35370*/  ISETP.LT.AND P0, PT, R28, UR37, !P0 ;  /* 0x000000251c007c0c */ /* 0x000fe2000c701270 */
[----:B------:R-:W1:Y:S01]  /*35380*/  LDCU UR37, c[0x0][0x398] ;  /* 0x00007300ff2577ac */ /* 0x000e620008000800 */
[----:B------:R-:W1:Y:S01]  /*35390*/  LDCU UR51, c[0x0][0x398] ;  /* 0x00007300ff3377ac */ /* 0x000e620008000800 */
[----:B0-----:R-:W-:-:S04]  /*353a0*/  IMAD.WIDE R16, R18, 0x2, R2 ;  /* 0x0000000212107825 */ /* 0x001fc800078e0202 */
[----:B------:R-:W-:Y:S01]  /*353b0*/  IMAD.WIDE R18, R18, 0x2, R24 ;  /* 0x0000000212127825 */ /* 0x000fe200078e0218 */
[----:B------:R0:W-:Y:S04]  /*353c0*/  @P5 STG.E.U16 desc[UR8][R16.64], R13 ;  /* 0x0000000d10005986 */ /* 0x0001e8000c101508 */
[----:B------:R1:W-:Y:S01]  /*353d0*/  @P6 STG.E.U16 desc[UR8][R18.64], R27 ;  /* 0x0000001b12006986 */ /* 0x0003e2000c101508 */
[----:B------:R-:W-:Y:S01]  /*353e0*/  ISETP.LT.AND P6, PT, R7, UR40, !P3 ;  /* 0x0000002807007c0c */ /* 0x000fe2000dfc1270 */
[----:B------:R-:W2:Y:S01]  /*353f0*/  LDCU UR40, c[0x0][0x39c] ;  /* 0x00007380ff2877ac */ /* 0x000ea20008000800 */
[----:B------:R-:W-:Y:S01]  /*35400*/  ISETP.GE.AND P5, PT, R26, UR35, PT ;  /* 0x000000231a007c0c */ /* 0x000fe2000bfa6270 */
[----:B0-----:R-:W-:Y:S01]  /*35410*/  IMAD.WIDE R16, R12, 0x2, R2 ;  /* 0x000000020c107825 */ /* 0x001fe200078e0202 */
[----:B---3--:R-:W-:Y:S01]  /*35420*/  PRMT R26, R22, 0x7632, R26 ;  /* 0x00007632161a7816 */ /* 0x008fe2000000001a */
[----:B------:R-:W0:Y:S02]  /*35430*/  LDCU UR35, c[0x0][0x398] ;  /* 0x00007300ff2377ac */ /* 0x000e240008000800 */
[C---:B-1----:R-:W-:Y:S01]  /*35440*/  VIADD R18, R12.reuse, UR30 ;  /* 0x0000001e0c127c36 */ /* 0x042fe20008000000 */
[----:B------:R1:W-:Y:S01]  /*35450*/  @P4 STG.E.U16 desc[UR8][R16.64], R22 ;  /* 0x0000001610004986 */ /* 0x0003e2000c101508 */
[----:B------:R-:W-:Y:S01]  /*35460*/  IMAD.WIDE R12, R12, 0x2, R24 ;  /* 0x000000020c0c7825 */ /* 0x000fe200078e0218 */
[----:B------:R-:W-:Y:S01]  /*35470*/  ISETP.LT.AND P3, PT, R28, UR39, !P3 ;  /* 0x000000271c007c0c */ /* 0x000fe2000df61270 */
[----:B------:R-:W3:Y:S02]  /*35480*/  LDCU UR39, c[0x0][0x39c] ;  /* 0x00007380ff2777ac */ /* 0x000ee40008000800 */
[----:B------:R-:W-:Y:S01]  /*35490*/  VIADD R19, R29, 0x10 ;  /* 0x000000101d137836 */ /* 0x000fe20000000000 */
[----:B------:R0:W-:Y:S01]  /*354a0*/  @P0 STG.E.U16 desc[UR8][R12.64], R26 ;  /* 0x0000001a0c000986 */ /* 0x0001e2000c101508 */
[----:B-1----:R-:W-:-:S03]  /*354b0*/  IMAD.WIDE R16, R18, 0x2, R2 ;  /* 0x0000000212107825 */ /* 0x002fc600078e0202 */
[----:B------:R-:W-:Y:S01]  /*354c0*/  ISETP.GE.AND P4, PT, R19, UR18, PT ;  /* 0x0000001213007c0c */ /* 0x000fe2000bf86270 */
[----:B------:R-:W1:Y:S01]  /*354d0*/  LDCU UR18, c[0x0][0x398] ;  /* 0x00007300ff1277ac */ /* 0x000e620008000800 */
[----:B------:R3:W-:Y:S01]  /*354e0*/  @P6 STG.E.U16 desc[UR8][R16.64], R14 ;  /* 0x0000000e10006986 */ /* 0x0007e2000c101508 */
[----:B------:R-:W-:Y:S01]  /*354f0*/  ISETP.LT.AND P6, PT, R7, UR38, !P1 ;  /* 0x0000002607007c0c */ /* 0x000fe2000cfc1270 */
[----:B------:R-:W-:Y:S01]  /*35500*/  VIADD R19, R18, UR30 ;  /* 0x0000001e12137c36 */ /* 0x000fe20008000000 */
[----:B------:R-:W-:Y:S01]  /*35510*/  ISETP.LT.AND P1, PT, R28, UR36, !P1 ;  /* 0x000000241c007c0c */ /* 0x000fe2000cf21270 */
[----:B0-----:R-:W-:Y:S01]  /*35520*/  IMAD.WIDE R12, R18, 0x2, R24 ;  /* 0x00000002120c7825 */ /* 0x001fe200078e0218 */
[----:B------:R-:W4:Y:S01]  /*35530*/  LDL.LU R26, [R1+0x14] ;  /* 0x00001400011a7983 */ /* 0x000f220000300800 */
[----:B------:R-:W0:Y:S03]  /*35540*/  LDCU UR38, c[0x0][0x39c] ;  /* 0x00007380ff2677ac */ /* 0x000e260008000800 */
[----:B------:R-:W4:Y:S01]  /*35550*/  LDL.LU R27, [R1+0x1a8] ;  /* 0x0001a800011b7983 */ /* 0x000f220000300800 */
[----:B------:R-:W0:Y:S01]  /*35560*/  LDCU UR36, c[0x0][0x398] ;  /* 0x00007300ff2477ac */ /* 0x000e220008000800 */
[----:B---3--:R-:W-:Y:S01]  /*35570*/  VIADD R16, R29, 0x11 ;  /* 0x000000111d107836 */ /* 0x008fe20000000000 */
[----:B------:R-:W-:Y:S01]  /*35580*/  PRMT R14, R14, 0x7632, R14 ;  /* 0x000076320e0e7816 */ /* 0x000fe2000000000e */
[----:B------:R-:W3:Y:S03]  /*35590*/  LDL.LU R23, [R1+0x18] ;  /* 0x0000180001177983 */ /* 0x000ee60000300800 */
[----:B------:R-:W-:Y:S01]  /*355a0*/  ISETP.GE.AND P0, PT, R16, UR24, PT ;  /* 0x0000001810007c0c */ /* 0x000fe2000bf06270 */
[C---:B------:R-:W-:Y:S01]  /*355b0*/  IMAD.WIDE R16, R19.reuse, 0x2, R2 ;  /* 0x0000000213107825 */ /* 0x040fe200078e0202 */
[----:B------:R0:W-:Y:S01]  /*355c0*/  @P3 STG.E.U16 desc[UR8][R12.64], R14 ;  /* 0x0000000e0c003986 */ /* 0x0001e2000c101508 */
[----:B------:R-:W1:Y:S03]  /*355d0*/  LDCU UR24, c[0x0][0x398] ;  /* 0x00007300ff1877ac */ /* 0x000e660008000800 */
[----:B------:R-:W3:Y:S01]  /*355e0*/  LDL.LU R22, [R1+0x1ac] ;  /* 0x0001ac0001167983 */ /* 0x000ee20000300800 */
[----:B0-----:R-:W-:-:S03]  /*355f0*/  IMAD.WIDE R12, R19, 0x2, R24 ;  /* 0x00000002130c7825 */ /* 0x001fc600078e0218 */
[----:B--2---:R0:W-:Y:S01]  /*35600*/  @P6 STG.E.U16 desc[UR8][R16.64], R21 ;  /* 0x0000001510006986 */ /* 0x0041e2000c101508 */
[----:B------:R-:W-:Y:S02]  /*35610*/  ISETP.LT.AND P6, PT, R7, UR13, !P5 ;  /* 0x0000000d07007c0c */ /* 0x000fe4000efc1270 */
[----:B------:R-:W-:Y:S01]  /*35620*/  PRMT R18, R21, 0x7632, R18 ;  /* 0x0000763215127816 */ /* 0x000fe20000000012 */
[----:B------:R-:W-:Y:S01]  /*35630*/  VIADD R14, R29, 0x12 ;  /* 0x000000121d0e7836 */ /* 0x000fe20000000000 */
[----:B------:R-:W2:Y:S03]  /*35640*/  LDCU UR13, c[0x0][0x398] ;  /* 0x00007300ff0d77ac */ /* 0x000ea60008000800 */
[----:B------:R1:W-:Y:S01]  /*35650*/  @P1 STG.E.U16 desc[UR8][R12.64], R18 ;  /* 0x000000120c001986 */ /* 0x0003e2000c101508 */
[----:B0-----:R-:W-:-:S03]  /*35660*/  VIADD R16, R19, UR30 ;  /* 0x0000001e13107c36 */ /* 0x001fc60008000000 */
[----:B------:R-:W2:Y:S01]  /*35670*/  LDL.LU R21, [R1+0x1c] ;  /* 0x00001c0001157983 */ /* 0x000ea20000300800 */
[----:B------:R-:W-:Y:S01]  /*35680*/  PRMT R19, R15, 0x7632, R19 ;  /* 0x000076320f137816 */ /* 0x000fe20000000013 */
[----:B-1----:R-:W-:-:S05]  /*35690*/  IMAD.WIDE R12, R16, 0x2, R2 ;  /* 0x00000002100c7825 */ /* 0x002fca00078e0202 */
[----:B------:R0:W-:Y:S04]  /*356a0*/  @P6 STG.E.U16 desc[UR8][R12.64], R15 ;  /* 0x0000000f0c006986 */ /* 0x0001e8000c101508 */
[----:B0-----:R-:W2:Y:S01]  /*356b0*/  LDL.LU R15, [R1+0x1a0] ;  /* 0x0001a000010f7983 */ /* 0x001ea20000300800 */
[----:B------:R-:W-:Y:S02]  /*356c0*/  ISETP.LT.AND P5, PT, R28, UR14, !P5 ;  /* 0x0000000e1c007c0c */ /* 0x000fe4000efa1270 */
[----:B------:R-:W-:Y:S01]  /*356d0*/  ISETP.LT.AND P1, PT, R7, UR6, !P4 ;  /* 0x0000000607007c0c */ /* 0x000fe2000e721270 */
[----:B------:R-:W-:Y:S01]  /*356e0*/  VIADD R18, R16, UR30 ;  /* 0x0000001e10127c36 */ /* 0x000fe20008000000 */
[----:B------:R-:W-:Y:S01]  /*356f0*/  ISETP.LT.AND P4, PT, R28, UR4, !P4 ;  /* 0x000000041c007c0c */ /* 0x000fe2000e781270 */
[----:B------:R-:W-:Y:S01]  /*35700*/  IMAD.WIDE R16, R16, 0x2, R24 ;  /* 0x0000000210107825 */ /* 0x000fe200078e0218 */
[----:B------:R-:W-:Y:S01]  /*35710*/  ISETP.GE.AND P3, PT, R14, UR53, PT ;  /* 0x000000350e007c0c */ /* 0x000fe2000bf66270 */
[----:B------:R-:W0:Y:S02]  /*35720*/  LDCU UR6, c[0x0][0x398] ;  /* 0x00007300ff0677ac */ /* 0x000e240008000800 */
[----:B------:R-:W-:-:S02]  /*35730*/  VIADD R14, R29, 0x13 ;  /* 0x000000131d0e7836 */ /* 0x000fc40000000000 */
[----:B------:R-:W-:Y:S01]  /*35740*/  IMAD.WIDE R12, R18, 0x2, R2 ;  /* 0x00000002120c7825 */ /* 0x000fe200078e0202 */
[----:B------:R-:W1:Y:S01]  /*35750*/  LDCU UR14, c[0x0][0x398] ;  /* 0x00007300ff0e77ac */ /* 0x000e620008000800 */
[----:B------:R0:W-:Y:S01]  /*35760*/  @P5 STG.E.U16 desc[UR8][R16.64], R19 ;  /* 0x0000001310005986 */ /* 0x0001e2000c101508 */
[----:B------:R-:W-:Y:S01]  /*35770*/  ISETP.GE.AND P6, PT, R14, UR50, PT ;  /* 0x000000320e007c0c */ /* 0x000fe2000bfc6270 */
[----:B------:R-:W-:Y:S01]  /*35780*/  VIADD R14, R29, 0x14 ;  /* 0x000000141d0e7836 */ /* 0x000fe20000000000 */
[----:B------:R-:W1:Y:S01]  /*35790*/  LDCU UR4, c[0x0][0x398] ;  /* 0x00007300ff0477ac */ /* 0x000e620008000800 */
[----:B0-----:R-:W3:Y:S01]  /*357a0*/  LDL.LU R19, [R1+0x10] ;  /* 0x0000100001137983 */ /* 0x001ee20000300800 */
[----:B------:R-:W-:Y:S01]  /*357b0*/  VIADD R16, R18, UR30 ;  /* 0x0000001e12107c36 */ /* 0x000fe20008000000 */
[----:B--2---:R-:W-:Y:S02]  /*357c0*/  PRMT R17, R15, 0x7632, R17 ;  /* 0x000076320f117816 */ /* 0x004fe40000000011 */
[----:B------:R0:W-:Y:S01]  /*357d0*/  @P1 STG.E.U16 desc[UR8][R12.64], R15 ;  /* 0x0000000f0c001986 */ /* 0x0001e2000c101508 */
[----:B------:R-:W-:Y:S01]  /*357e0*/  ISETP.GE.AND P1, PT, R14, UR47, PT ;  /* 0x0000002f0e007c0c */ /* 0x000fe2000bf26270 */
[----:B------:R-:W2:Y:S01]  /*357f0*/  LDCU UR50, c[0x0][0x39c] ;  /* 0x00007380ff3277ac */ /* 0x000ea20008000800 */
[----:B------:R-:W-:Y:S01]  /*35800*/  ISETP.LT.AND P5, PT, R7, UR20, !P0 ;  /* 0x0000001407007c0c */ /* 0x000fe2000c7a1270 */
[----:B0-----:R-:W-:Y:S01]  /*35810*/  IMAD.WIDE R12, R18, 0x2, R24 ;  /* 0x00000002120c7825 */ /* 0x001fe200078e0218 */
[----:B------:R-:W0:Y:S03]  /*35820*/  LDCU UR47, c[0x0][0x39c] ;  /* 0x00007380ff2f77ac */ /* 0x000e260008000800 */
[C---:B------:R-:W-:Y:S01]  /*35830*/  IMAD.WIDE R14, R16.reuse, 0x2, R2 ;  /* 0x00000002100e7825 */ /* 0x040fe200078e0202 */
[----:B------:R1:W-:Y:S01]  /*35840*/  @P4 STG.E.U16 desc[UR8][R12.64], R17 ;  /* 0x000000110c004986 */ /* 0x0003e2000c101508 */
[----:B------:R-:W0:Y:S02]  /*35850*/  LDCU UR20, c[0x0][0x398] ;  /* 0x00007300ff1477ac */ /* 0x000e240008000800 */
[----:B-1----:R-:W-:-:S02]  /*35860*/  VIADD R17, R16, UR30 ;  /* 0x0000001e10117c36 */ /* 0x002fc40008000000 */
[----:B------:R-:W-:Y:S02]  /*35870*/  IMAD.WIDE R12, R16, 0x2, R24 ;  /* 0x00000002100c7825 */ /* 0x000fe400078e0218 */
[----:B------:R-:W2:Y:S01]  /*35880*/  LDL.LU R16, [R1+0x1a4] ;  /* 0x0001a40001107983 */ /* 0x000ea20000300800 */
[C---:B------:R-:W-:Y:S01]  /*35890*/  ISETP.LT.AND P0, PT, R28.reuse, UR16, !P0 ;  /* 0x000000101c007c0c */ /* 0x040fe2000c701270 */
[----:B------:R-:W1:Y:S01]  /*358a0*/  LDCU UR16, c[0x0][0x398] ;  /* 0x00007300ff1077ac */ /* 0x000e620008000800 */
[----:B------:R-:W-:Y:S01]  /*358b0*/  ISETP.LT.AND P4, PT, R7, UR10, !P3 ;  /* 0x0000000a07007c0c */ /* 0x000fe2000df81270 */
[----:B---3--:R3:W-:Y:S01]  /*358c0*/  @P5 STG.E.U16 desc[UR8][R14.64], R19 ;  /* 0x000000130e005986 */ /* 0x0087e2000c101508 */
[----:B------:R-:W-:Y:S01]  /*358d0*/  PRMT R18, R19, 0x7632, R18 ;  /* 0x0000763213127816 */ /* 0x000fe20000000012 */
[----:B------:R-:W0:Y:S01]  /*358e0*/  LDCU UR10, c[0x0][0x398] ;  /* 0x00007300ff0a77ac */ /* 0x000e220008000800 */
[----:B------:R-:W-:Y:S01]  /*358f0*/  ISETP.LT.AND P3, PT, R28, UR22, !P3 ;  /* 0x000000161c007c0c */ /* 0x000fe2000df61270 */
[----:B------:R-:W0:Y:S01]  /*35900*/  LDCU UR22, c[0x0][0x398] ;  /* 0x00007300ff1677ac */ /* 0x000e220008000800 */
[----:B---3--:R-:W-:-:S05]  /*35910*/  IMAD.WIDE R14, R17, 0x2, R2 ;  /* 0x00000002110e7825 */ /* 0x008fca00078e0202 */
[----:B------:R3:W-:Y:S01]  /*35920*/  @P0 STG.E.U16 desc[UR8][R12.64], R18 ;  /* 0x000000120c000986 */ /* 0x0007e2000c101508 */
[----:B------:R-:W-:Y:S02]  /*35930*/  VIADD R19, R29, 0x15 ;  /* 0x000000151d137836 */ /* 0x000fe40000000000 */
[----:B---3--:R-:W-:-:S04]  /*35940*/  IMAD.WIDE R12, R17, 0x2, R24 ;  /* 0x00000002110c7825 */ /* 0x008fc800078e0218 */
[----:B------:R-:W-:Y:S01]  /*35950*/  VIADD R17, R17, UR30 ;  /* 0x0000001e11117c36 */ /* 0x000fe20008000000 */
[----:B------:R-:W-:Y:S01]  /*35960*/  ISETP.GE.AND P5, PT, R19, UR46, PT ;  /* 0x0000002e13007c0c */ /* 0x000fe2000bfa6270 */
[C---:B------:R-:W-:Y:S01]  /*35970*/  VIADD R18, R29.reuse, 0x17 ;  /* 0x000000171d127836 */ /* 0x040fe20000000000 */
[----:B------:R-:W3:Y:S01]  /*35980*/  LDCU UR46, c[0x0][0x39c] ;  /* 0x00007380ff2e77ac */ /* 0x000ee20008000800 */
[----:B------:R-:W-:Y:S01]  /*35990*/  VIADD R19, R29, 0x18 ;  /* 0x000000181d137836 */ /* 0x000fe20000000000 */
[----:B--2---:R2:W-:Y:S01]  /*359a0*/  @P4 STG.E.U16 desc[UR8][R14.64], R16 ;  /* 0x000000100e004986 */ /* 0x0045e2000c101508 */
[----:B------:R-:W-:Y:S01]  /*359b0*/  ISETP.LT.AND P4, PT, R7, UR12, !P6 ;  /* 0x0000000c07007c0c */ /* 0x000fe2000f781270 */
[----:B------:R-:W0:Y:S01]  /*359c0*/  LDCU UR12, c[0x0][0x398] ;  /* 0x00007300ff0c77ac */ /* 0x000e220008000800 */
[----:B-----5:R-:W-:Y:S01]  /*359d0*/  ISETP.LT.AND P6, PT, R28, UR26, !P6 ;  /* 0x0000001a1c007c0c */ /* 0x020fe2000f7c1270 */
[----:B------:R-:W5:Y:S01]  /*359e0*/  LDCU UR26, c[0x0][0x398] ;  /* 0x00007300ff1a77ac */ /* 0x000f620008000800 */
[----:B--2---:R-:W-:Y:S01]  /*359f0*/  PRMT R14, R16, 0x7632, R14 ;  /* 0x00007632100e7816 */ /* 0x004fe2000000000e */
[----:B------:R-:W-:-:S02]  /*35a00*/  VIADD R15, R29, 0x16 ;  /* 0x000000161d0f7836 */ /* 0x000fc40000000000 */
[----:B------:R-:W-:Y:S02]  /*35a10*/  VIADD R16, R17, UR30 ;  /* 0x0000001e11107c36 */ /* 0x000fe40008000000 */
[----:B------:R2:W-:Y:S01]  /*35a20*/  @P3 STG.E.U16 desc[UR8][R12.64], R14 ;  /* 0x0000000e0c003986 */ /* 0x0005e2000c101508 */
[----:B------:R-:W-:Y:S01]  /*35a30*/  ISETP.GE.AND P0, PT, R15, UR48, PT ;  /* 0x000000300f007c0c */ /* 0x000fe2000bf06270 */
[----:B------:R-:W0:Y:S01]  /*35a40*/  LDCU UR48, c[0x0][0x39c] ;  /* 0x00007380ff3077ac */ /* 0x000e220008000800 */
[----:B------:R-:W-:Y:S02]  /*35a50*/  ISETP.LT.AND P3, PT, R7, UR45, !P1 ;  /* 0x0000002d07007c0c */ /* 0x000fe4000cf61270 */
[----:B------:R-:W-:Y:S01]  /*35a60*/  ISETP.LT.AND P1, PT, R28, UR28, !P1 ;  /* 0x0000001c1c007c0c */ /* 0x000fe2000cf21270 */
[----:B------:R-:W0:Y:S01]  /*35a70*/  LDCU UR28, c[0x0][0x39c] ;  /* 0x00007380ff1c77ac */ /* 0x000e220008000800 */
[----:B------:R-:W0:Y:S01]  /*35a80*/  LDCU UR45, c[0x0][0x398] ;  /* 0x00007300ff2d77ac */ /* 0x000e220008000800 */
[----:B--2---:R-:W-:-:S04]  /*35a90*/  IMAD.WIDE R14, R17, 0x2, R2 ;  /* 0x00000002110e7825 */ /* 0x004fc800078e0202 */
[----:B------:R-:W-:Y:S01]  /*35aa0*/  IMAD.WIDE R12, R17, 0x2, R24 ;  /* 0x00000002110c7825 */ /* 0x000fe200078e0218 */
[----:B----4-:R-:W-:Y:S01]  /*35ab0*/  PRMT R17, R26, 0x7632, R17 ;  /* 0x000076321a117816 */ /* 0x010fe20000000011 */
[----:B------:R2:W-:Y:S04]  /*35ac0*/  @P4 STG.E.U16 desc[UR8][R14.64], R26 ;  /* 0x0000001a0e004986 */ /* 0x0005e8000c101508 */
[----:B------:R4:W-:Y:S01]  /*35ad0*/  @P6 STG.E.U16 desc[UR8][R12.64], R17 ;  /* 0x000000110c006986 */ /* 0x0009e2000c101508 */
[----:B------:R-:W-:Y:S01]  /*35ae0*/  ISETP.LT.AND P6, PT, R7, UR43, !P5 ;  /* 0x0000002b07007c0c */ /* 0x000fe2000efc1270 */
[----:B------:R-:W0:Y:S01]  /*35af0*/  LDCU UR43, c[0x0][0x398] ;  /* 0x00007300ff2b77ac */ /* 0x000e220008000800 */
[----:B------:R-:W-:Y:S01]  /*35b00*/  ISETP.GE.AND P4, PT, R18, UR44, PT ;  /* 0x0000002c12007c0c */ /* 0x000fe2000bf86270 */
[C---:B--2---:R-:W-:Y:S01]  /*35b10*/  IMAD.WIDE R14, R16.reuse, 0x2, R2 ;  /* 0x00000002100e7825 */ /* 0x044fe200078e0202 */
[----:B------:R-:W-:Y:S01]  /*35b20*/  PRMT R18, R27, 0x7632, R18 ;  /* 0x000076321b127816 */ /* 0x000fe20000000012 */
[----:B------:R-:W2:Y:S02]  /*35b30*/  LDCU UR44, c[0x0][0x398] ;  /* 0x00007300ff2c77ac */ /* 0x000ea40008000800 */
[C---:B----4-:R-:W-:Y:S01]  /*35b40*/  VIADD R17, R16.reuse, UR30 ;  /* 0x0000001e10117c36 */ /* 0x050fe20008000000 */
[----:B------:R4:W-:Y:S01]  /*35b50*/  @P3 STG.E.U16 desc[UR8][R14.64], R27 ;  /* 0x0000001b0e003986 */ /* 0x0009e2000c101508 */
[----:B------:R-:W-:Y:S01]  /*35b60*/  IMAD.WIDE R12, R16, 0x2, R24 ;  /* 0x00000002100c7825 */ /* 0x000fe200078e0218 */
[----:B------:R-:W-:Y:S01]  /*35b70*/  ISETP.LT.AND P5, PT, R28, UR42, !P5 ;  /* 0x0000002a1c007c0c */ /* 0x000fe2000efa1270 */
[----:B------:R-:W0:Y:S03]  /*35b80*/  LDCU UR42, c[0x0][0x398] ;  /* 0x00007300ff2a77ac */ /* 0x000e260008000800 */
[----:B------:R1:W-:Y:S01]  /*35b90*/  @P1 STG.E.U16 desc[UR8][R12.64], R18 ;  /* 0x000000120c001986 */ /* 0x0003e2000c101508 */
[----:B----4-:R-:W-:-:S05]  /*35ba0*/  IMAD.WIDE R14, R17, 0x2, R2 ;  /* 0x00000002110e7825 */ /* 0x010fca00078e0202 */
[----:B------:R4:W-:Y:S01]  /*35bb0*/  @P6 STG.E.U16 desc[UR8][R14.64], R23 ;  /* 0x000000170e006986 */ /* 0x0009e2000c101508 */
[----:B------:R-:W-:Y:S01]  /*35bc0*/  ISETP.LT.AND P6, PT, R7, UR32, !P0 ;  /* 0x0000002007007c0c */ /* 0x000fe2000c7c1270 */
[----:B------:R-:W-:Y:S01]  /*35bd0*/  VIADD R16, R17, UR30 ;  /* 0x0000001e11107c36 */ /* 0x000fe20008000000 */
[----:B-1----:R-:W-:Y:S01]  /*35be0*/  PRMT R18, R23, 0x7632, R18 ;  /* 0x0000763217127816 */ /* 0x002fe20000000012 */
[----:B------:R-:W-:Y:S01]  /*35bf0*/  IMAD.WIDE R12, R17, 0x2, R24 ;  /* 0x00000002110c7825 */ /* 0x000fe200078e0218 */
[----:B------:R-:W-:Y:S01]  /*35c00*/  ISETP.LT.AND P0, PT, R28, UR33, !P0 ;  /* 0x000000211c007c0c */ /* 0x000fe2000c701270 */
[----:B------:R-:W1:Y:S02]  /*35c10*/  LDCU UR32, c[0x0][0x39c] ;  /* 0x00007380ff2077ac */ /* 0x000e640008000800 */
[----:B----4-:R-:W-:Y:S01]  /*35c20*/  VIADD R14, R29, 0x19 ;  /* 0x000000191d0e7836 */ /* 0x010fe20000000000 */
[----:B------:R4:W-:Y:S01]  /*35c30*/  @P5 STG.E.U16 desc[UR8][R12.64], R18 ;  /* 0x000000120c005986 */ /* 0x0009e2000c101508 */
[----:B------:R-:W-:Y:S01]  /*35c40*/  ISETP.GE.AND P3, PT, R19, UR49, PT ;  /* 0x0000003113007c0c */ /* 0x000fe2000bf66270 */
[----:B------:R-:W0:Y:S02]  /*35c50*/  LDCU UR33, c[0x0][0x39c] ;  /* 0x00007380ff2177ac */ /* 0x000e240008000800 */
[----:B------:R-:W-:Y:S01]  /*35c60*/  ISETP.GE.AND P1, PT, R14, UR40, PT ;  /* 0x000000280e007c0c */ /* 0x000fe2000bf26270 */
[----:B------:R-:W-:Y:S01]  /*35c70*/  IMAD.WIDE R14, R16, 0x2, R2 ;  /* 0x00000002100e7825 */ /* 0x000fe200078e0202 */
[----:B------:R-:W-:Y:S01]  /*35c80*/  PRMT R17, R22, 0x7632, R17 ;  /* 0x0000763216117816 */ /* 0x000fe20000000011 */
[----:B------:R-:W0:Y:S03]  /*35c90*/  LDCU UR40, c[0x0][0x398] ;  /* 0x00007300ff2877ac */ /* 0x000e260008000800 */
[----:B------:R1:W-:Y:S01]  /*35ca0*/  @P6 STG.E.U16 desc[UR8][R14.64], R22 ;  /* 0x000000160e006986 */ /* 0x0003e2000c101508 */
[----:B------:R-:W-:Y:S01]  /*35cb0*/  ISETP.LT.AND P6, PT, R7, UR11, !P4 ;  /* 0x0000000b07007c0c */ /* 0x000fe2000e7c1270 */
[----:B----4-:R-:W-:Y:S01]  /*35cc0*/  IMAD.WIDE R12, R16, 0x2, R24 ;  /* 0x00000002100c7825 */ /* 0x010fe200078e0218 */
[----:B------:R-:W-:Y:S01]  /*35cd0*/  ISETP.LT.AND P4, PT, R28, UR41, !P4 ;  /* 0x000000291c007c0c */ /* 0x000fe2000e781270 */
[----:B------:R-:W4:Y:S02]  /*35ce0*/  LDCU UR11, c[0x0][0x39c] ;  /* 0x00007380ff0b77ac */ /* 0x000f240008000800 */
[----:B------:R-:W-:Y:S01]  /*35cf0*/  VIADD R19, R16, UR30 ;  /* 0x0000001e10137c36 */ /* 0x000fe20008000000 */
[----:B------:R0:W-:Y:S01]  /*35d00*/  @P0 STG.E.U16 desc[UR8][R12.64], R17 ;  /* 0x000000110c000986 */ /* 0x0001e2000c101508 */
[----:B------:R-:W-:Y:S01]  /*35d10*/  PRMT R18, R21, 0x7632, R18 ;  /* 0x0000763215127816 */ /* 0x000fe20000000012 */
[----:B------:R-:W2:Y:S01]  /*35d20*/  LDCU UR41, c[0x0][0x398] ;  /* 0x00007300ff2977ac */ /* 0x000ea20008000800 */
[----:B-1----:R-:W-:Y:S01]  /*35d30*/  VIADD R14, R29, 0x1a ;  /* 0x0000001a1d0e7836 */ /* 0x002fe20000000000 */
[----:B------:R-:W1:Y:S04]  /*35d40*/  LDCU UR49, c[0x0][0x398] ;  /* 0x00007300ff3177ac */ /* 0x000e680008000800 */
[----:B------:R-:W-:Y:S01]  /*35d50*/  ISETP.GE.AND P5, PT, R14, UR38, PT ;  /* 0x000000260e007c0c */ /* 0x000fe2000bfa6270 */
[----:B------:R-:W-:-:S04]  /*35d60*/  IMAD.WIDE R14, R19, 0x2, R2 ;  /* 0x00000002130e7825 */ /* 0x000fc800078e0202 */
[C---:B0-----:R-:W-:Y:S02]  /*35d70*/  VIADD R17, R19.reuse, UR30 ;  /* 0x0000001e13117c36 */ /* 0x041fe40008000000 */
[----:B------:R-:W-:Y:S01]  /*35d80*/  IMAD.WIDE R12, R19, 0x2, R24 ;  /* 0x00000002130c7825 */ /* 0x000fe200078e0218 */
[----:B------:R-:W-:Y:S01]  /*35d90*/  ISETP.LT.AND P0, PT, R7, UR34, !P3 ;  /* 0x0000002207007c0c */ /* 0x000fe2000df01270 */
[----:B------:R-:W2:Y:S01]  /*35da0*/  LDL.LU R19, [R1+0x1c0] ;  /* 0x0001c00001137983 */ /* 0x000ea20000300800 */
[----:B------:R-:W0:Y:S03]  /*35db0*/  LDCU UR34, c[0x0][0x39c] ;  /* 0x00007380ff2277ac */ /* 0x000e260008000800 */
[----:B------:R-:W2:Y:S01]  /*35dc0*/  LDL.LU R26, [R1+0x1c4] ;  /* 0x0001c400011a7983 */ /* 0x000ea20000300800 */
[----:B------:R-:W-:Y:S01]  /*35dd0*/  VIADD R16, R29, 0x1b ;  /* 0x0000001b1d107836 */ /* 0x000fe20000000000 */
[----:B------:R-:W0:Y:S02]  /*35de0*/  LDCU UR38, c[0x0][0x398] ;  /* 0x00007300ff2677ac */ /* 0x000e240008000800 */
[----:B------:R-:W2:Y:S04]  /*35df0*/  LDL.LU R27, [R1+0x1b8] ;  /* 0x0001b800011b7983 */ /* 0x000ea80000300800 */
[----:B------:R-:W2:Y:S04]  /*35e00*/  LDL.LU R23, [R1+0x1c8] ;  /* 0x0001c80001177983 */ /* 0x000ea80000300800 */
[----:B------:R0:W-:Y:S04]  /*35e10*/  @P6 STG.E.U16 desc[UR8][R14.64], R21 ;  /* 0x000000150e006986 */ /* 0x0001e8000c101508 */
[----:B------:R-:W2:Y:S04]  /*35e20*/  LDL.LU R22, [R1+0x1bc] ;  /* 0x0001bc0001167983 */ /* 0x000ea80000300800 */
[----:B------:R1:W-:Y:S04]  /*35e30*/  @P4 STG.E.U16 desc[UR8][R12.64], R18 ;  /* 0x000000120c004986 */ /* 0x0003e8000c101508 */
[----:B0-----:R-:W2:Y:S04]  /*35e40*/  LDL.LU R21, [R1+0x1cc] ;  /* 0x0001cc0001157983 */ /* 0x001ea80000300800 */
[----:B-1----:R-:W2:Y:S01]  /*35e50*/  LDL.LU R13, [R1+0x1b0] ;  /* 0x0001b000010d7983 */ /* 0x002ea20000300800 */
[----:B------:R-:W-:Y:S01]  /*35e60*/  IMAD.WIDE R14, R17, 0x2, R2 ;  /* 0x00000002110e7825 */ /* 0x000fe200078e0202 */
[----:B------:R-:W-:Y:S01]  /*35e70*/  ISETP.LT.AND P3, PT, R28, UR35, !P3 ;  /* 0x000000231c007c0c */ /* 0x000fe2000df61270 */
[----:B------:R-:W0:Y:S01]  /*35e80*/  LDCU UR35, c[0x0][0x398] ;  /* 0x00007300ff2377ac */ /* 0x000e220008000800 */
[----:B------:R-:W-:-:S02]  /*35e90*/  ISETP.LT.AND P4, PT, R7, UR18, !P1 ;  /* 0x0000001207007c0c */ /* 0x000fc4000cf81270 */
[----:B------:R-:W-:Y:S01]  /*35ea0*/  ISETP.GE.AND P6, PT, R16, UR39, PT ;  /* 0x0000002710007c0c */ /* 0x000fe2000bfc6270 */
[----:B------:R-:W-:Y:S01]  /*35eb0*/  VIADD R16, R17, UR30 ;  /* 0x0000001e11107c36 */ /* 0x000fe20008000000 */
[----:B--2---:R1:W-:Y:S01]  /*35ec0*/  @P0 STG.E.U16 desc[UR8][R14.64], R13 ;  /* 0x0000000d0e000986 */ /* 0x0043e2000c101508 */
[----:B------:R-:W-:Y:S01]  /*35ed0*/  PRMT R18, R13, 0x7632, R18 ;  /* 0x000076320d127816 */ /* 0x000fe20000000012 */
[----:B------:R-:W2:Y:S01]  /*35ee0*/  LDCU UR18, c[0x0][0x39c] ;  /* 0x00007380ff1277ac */ /* 0x000ea20008000800 */
[----:B------:R-:W-:Y:S01]  /*35ef0*/  ISETP.LT.AND P1, PT, R28, UR37, !P1 ;  /* 0x000000251c007c0c */ /* 0x000fe2000cf21270 */
[----:B------:R-:W0:Y:S01]  /*35f00*/  LDCU UR39, c[0x0][0x398] ;  /* 0x00007300ff2777ac */ /* 0x000e220008000800 */
[----:B------:R-:W0:Y:S01]  /*35f10*/  LDCU UR37, c[0x0][0x398] ;  /* 0x00007300ff2577ac */ /* 0x000e220008000800 */
[----:B-1----:R-:W-:Y:S02]  /*35f20*/  VIADD R14, R29, 0x1c ;  /* 0x0000001c1d0e7836 */ /* 0x002fe40000000000 */
[----:B------:R-:W-:-:S03]  /*35f30*/  IMAD.WIDE R12, R17, 0x2, R24 ;  /* 0x00000002110c7825 */ /* 0x000fc600078e0218 */
[----:B------:R-:W-:Y:S01]  /*35f40*/  ISETP.GE.AND P0, PT, R14, UR50, PT ;  /* 0x000000320e007c0c */ /* 0x000fe2000bf06270 */
[----:B------:R-:W-:Y:S01]  /*35f50*/  IMAD.WIDE R14, R16, 0x2, R2 ;  /* 0x00000002100e7825 */ /* 0x000fe200078e0202 */
[----:B------:R1:W-:Y:S04]  /*35f60*/  @P3 STG.E.U16 desc[UR8][R12.64], R18 ;  /* 0x000000120c003986 */ /* 0x0003e8000c101508 */
[----:B------:R0:W-:Y:S01]  /*35f70*/  @P4 STG.E.U16 desc[UR8][R14.64], R19 ;  /* 0x000000130e004986 */ /* 0x0001e2000c101508 */
[----:B-1----:R-:W-:Y:S01]  /*35f80*/  PRMT R18, R19, 0x7632, R18 ;  /* 0x0000763213127816 */ /* 0x002fe20000000012 */
[----:B0-----:R-:W-:-:S05]  /*35f90*/  VIADD R19, R29, 0x1d ;  /* 0x0000001d1d137836 */ /* 0x001fca0000000000 */
[----:B------:R-:W-:Y:S01]  /*35fa0*/  ISETP.GE.AND P4, PT, R19, UR47, PT ;  /* 0x0000002f13007c0c */ /* 0x000fe2000bf86270 */
[C---:B------:R-:W-:Y:S01]  /*35fb0*/  VIADD R17, R16.reuse, UR30 ;  /* 0x0000001e10117c36 */ /* 0x040fe20008000000 */
[----:B------:R-:W2:Y:S01]  /*35fc0*/  LDL.LU R19, [R1+0x1b4] ;  /* 0x0001b40001137983 */ /* 0x000ea20000300800 */
[----:B------:R-:W-:Y:S01]  /*35fd0*/  ISETP.LT.AND P3, PT, R7, UR36, !P5 ;  /* 0x0000002407007c0c */ /* 0x000fe2000ef61270 */
[----:B------:R-:W-:Y:S01]  /*35fe0*/  IMAD.WIDE R12, R16, 0x2, R24 ;  /* 0x00000002100c7825 */ /* 0x000fe200078e0218 */
[----:B------:R-:W-:Y:S01]  /*35ff0*/  ISETP.LT.AND P5, PT, R28, UR24, !P5 ;  /* 0x000000181c007c0c */ /* 0x000fe2000efa1270 */
[----:B------:R-:W0:Y:S02]  /*36000*/  LDCU UR36, c[0x0][0x398] ;  /* 0x00007300ff2477ac */ /* 0x000e240008000800 */
[C---:B------:R-:W-:Y:S01]  /*36010*/  IMAD.WIDE R14, R17.reuse, 0x2, R2 ;  /* 0x00000002110e7825 */ /* 0x040fe200078e0202 */
[----:B------:R1:W-:Y:S01]  /*36020*/  @P1 STG.E.U16 desc[UR8][R12.64], R18 ;  /* 0x000000120c001986 */ /* 0x0003e2000c101508 */
[----:B------:R-:W-:Y:S01]  /*36030*/  PRMT R16, R26, 0x7632, R16 ;  /* 0x000076321a107816 */ /* 0x000fe20000000010 */
[----:B------:R-:W0:Y:S01]  /*36040*/  LDCU UR24, c[0x0][0x398] ;  /* 0x00007300ff1877ac */ /* 0x000e220008000800 */
[----:B------:R-:W0:Y:S01]  /*36050*/  LDCU UR47, c[0x0][0x398] ;  /* 0x00007300ff2f77ac */ /* 0x000e220008000800 */
[----:B-1----:R-:W-:-:S04]  /*36060*/  IMAD.WIDE R12, R17, 0x2, R24 ;  /* 0x00000002110c7825 */ /* 0x002fc800078e0218 */
[----:B------:R-:W-:-:S04]  /*36070*/  VIADD R18, R17, UR30 ;  /* 0x0000001e11127c36 */ /* 0x000fc80008000000 */
[----:B------:R-:W-:Y:S01]  /*36080*/  VIADD R17, R18, UR30 ;  /* 0x0000001e12117c36 */ /* 0x000fe20008000000 */
[----:B--2---:R1:W-:Y:S01]  /*36090*/  @P3 STG.E.U16 desc[UR8][R14.64], R19 ;  /* 0x000000130e003986 */ /* 0x0043e2000c101508 */
[----:B------:R-:W-:Y:S01]  /*360a0*/  ISETP.LT.AND P3, PT, R7, UR13, !P6 ;  /* 0x0000000d07007c0c */ /* 0x000fe2000f761270 */
[----:B------:R-:W2:Y:S01]  /*360b0*/  LDCU UR13, c[0x0][0x39c] ;  /* 0x00007380ff0d77ac */ /* 0x000ea20008000800 */
[----:B------:R-:W-:Y:S01]  /*360c0*/  ISETP.LT.AND P6, PT, R28, UR6, !P6 ;  /* 0x000000061c007c0c */ /* 0x000fe2000f7c1270 */
[----:B------:R-:W0:Y:S01]  /*360d0*/  LDCU UR6, c[0x0][0x39c] ;  /* 0x00007380ff0677ac */ /* 0x000e220008000800 */
[----:B-1----:R-:W-:Y:S01]  /*360e0*/  PRMT R14, R19, 0x7632, R14 ;  /* 0x00007632130e7816 */ /* 0x002fe2000000000e */
[----:B------:R-:W-:-:S04]  /*360f0*/  VIADD R15, R29, 0x1e ;  /* 0x0000001e1d0f7836 */ /* 0x000fc80000000000 */
[----:B------:R1:W-:Y:S01]  /*36100*/  @P5 STG.E.U16 desc[UR8][R12.64], R14 ;  /* 0x0000000e0c005986 */ /* 0x0003e2000c101508 */
[----:B---3--:R-:W-:Y:S01]  /*36110*/  ISETP.GE.AND P1, PT, R15, UR46, PT ;  /* 0x0000002e0f007c0c */ /* 0x008fe2000bf26270 */
[----:B------:R-:W-:Y:S01]  /*36120*/  VIADD R19, R29, 0x1f ;  /* 0x0000001f1d137836 */ /* 0x000fe20000000000 */
[C---:B------:R-:W-:Y:S01]  /*36130*/  ISETP.LT.AND P5, PT, R7.reuse, UR14, !P0 ;  /* 0x0000000e07007c0c */ /* 0x040fe2000c7a1270 */
[----:B------:R-:W3:Y:S01]  /*36140*/  LDCU UR46, c[0x0][0x398] ;  /* 0x00007300ff2e77ac */ /* 0x000ee20008000800 */
[----:B------:R-:W-:Y:S01]  /*36150*/  ISETP.LT.AND P0, PT, R28, UR4, !P0 ;  /* 0x000000041c007c0c */ /* 0x000fe2000c701270 */
[----:B------:R-:W0:Y:S01]  /*36160*/  LDCU UR4, c[0x0][0x39c] ;  /* 0x00007380ff0477ac */ /* 0x000e220008000800 */
[C---:B-1----:R-:W-:Y:S01]  /*36170*/  IMAD.WIDE R14, R18.reuse, 0x2, R2 ;  /* 0x00000002120e7825 */ /* 0x042fe200078e0202 */
[----:B------:R-:W1:Y:S03]  /*36180*/  LDCU UR14, c[0x0][0x39c] ;  /* 0x00007380ff0e77ac */ /* 0x000e660008000800 */
[----:B------:R-:W-:Y:S01]  /*36190*/  IMAD.WIDE R12, R18, 0x2, R24 ;  /* 0x00000002120c7825 */ /* 0x000fe200078e0218 */
[----:B------:R0:W-:Y:S04]  /*361a0*/  @P3 STG.E.U16 desc[UR8][R14.64], R26 ;  /* 0x0000001a0e003986 */ /* 0x0001e8000c101508 */
[----:B------:R1:W-:Y:S01]  /*361b0*/  @P6 STG.E.U16 desc[UR8][R12.64], R16 ;  /* 0x000000100c006986 */ /* 0x0003e2000c101508 */
[----:B------:R-:W-:-:S02]  /*361c0*/  ISETP.LT.AND P6, PT, R7, UR51, !P4 ;  /* 0x0000003307007c0c */ /* 0x000fc4000e7c1270 */
[----:B------:R-:W-:Y:S01]  /*361d0*/  PRMT R18, R27, 0x7632, R18 ;  /* 0x000076321b127816 */ /* 0x000fe20000000012 */
[----:B0-----:R-:W-:-:S04]  /*361e0*/  IMAD.WIDE R14, R17, 0x2, R2 ;  /* 0x00000002110e7825 */ /* 0x001fc800078e0202 */
[C---:B-1----:R-:W-:Y:S01]  /*361f0*/  VIADD R16, R17.reuse, UR30 ;  /* 0x0000001e11107c36 */ /* 0x042fe20008000000 */
[----:B------:R0:W-:Y:S01]  /*36200*/  @P5 STG.E.U16 desc[UR8][R14.64], R27 ;  /* 0x0000001b0e005986 */ /* 0x0001e2000c101508 */
[----:B------:R-:W-:Y:S01]  /*36210*/  IMAD.WIDE R12, R17, 0x2, R24 ;  /* 0x00000002110c7825 */ /* 0x000fe200078e0218 */
[----:B------:R-:W-:Y:S01]  /*36220*/  ISETP.LT.AND P4, PT, R28, UR10, !P4 ;  /* 0x0000000a1c007c0c */ /* 0x000fe2000e781270 */
[----:B------:R-:W1:Y:S03]  /*36230*/  LDCU UR10, c[0x0][0x39c] ;  /* 0x00007380ff0a77ac */ /* 0x000e660008000800 */
[----:B------:R2:W-:Y:S01]  /*36240*/  @P0 STG.E.U16 desc[UR8][R12.64], R18 ;  /* 0x000000120c000986 */ /* 0x0005e2000c101508 */
[----:B0-----:R-:W-:-:S05]  /*36250*/  IMAD.WIDE R14, R16, 0x2, R2 ;  /* 0x00000002100e7825 */ /* 0x001fca00078e0202 */
[----:B------:R0:W-:Y:S01]  /*36260*/  @P6 STG.E.U16 desc[UR8][R14.64], R23 ;  /* 0x000000170e006986 */ /* 0x0001e2000c101508 */
[----:B------:R-:W-:Y:S01]  /*36270*/  ISETP.LT.AND P6, PT, R7, UR16, !P1 ;  /* 0x0000001007007c0c */ /* 0x000fe2000cfc1270 */
[C---:B------:R-:W-:Y:S01]  /*36280*/  VIADD R17, R16.reuse, UR30 ;  /* 0x0000001e10117c36 */ /* 0x040fe20008000000 */
[----:B--2---:R-:W-:Y:S01]  /*36290*/  PRMT R18, R23, 0x7632, R18 ;  /* 0x0000763217127816 */ /* 0x004fe20000000012 */
[----:B------:R-:W-:Y:S01]  /*362a0*/  IMAD.WIDE R12, R16, 0x2, R24 ;  /* 0x00000002100c7825 */ /* 0x000fe200078e0218 */
[----:B------:R-:W-:Y:S01]  /*362b0*/  ISETP.LT.AND P1, PT, R28, UR12, !P1 ;  /* 0x0000000c1c007c0c */ /* 0x000fe2000cf21270 */
[----:B------:R-:W2:Y:S02]  /*362c0*/  LDCU UR12, c[0x0][0x39c] ;  /* 0x00007380ff0c77ac */ /* 0x000ea40008000800 */
[----:B0-----:R-:W-:Y:S01]  /*362d0*/  VIADD R14, R29, 0x21 ;  /* 0x000000211d0e7836 */ /* 0x001fe20000000000 */
[----:B------:R-:W-:Y:S01]  /*362e0*/  ISETP.GE.AND P3, PT, R19, UR48, PT ;  /* 0x0000003013007c0c */ /* 0x000fe2000bf66270 */
[----:B------:R-:W0:Y:S03]  /*362f0*/  LDCU UR16, c[0x0][0x39c] ;  /* 0x00007380ff1077ac */ /* 0x000e260008000800 */
[----:B------:R-:W-:Y:S01]  /*36300*/  ISETP.GE.AND P0, PT, R14, UR32, PT ;  /* 0x000000200e007c0c */ /* 0x000fe2000bf06270 */
[----:B------:R-:W-:Y:S01]  /*36310*/  IMAD.WIDE R14, R17, 0x2, R2 ;  /* 0x00000002110e7825 */ /* 0x000fe200078e0202 */
[----:B------:R1:W-:Y:S01]  /*36320*/  @P4 STG.E.U16 desc[UR8][R12.64], R18 ;  /* 0x000000120c004986 */ /* 0x0003e2000c101508 */
[----:B------:R-:W-:Y:S01]  /*36330*/  PRMT R16, R22, 0x7632, R16 ;  /* 0x0000763216107816 */ /* 0x000fe20000000010 */
[----:B------:R-:W0:Y:S01]  /*36340*/  LDCU UR48, c[0x0][0x398] ;  /* 0x00007300ff3077ac */ /* 0x000e220008000800 */
[----:B------:R-:W-:Y:S01]  /*36350*/  VIADD R19, R29, 0x20 ;  /* 0x000000201d137836 */ /* 0x000fe20000000000 */
[----:B------:R2:W-:Y:S01]  /*36360*/  @P6 STG.E.U16 desc[UR8][R14.64], R22 ;  /* 0x000000160e006986 */ /* 0x0005e2000c101508 */
[----:B------:R-:W-:Y:S01]  /*36370*/  ISETP.LT.AND P6, PT, R7, UR20, !P3 ;  /* 0x0000001407007c0c */ /* 0x000fe2000dfc1270 */
[----:B------:R-:W0:Y:S01]  /*36380*/  LDCU UR32, c[0x0][0x398] ;  /* 0x00007300ff2077ac */ /* 0x000e220008000800 */
[----:B------:R-:W-:-:S02]  /*36390*/  ISETP.LT.AND P3, PT, R28, UR22, !P3 ;  /* 0x000000161c007c0c */ /* 0x000fc4000df61270 */
[----:B------:R-:W-:Y:S01]  /*363a0*/  ISETP.GE.AND P5, PT, R19, UR28, PT ;  /* 0x0000001c13007c0c */ /* 0x000fe2000bfa6270 */
[C---:B------:R-:W-:Y:S01]  /*363b0*/  VIADD R19, R17.reuse, UR30 ;  /* 0x0000001e11137c36 */ /* 0x040fe20008000000 */
[----:B------:R-:W0:Y:S01]  /*363c0*/  LDCU UR28, c[0x0][0x398] ;  /* 0x00007300ff1c77ac */ /* 0x000e220008000800 */
[----:B-1----:R-:W-:Y:S01]  /*363d0*/  IMAD.WIDE R12, R17, 0x2, R24 ;  /* 0x00000002110c7825 */ /* 0x002fe200078e0218 */
[----:B------:R-:W-:Y:S01]  /*363e0*/  PRMT R18, R21, 0x7632, R18 ;  /* 0x0000763215127816 */ /* 0x000fe20000000012 */
[----:B------:R-:W1:Y:S02]  /*363f0*/  LDCU UR20, c[0x0][0x398] ;  /* 0x00007300ff1477ac */ /* 0x000e640008000800 */
[----:B--2---:R-:W-:Y:S01]  /*36400*/  VIADD R14, R29, 0x22 ;  /* 0x000000221d0e7836 */ /* 0x004fe20000000000 */
[----:B------:R2:W-:Y:S01]  /*36410*/  @P1 STG.E.U16 desc[UR8][R12.64], R16 ;  /* 0x000000100c001986 */ /* 0x0005e2000c101508 */
[C---:B------:R-:W-:Y:S01]  /*36420*/  VIADD R17, R19.reuse, UR30 ;  /* 0x0000001e13117c36 */ /* 0x040fe20008000000 */
[----:B------:R-:W0:Y:S02]  /*36430*/  LDCU UR22, c[0x0][0x398] ;  /* 0x00007300ff1677ac */ /* 0x000e240008000800 */
[----:B------:R-:W-:Y:S01]  /*36440*/  ISETP.GE.AND P4, PT, R14, UR33, PT ;  /* 0x000000210e007c0c */ /* 0x000fe2000bf86270 */
[----:B------:R-:W-:-:S04]  /*36450*/  IMAD.WIDE R14, R19, 0x2, R2 ;  /* 0x00000002130e7825 */ /* 0x000fc800078e0202 */
[----:B--2---:R-:W-:Y:S01]  /*36460*/  IMAD.WIDE R12, R19, 0x2, R24 ;  /* 0x00000002130c7825 */ /* 0x004fe200078e0218 */
        /* <DEDUP_REMOVED lines=13> */
[C---:B------:R-:W-:Y:S01]  /*36540*/  IMAD.WIDE R14, R17.reuse, 0x2, R2 ;  /* 0x00000002110e7825 */ /* 0x040fe200078e0202 */
[----:B-----5:R-:W-:Y:S01]  /*36550*/  ISETP.LT.AND P5, PT, R28, UR26, !P5 ;  /* 0x0000001a1c007c0c */ /* 0x020fe2000efa1270 */
[----:B------:R-:W0:Y:S01]  /*36560*/  LDCU UR26, c[0x0][0x398] ;  /* 0x00007300ff1a77ac */ /* 0x000e220008000800 */
[----:B----4-:R-:W-:Y:S01]  /*36570*/  ISETP.GE.AND P6, PT, R16, UR11, PT ;  /* 0x0000000b10007c0c */ /* 0x010fe2000bfc6270 */
[----:B------:R-:W-:Y:S01]  /*36580*/  VIADD R16, R17, UR30 ;  /* 0x0000001e11107c36 */ /* 0x000fe20008000000 */
[----:B------:R-:W1:Y:S01]  /*36590*/  LDCU UR11, c[0x0][0x39c] ;  /* 0x00007380ff0b77ac */ /* 0x000e620008000800 */
[----:B--2---:R2:W-:Y:S01]  /*365a0*/  @P1 STG.E.U16 desc[UR8][R14.64], R13 ;  /* 0x0000000d0e001986 */ /* 0x0045e2000c101508 */
[----:B------:R-:W-:Y:S01]  /*365b0*/  ISETP.LT.AND P1, PT, R7, UR40, !P0 ;  /* 0x0000002807007c0c */ /* 0x000fe2000c721270 */
[----:B------:R-:W4:Y:S01]  /*365c0*/  LDCU UR40, c[0x0][0x398] ;  /* 0x00007300ff2877ac */ /* 0x000f220008000800 */
[----:B------:R-:W-:Y:S01]  /*365d0*/  PRMT R18, R13, 0x7632, R18 ;  /* 0x000076320d127816 */ /* 0x000fe20000000012 */
[----:B--2---:R-:W-:-:S02]  /*365e0*/  VIADD R14, R29, 0x24 ;  /* 0x000000241d0e7836 */ /* 0x004fc40000000000 */
[----:B------:R-:W-:-:S03]  /*365f0*/  IMAD.WIDE R12, R17, 0x2, R24 ;  /* 0x00000002110c7825 */ /* 0x000fc600078e0218 */
[----:B------:R-:W-:Y:S01]  /*36600*/  ISETP.GE.AND P3, PT, R14, UR18, PT ;  /* 0x000000120e007c0c */ /* 0x000fe2000bf66270 */
[----:B------:R-:W-:Y:S01]  /*36610*/  IMAD.WIDE R14, R16, 0x2, R2 ;  /* 0x00000002100e7825 */ /* 0x000fe200078e0202 */
[----:B------:R2:W-:Y:S01]  /*36620*/  @P5 STG.E.U16 desc[UR8][R12.64], R18 ;  /* 0x000000120c005986 */ /* 0x0005e2000c101508 */
[----:B------:R-:W-:Y:S01]  /*36630*/  ISETP.LT.AND P0, PT, R28, UR42, !P0 ;  /* 0x0000002a1c007c0c */ /* 0x000fe2000c701270 */
[----:B------:R-:W5:Y:S02]  /*36640*/  LDCU UR18, c[0x0][0x398] ;  /* 0x00007300ff1277ac */ /* 0x000f640008000800 */
[----:B------:R0:W-:Y:S01]  /*36650*/  @P1 STG.E.U16 desc[UR8][R14.64], R19 ;  /* 0x000000130e001986 */ /* 0x0001e2000c101508 */
[----:B--2---:R-:W-:Y:S01]  /*36660*/  PRMT R18, R19, 0x7632, R18 ;  /* 0x0000763213127816 */ /* 0x004fe20000000012 */
[C---:B------:R-:W-:Y:S01]  /*36670*/  VIADD R17, R16.reuse, UR30 ;  /* 0x0000001e10117c36 */ /* 0x040fe20008000000 */
[----:B------:R-:W-:Y:S01]  /*36680*/  ISETP.LT.AND P5, PT, R7, UR38, !P4 ;  /* 0x0000002607007c0c */ /* 0x000fe2000e7a1270 */
[----:B------:R-:W-:Y:S01]  /*36690*/  IMAD.WIDE R12, R16, 0x2, R24 ;  /* 0x00000002100c7825 */ /* 0x000fe200078e0218 */
[----:B------:R-:W2:Y:S03]  /*366a0*/  LDCU UR42, c[0x0][0x398] ;  /* 0x00007300ff2a77ac */ /* 0x000ea60008000800 */
[----:B0-----:R-:W-:Y:S01]  /*366b0*/  VIADD R19, R29, 0x25 ;  /* 0x000000251d137836 */ /* 0x001fe20000000000 */
[----:B------:R-:W0:Y:S04]  /*366c0*/  LDCU UR38, c[0x0][0x398] ;  /* 0x00007300ff2677ac */ /* 0x000e280008000800 */
[----:B------:R-:W-:Y:S01]  /*366d0*/  ISETP.GE.AND P1, PT, R19, UR34, PT ;  /* 0x0000002213007c0c */ /* 0x000fe2000bf26270 */
[C---:B------:R-:W-:Y:S01]  /*366e0*/  IMAD.WIDE R14, R17.reuse, 0x2, R2 ;  /* 0x00000002110e7825 */ /* 0x040fe200078e0202 */
[----:B------:R-:W2:Y:S01]  /*366f0*/  LDL.LU R19, [R1+0x24] ;  /* 0x0000240001137983 */ /* 0x000ea20000300800 */
[----:B------:R-:W-:Y:S01]  /*36700*/  ISETP.LT.AND P4, PT, R28, UR41, !P4 ;  /* 0x000000291c007c0c */ /* 0x000fe2000e781270 */
[----:B------:R-:W0:Y:S02]  /*36710*/  LDCU UR34, c[0x0][0x398] ;  /* 0x00007300ff2277ac */ /* 0x000e240008000800 */
[----:B------:R1:W-:Y:S01]  /*36720*/  @P0 STG.E.U16 desc[UR8][R12.64], R18 ;  /* 0x000000120c000986 */ /* 0x0003e2000c101508 */
[----:B------:R-:W-:Y:S01]  /*36730*/  PRMT R16, R26, 0x7632, R16 ;  /* 0x000076321a107816 */ /* 0x000fe20000000010 */
        /* <DEDUP_REMOVED lines=12> */
[----:B------:R-:W-:Y:S01]  /*36800*/  ISETP.GE.AND P0, PT, R15, UR13, PT ;  /* 0x0000000d0f007c0c */ /* 0x000fe2000bf06270 */
[----:B------:R-:W-:Y:S01]  /*36810*/  VIADD R19, R29, 0x27 ;  /* 0x000000271d137836 */ /* 0x000fe20000000000 */
[C---:B------:R-:W-:Y:S01]  /*36820*/  ISETP.LT.AND P4, PT, R7.reuse, UR44, !P3 ;  /* 0x0000002c07007c0c */ /* 0x040fe2000df81270 */
[----:B------:R-:W0:Y:S01]  /*36830*/  LDCU UR13, c[0x0][0x39c] ;  /* 0x00007380ff0d77ac */ /* 0x000e220008000800 */
[----:B------:R-:W-:Y:S01]  /*36840*/  ISETP.LT.AND P3, PT, R28, UR36, !P3 ;  /* 0x000000241c007c0c */ /* 0x000fe2000df61270 */
[----:B------:R-:W0:Y:S01]  /*36850*/  LDCU UR36, c[0x0][0x398] ;  /* 0x00007300ff2477ac */ /* 0x000e220008000800 */
[C---:B-1----:R-:W-:Y:S01]  /*36860*/  IMAD.WIDE R14, R18.reuse, 0x2, R2 ;  /* 0x00000002120e7825 */ /* 0x042fe200078e0202 */
[----:B------:R-:W1:Y:S03]  /*36870*/  LDCU UR44, c[0x0][0x398] ;  /* 0x00007300ff2c77ac */ /* 0x000e660008000800 */
[----:B------:R-:W-:Y:S01]  /*36880*/  IMAD.WIDE R12, R18, 0x2, R24 ;  /* 0x00000002120c7825 */ /* 0x000fe200078e0218 */
[----:B------:R0:W-:Y:S04]  /*36890*/  @P5 STG.E.U16 desc[UR8][R14.64], R26 ;  /* 0x0000001a0e005986 */ /* 0x0001e8000c101508 */
[----:B------:R1:W-:Y:S01]  /*368a0*/  @P6 STG.E.U16 desc[UR8][R12.64], R16 ;  /* 0x000000100c006986 */ /* 0x0003e2000c101508 */
[----:B------:R-:W-:Y:S01]  /*368b0*/  ISETP.LT.AND P6, PT, R7, UR24, !P1 ;  /* 0x0000001807007c0c */ /* 0x000fe2000cfc1270 */
[----:B------:R-:W2:Y:S01]  /*368c0*/  LDCU UR24, c[0x0][0x398] ;  /* 0x00007300ff1877ac */ /* 0x000ea20008000800 */
        /* <DEDUP_REMOVED lines=14> */
[----:B---3--:R-:W-:-:S03]  /*369b0*/  ISETP.LT.AND P0, PT, R28, UR46, !P0 ;  /* 0x0000002e1c007c0c */ /* 0x008fc6000c701270 */
[----:B0-----:R-:W-:Y:S01]  /*369c0*/  VIADD R14, R29, 0x29 ;  /* 0x000000291d0e7836 */ /* 0x001fe20000000000 */
[----:B------:R-:W-:-:S04]  /*369d0*/  ISETP.GE.AND P5, PT, R19, UR6, PT ;  /* 0x0000000613007c0c */ /* 0x000fc8000bfa6270 */
[----:B------:R-:W-:Y:S01]  /*369e0*/  ISETP.GE.AND P3, PT, R14, UR10, PT ;  /* 0x0000000a0e007c0c */ /* 0x000fe2000bf66270 */
[----:B------:R-:W-:Y:S01]  /*369f0*/  IMAD.WIDE R14, R17, 0x2, R2 ;  /* 0x00000002110e7825 */ /* 0x000fe200078e0202 */
[----:B------:R0:W-:Y:S01]  /*36a00*/  @P1 STG.E.U16 desc[UR8][R12.64], R18 ;  /* 0x000000120c001986 */ /* 0x0001e2000c101508 */
[----:B------:R-:W-:Y:S01]  /*36a10*/  PRMT R16, R22, 0x7632, R16 ;  /* 0x0000763216107816 */ /* 0x000fe20000000010 */
[----:B------:R-:W2:Y:S01]  /*36a20*/  LDCU UR10, c[0x0][0x39c] ;  /* 0x00007380ff0a77ac */ /* 0x000ea20008000800 */
[----:B------:R-:W-:Y:S01]  /*36a30*/  VIADD R19, R29, 0x28 ;  /* 0x000000281d137836 */ /* 0x000fe20000000000 */
[----:B------:R3:W-:Y:S01]  /*36a40*/  @P6 STG.E.U16 desc[UR8][R14.64], R22 ;  /* 0x000000160e006986 */ /* 0x0007e2000c101508 */
[----:B------:R-:W-:Y:S01]  /*36a50*/  ISETP.LT.AND P6, PT, R7, UR47, !P5 ;  /* 0x0000002f07007c0c */ /* 0x000fe2000efc1270 */
[----:B------:R-:W1:Y:S01]  /*36a60*/  LDCU UR6, c[0x0][0x39c] ;  /* 0x00007380ff0677ac */ /* 0x000e620008000800 */
[----:B------:R-:W-:Y:S02]  /*36a70*/  ISETP.LT.AND P5, PT, R28, UR48, !P5 ;  /* 0x000000301c007c0c */ /* 0x000fe4000efa1270 */
[----:B------:R-:W-:Y:S01]  /*36a80*/  ISETP.GE.AND P4, PT, R19, UR4, PT ;  /* 0x0000000413007c0c */ /* 0x000fe2000bf86270 */
[C---:B------:R-:W-:Y:S01]  /*36a90*/  VIADD R19, R17.reuse, UR30 ;  /* 0x0000001e11137c36 */ /* 0x040fe20008000000 */
[----:B------:R-:W1:Y:S01]  /*36aa0*/  LDCU UR4, c[0x0][0x39c] ;  /* 0x00007380ff0477ac */ /* 0x000e620008000800 */
[----:B0-----:R-:W-:-:S04]  /*36ab0*/  IMAD.WIDE R12, R17, 0x2, R24 ;  /* 0x00000002110c7825 */ /* 0x001fc800078e0218 */
[----:B---3--:R-:W-:Y:S01]  /*36ac0*/  VIADD R14, R29, 0x2a ;  /* 0x0000002a1d0e7836 */ /* 0x008fe20000000000 */
[----:B------:R0:W-:Y:S01]  /*36ad0*/  @P0 STG.E.U16 desc[UR8][R12.64], R16 ;  /* 0x000000100c000986 */ /* 0x0001e2000c101508 */
[----:B------:R-:W-:Y:S01]  /*36ae0*/  VIADD R17, R19, UR30 ;  /* 0x0000001e13117c36 */ /* 0x000fe20008000000 */
[----:B------:R-:W-:Y:S02]  /*36af0*/  PRMT R18, R21, 0x7632, R18 ;  /* 0x0000763215127816 */ /* 0x000fe40000000012 */
[----:B------:R-:W-:Y:S01]  /*36b00*/  ISETP.GE.AND P1, PT, R14, UR12, PT ;  /* 0x0000000c0e007c0c */ /* 0x000fe2000bf26270 */
[----:B------:R-:W-:-:S04]  /*36b10*/  IMAD.WIDE R14, R19, 0x2, R2 ;  /* 0x00000002130e7825 */ /* 0x000fc800078e0202 */
[----:B0-----:R-:W-:Y:S01]  /*36b20*/  IMAD.WIDE R12, R19, 0x2, R24 ;  /* 0x00000002130c7825 */ /* 0x001fe200078e0218 */
[----:B------:R-:W-:Y:S01]  /*36b30*/  ISETP.LT.AND P0, PT, R7, UR28, !P4 ;  /* 0x0000001c07007c0c */ /* 0x000fe2000e701270 */
[----:B------:R-:W3:Y:S01]  /*36b40*/  LDL.LU R19, [R1+0x40] ;  /* 0x0000400001137983 */ /* 0x000ee20000300800 */
        /* <DEDUP_REMOVED lines=20> */
[----:B-1----:R-:W-:Y:S02]  /*36c90*/  VIADD R14, R29, 0x2c ;  /* 0x0000002c1d0e7836 */ /* 0x002fe40000000000 */
[----:B------:R-:W-:-:S03]  /*36ca0*/  IMAD.WIDE R12, R17, 0x2, R24 ;  /* 0x00000002110c7825 */ /* 0x000fc600078e0218 */
[----:B------:R-:W-:Y:S01]  /*36cb0*/  ISETP.GE.AND P0, PT, R14, UR14, PT ;  /* 0x0000000e0e007c0c */ /* 0x000fe2000bf06270 */
[----:B------:R-:W-:Y:S01]  /*36cc0*/  IMAD.WIDE R14, R16, 0x2, R2 ;  /* 0x00000002100e7825 */ /* 0x000fe200078e0202 */
[----:B------:R1:W-:Y:S01]  /*36cd0*/  @P4 STG.E.U16 desc[UR8][R12.64], R18 ;  /* 0x000000120c004986 */ /* 0x0003e2000c101508 */
[----:B------:R-:W-:Y:S01]  /*36ce0*/  ISETP.LT.AND P3, PT, R28, UR20, !P3 ;  /* 0x000000141c007c0c */ /* 0x000fe2000df61270 */
[----:B------:R-:W0:Y:S02]  /*36cf0*/  LDCU UR14, c[0x0][0x39c] ;  /* 0x00007380ff0e77ac */ /* 0x000e240008000800 */
[----:B---3--:R3:W-:Y:S01]  /*36d00*/  @P5 STG.E.U16 desc[UR8][R14.64], R19 ;  /* 0x000000130e005986 */ /* 0x0087e2000c101508 */
[----:B-1----:R-:W-:Y:S01]  /*36d10*/  PRMT R18, R19, 0x7632, R18 ;  /* 0x0000763213127816 */ /* 0x002fe20000000012 */
[C---:B------:R-:W-:Y:S01]  /*36d20*/  VIADD R17, R16.reuse, UR30 ;  /* 0x0000001e10117c36 */ /* 0x040fe20008000000 */
[----:B------:R-:W-:Y:S01]  /*36d30*/  ISETP.LT.AND P4, PT, R7, UR22, !P1 ;  /* 0x0000001607007c0c */ /* 0x000fe2000cf81270 */
[----:B------:R-:W-:Y:S01]  /*36d40*/  IMAD.WIDE R12, R16, 0x2, R24 ;  /* 0x00000002100c7825 */ /* 0x000fe200078e0218 */
[----:B------:R-:W1:Y:S03]  /*36d50*/  LDCU UR20, c[0x0][0x398] ;  /* 0x00007300ff1477ac */ /* 0x000e660008000800 */
[----:B---3--:R-:W-:Y:S01]  /*36d60*/  VIADD R19, R29, 0x2d ;  /* 0x0000002d1d137836 */ /* 0x008fe20000000000 */
[----:B------:R-:W3:Y:S04]  /*36d70*/  LDCU UR22, c[0x0][0x398] ;  /* 0x00007300ff1677ac */ /* 0x000ee80008000800 */
        /* <DEDUP_REMOVED lines=14> */
[----:B-----5:R-:W-:Y:S01]  /*36e60*/  ISETP.LT.AND P6, PT, R28, UR18, !P6 ;  /* 0x000000121c007c0c */ /* 0x020fe2000f7c1270 */
[----:B------:R-:W5:Y:S01]  /*36e70*/  LDCU UR18, c[0x0][0x398] ;  /* 0x00007300ff1277ac */ /* 0x000f620008000800 */
        /* <DEDUP_REMOVED lines=26> */
[----:B----4-:R-:W-:Y:S01]  /*37020*/  ISETP.LT.AND P6, PT, R7, UR40, !P3 ;  /* 0x0000002807007c0c */ /* 0x010fe2000dfc1270 */
[C---:B------:R-:W-:Y:S01]  /*37030*/  VIADD R17, R16.reuse, UR30 ;  /* 0x0000001e10117c36 */ /* 0x040fe20008000000 */
[----:B--2---:R-:W-:Y:S01]  /*37040*/  PRMT R18, R23, 0x7632, R18 ;  /* 0x0000763217127816 */ /* 0x004fe20000000012 */
[----:B------:R-:W-:Y:S01]  /*37050*/  IMAD.WIDE R12, R16, 0x2, R24 ;  /* 0x00000002100c7825 */ /* 0x000fe200078e0218 */
[----:B------:R-:W-:Y:S01]  /*37060*/  ISETP.LT.AND P3, PT, R28, UR24, !P3 ;  /* 0x000000181c007c0c */ /* 0x000fe2000df61270 */
[----:B------:R-:W2:Y:S02]  /*37070*/  LDCU UR24, c[0x0][0x398] ;  /* 0x00007300ff1877ac */ /* 0x000ea40008000800 */
[----:B0-----:R-:W-:Y:S01]  /*37080*/  VIADD R14, R29, 0x31 ;  /* 0x000000311d0e7836 */ /* 0x001fe20000000000 */
[----:B------:R-:W-:Y:S01]  /*37090*/  ISETP.GE.AND P4, PT, R19, UR6, PT ;  /* 0x0000000613007c0c */ /* 0x000fe2000bf86270 */
[----:B------:R-:W-:Y:S01]  /*370a0*/  VIADD R19, R29, 0x30 ;  /* 0x000000301d137836 */ /* 0x000fe20000000000 */
[----:B------:R0:W-:Y:S01]  /*370b0*/  @P5 STG.E.U16 desc[UR8][R12.64], R18 ;  /* 0x000000120c005986 */ /* 0x0001e2000c101508 */
[----:B------:R-:W-:Y:S01]  /*370c0*/  PRMT R16, R22, 0x7632, R16 ;  /* 0x0000763216107816 */ /* 0x000fe20000000010 */
[----:B------:R-:W4:Y:S01]  /*370d0*/  LDCU UR6, c[0x0][0x39c] ;  /* 0x00007380ff0677ac */ /* 0x000f220008000800 */
[----:B------:R-:W-:Y:S01]  /*370e0*/  ISETP.GE.AND P0, PT, R14, UR10, PT ;  /* 0x0000000a0e007c0c */ /* 0x000fe2000bf06270 */
[----:B------:R-:W-:Y:S01]  /*370f0*/  IMAD.WIDE R14, R17, 0x2, R2 ;  /* 0x00000002110e7825 */ /* 0x000fe200078e0202 */
[----:B------:R-:W-:Y:S01]  /*37100*/  ISETP.LT.AND P5, PT, R7, UR36, !P4 ;  /* 0x0000002407007c0c */ /* 0x000fe2000e7a1270 */
[----:B------:R-:W1:Y:S01]  /*37110*/  LDCU UR10, c[0x0][0x39c] ;  /* 0x00007380ff0a77ac */ /* 0x000e620008000800 */
[----:B------:R-:W-:-:S02]  /*37120*/  ISETP.LT.AND P4, PT, R28, UR37, !P4 ;  /* 0x000000251c007c0c */ /* 0x000fc4000e781270 */
[----:B------:R2:W-:Y:S01]  /*37130*/  @P6 STG.E.U16 desc[UR8][R14.64], R22 ;  /* 0x000000160e006986 */ /* 0x0005e2000c101508 */
[----:B------:R-:W-:Y:S01]  /*37140*/  ISETP.GE.AND P1, PT, R19, UR4, PT ;  /* 0x0000000413007c0c */ /* 0x000fe2000bf26270 */
[----:B------:R-:W-:Y:S01]  /*37150*/  VIADD R19, R17, UR30 ;  /* 0x0000001e11137c36 */ /* 0x000fe20008000000 */
[----:B0-----:R-:W-:Y:S01]  /*37160*/  PRMT R18, R21, 0x7632, R18 ;  /* 0x0000763215127816 */ /* 0x001fe20000000012 */
[----:B------:R-:W-:Y:S01]  /*37170*/  IMAD.WIDE R12, R17, 0x2, R24 ;  /* 0x00000002110c7825 */ /* 0x000fe200078e0218 */
[----:B------:R-:W0:Y:S01]  /*37180*/  LDCU UR4, c[0x0][0x39c] ;  /* 0x00007380ff0477ac */ /* 0x000e220008000800 */
[----:B------:R-:W0:Y:S02]  /*37190*/  LDCU UR36, c[0x0][0x398] ;  /* 0x00007300ff2477ac */ /* 0x000e240008000800 */
[----:B--2---:R-:W-:Y:S01]  /*371a0*/  VIADD R14, R29, 0x32 ;  /* 0x000000321d0e7836 */ /* 0x004fe20000000000 */
[----:B------:R2:W-:Y:S01]  /*371b0*/  @P3 STG.E.U16 desc[UR8][R12.64], R16 ;  /* 0x000000100c003986 */ /* 0x0005e2000c101508 */
[C---:B------:R-:W-:Y:S01]  /*371c0*/  VIADD R17, R19.reuse, UR30 ;  /* 0x0000001e13117c36 */ /* 0x040fe20008000000 */
[----:B------:R-:W0:Y:S02]  /*371d0*/  LDCU UR37, c[0x0][0x398] ;  /* 0x00007300ff2577ac */ /* 0x000e240008000800 */
[----:B------:R-:W-:Y:S01]  /*371e0*/  ISETP.GE.AND P6, PT, R14, UR11, PT ;  /* 0x0000000b0e007c0c */ /* 0x000fe2000bfc6270 */
[C---:B------:R-:W-:Y:S01]  /*371f0*/  IMAD.WIDE R14, R19.reuse, 0x2, R2 ;  /* 0x00000002130e7825 */ /* 0x040fe200078e0202 */
[----:B------:R-:W0:Y:S03]  /*37200*/  LDCU UR40, c[0x0][0x398] ;  /* 0x00007300ff2877ac */ /* 0x000e260008000800 */
        /* <DEDUP_REMOVED lines=15> */
[----:B------:R-:W-:Y:S01]  /*37300*/  ISETP.LT.AND P1, PT, R28, UR42, !P1 ;  /* 0x0000002a1c007c0c */ /* 0x000fe2000cf21270 */
[----:B------:R-:W0:Y:S01]  /*37310*/  LDCU UR42, c[0x0][0x398] ;  /* 0x00007300ff2a77ac */ /* 0x000e220008000800 */
[----:B------:R-:W-:Y:S01]  /*37320*/  ISETP.GE.AND P5, PT, R16, UR12, PT ;  /* 0x0000000c10007c0c */ /* 0x000fe2000bfa6270 */
[----:B------:R-:W-:Y:S01]  /*37330*/  VIADD R16, R17, UR30 ;  /* 0x0000001e11107c36 */ /* 0x000fe20008000000 */
[----:B------:R-:W1:Y:S01]  /*37340*/  LDCU UR12, c[0x0][0x39c] ;  /* 0x00007380ff0c77ac */ /* 0x000e620008000800 */
[----:B--2---:R2:W-:Y:S01]  /*37350*/  @P3 STG.E.U16 desc[UR8][R14.64], R13 ;  /* 0x0000000d0e003986 */ /* 0x0045e2000c101508 */
[----:B------:R-:W-:-:S02]  /*37360*/  ISETP.LT.AND P3, PT, R7, UR43, !P0 ;  /* 0x0000002b07007c0c */ /* 0x000fc4000c761270 */
[----:B------:R-:W-:Y:S01]  /*37370*/  PRMT R18, R13, 0x7632, R18 ;  /* 0x000076320d127816 */ /* 0x000fe20000000012 */
[----:B--2---:R-:W-:Y:S02]  /*37380*/  VIADD R14, R29, 0x34 ;  /* 0x000000341d0e7836 */ /* 0x004fe40000000000 */
[----:B------:R-:W-:-:S03]  /*37390*/  IMAD.WIDE R12, R17, 0x2, R24 ;  /* 0x00000002110c7825 */ /* 0x000fc600078e0218 */
[----:B------:R-:W-:Y:S01]  /*373a0*/  ISETP.GE.AND P4, PT, R14, UR14, PT ;  /* 0x0000000e0e007c0c */ /* 0x000fe2000bf86270 */
[----:B------:R-:W-:Y:S01]  /*373b0*/  IMAD.WIDE R14, R16, 0x2, R2 ;  /* 0x00000002100e7825 */ /* 0x000fe200078e0202 */
[----:B------:R2:W-:Y:S01]  /*373c0*/  @P1 STG.E.U16 desc[UR8][R12.64], R18 ;  /* 0x000000120c001986 */ /* 0x0005e2000c101508 */
[----:B------:R-:W-:Y:S01]  /*373d0*/  ISETP.LT.AND P0, PT, R28, UR28, !P0 ;  /* 0x0000001c1c007c0c */ /* 0x000fe2000c701270 */
[----:B------:R-:W0:Y:S02]  /*373e0*/  LDCU UR14, c[0x0][0x39c] ;  /* 0x00007380ff0e77ac */ /* 0x000e240008000800 */
[----:B------:R1:W-:Y:S01]  /*373f0*/  @P3 STG.E.U16 desc[UR8][R14.64], R19 ;  /* 0x000000130e003986 */ /* 0x0003e2000c101508 */
[----:B--2---:R-:W-:Y:S01]  /*37400*/  PRMT R18, R19, 0x7632, R18 ;  /* 0x0000763213127816 */ /* 0x004fe20000000012 */
[C---:B------:R-:W-:Y:S01]  /*37410*/  VIADD R17, R16.reuse, UR30 ;  /* 0x0000001e10117c36 */ /* 0x040fe20008000000 */
[----:B------:R-:W-:Y:S01]  /*37420*/  ISETP.LT.AND P1, PT, R7, UR32, !P6 ;  /* 0x0000002007007c0c */ /* 0x000fe2000f721270 */
[----:B------:R-:W-:Y:S01]  /*37430*/  IMAD.WIDE R12, R16, 0x2, R24 ;  /* 0x00000002100c7825 */ /* 0x000fe200078e0218 */
[----:B------:R-:W2:Y:S03]  /*37440*/  LDCU UR28, c[0x0][0x398] ;  /* 0x00007300ff1c77ac */ /* 0x000ea60008000800 */
[----:B-1----:R-:W-:Y:S01]  /*37450*/  VIADD R19, R29, 0x35 ;  /* 0x000000351d137836 */ /* 0x002fe20000000000 */
[----:B------:R-:W1:Y:S04]  /*37460*/  LDCU UR32, c[0x0][0x398] ;  /* 0x00007300ff2077ac */ /* 0x000e680008000800 */
[----:B------:R-:W-:Y:S01]  /*37470*/  ISETP.GE.AND P3, PT, R19, UR13, PT ;  /* 0x0000000d13007c0c */ /* 0x000fe2000bf66270 */
[C---:B------:R-:W-:Y:S01]  /*37480*/  IMAD.WIDE R14, R17.reuse, 0x2, R2 ;  /* 0x00000002110e7825 */ /* 0x040fe200078e0202 */
[----:B------:R-:W2:Y:S01]  /*37490*/  LDL.LU R19, [R1+0x54] ;  /* 0x0000540001137983 */ /* 0x000ea20000300800 */
[----:B------:R-:W-:Y:S01]  /*374a0*/  ISETP.LT.AND P6, PT, R28, UR44, !P6 ;  /* 0x0000002c1c007c0c */ /* 0x000fe2000f7c1270 */
[----:B------:R-:W0:Y:S02]  /*374b0*/  LDCU UR13, c[0x0][0x39c] ;  /* 0x00007380ff0d77ac */ /* 0x000e240008000800 */
[----:B------:R1:W-:Y:S01]  /*374c0*/  @P0 STG.E.U16 desc[UR8][R12.64], R18 ;  /* 0x000000120c000986 */ /* 0x0003e2000c101508 */
[----:B------:R-:W-:Y:S01]  /*374d0*/  PRMT R16, R26, 0x7632, R16 ;  /* 0x000076321a107816 */ /* 0x000fe20000000010 */
[----:B-1----:R-:W-:-:S04]  /*374e0*/  IMAD.WIDE R12, R17, 0x2, R24 ;  /* 0x00000002110c7825 */ /* 0x002fc800078e0218 */
[----:B------:R-:W-:-:S04]  /*374f0*/  VIADD R18, R17, UR30 ;  /* 0x0000001e11127c36 */ /* 0x000fc80008000000 */
[----:B------:R-:W-:Y:S01]  /*37500*/  VIADD R17, R18, UR30 ;  /* 0x0000001e12117c36 */ /* 0x000fe20008000000 */
[----:B--2---:R1:W-:Y:S01]  /*37510*/  @P1 STG.E.U16 desc[UR8][R14.64], R19 ;  /* 0x000000130e001986 */ /* 0x0043e2000c101508 */
[----:B------:R-:W-:Y:S01]  /*37520*/  ISETP.LT.AND P1, PT, R7, UR20, !P5 ;  /* 0x0000001407007c0c */ /* 0x000fe2000ef21270 */
[----:B------:R-:W2:Y:S01]  /*37530*/  LDCU UR20, c[0x0][0x398] ;  /* 0x00007300ff1477ac */ /* 0x000ea20008000800 */
[----:B---3--:R-:W-:Y:S01]  /*37540*/  ISETP.LT.AND P5, PT, R28, UR22, !P5 ;  /* 0x000000161c007c0c */ /* 0x008fe2000efa1270 */
[----:B------:R-:W3:Y:S01]  /*37550*/  LDCU UR22, c[0x0][0x398] ;  /* 0x00007300ff1677ac */ /* 0x000ee20008000800 */
[----:B-1----:R-:W-:Y:S01]  /*37560*/  PRMT R14, R19, 0x7632, R14 ;  /* 0x00007632130e7816 */ /* 0x002fe2000000000e */
[----:B------:R-:W-:-:S04]  /*37570*/  VIADD R15, R29, 0x36 ;  /* 0x000000361d0f7836 */ /* 0x000fc80000000000 */
[----:B------:R1:W-:Y:S01]  /*37580*/  @P6 STG.E.U16 desc[UR8][R12.64], R14 ;  /* 0x0000000e0c006986 */ /* 0x0003e2000c101508 */
[----:B----4-:R-:W-:Y:S01]  /*37590*/  ISETP.GE.AND P0, PT, R15, UR6, PT ;  /* 0x000000060f007c0c */ /* 0x010fe2000bf06270 */
[----:B------:R-:W-:Y:S01]  /*375a0*/  VIADD R19, R29, 0x37 ;  /* 0x000000371d137836 */ /* 0x000fe20000000000 */
[C---:B------:R-:W-:Y:S01]  /*375b0*/  ISETP.LT.AND P6, PT, R7.reuse, UR16, !P4 ;  /* 0x0000001007007c0c */ /* 0x040fe2000e7c1270 */
[----:B------:R-:W4:Y:S01]  /*375c0*/  LDCU UR6, c[0x0][0x39c] ;  /* 0x00007380ff0677ac */ /* 0x000f220008000800 */
[----:B------:R-:W-:Y:S01]  /*375d0*/  ISETP.LT.AND P4, PT, R28, UR26, !P4 ;  /* 0x0000001a1c007c0c */ /* 0x000fe2000e781270 */
[----:B------:R-:W0:Y:S01]  /*375e0*/  LDCU UR16, c[0x0][0x398] ;  /* 0x00007300ff1077ac */ /* 0x000e220008000800 */
[C---:B-1----:R-:W-:Y:S01]  /*375f0*/  IMAD.WIDE R14, R18.reuse, 0x2, R2 ;  /* 0x00000002120e7825 */ /* 0x042fe200078e0202 */
[----:B------:R-:W1:Y:S03]  /*37600*/  LDCU UR26, c[0x0][0x398] ;  /* 0x00007300ff1a77ac */ /* 0x000e660008000800 */
[----:B------:R-:W-:Y:S01]  /*37610*/  IMAD.WIDE R12, R18, 0x2, R24 ;  /* 0x00000002120c7825 */ /* 0x000fe200078e0218 */
[----:B------:R0:W-:Y:S04]  /*37620*/  @P1 STG.E.U16 desc[UR8][R14.64], R26 ;  /* 0x0000001a0e001986 */ /* 0x0001e8000c101508 */
[----:B------:R1:W-:Y:S01]  /*37630*/  @P5 STG.E.U16 desc[UR8][R12.64], R16 ;  /* 0x000000100c005986 */ /* 0x0003e2000c101508 */
[----:B-----5:R-:W-:Y:S01]  /*37640*/  ISETP.LT.AND P5, PT, R7, UR18, !P3 ;  /* 0x0000001207007c0c */ /* 0x020fe2000dfa1270 */
[----:B------:R-:W5:Y:S01]  /*37650*/  LDCU UR18, c[0x0][0x398] ;  /* 0x00007300ff1277ac */ /* 0x000f620008000800 */
        /* <DEDUP_REMOVED lines=8> */
[----:B------:R-:W-:Y:S01]  /*376e0*/  ISETP.LT.AND P4, PT, R7, UR34, !P0 ;  /* 0x0000002207007c0c */ /* 0x000fe2000c781270 */
[C---:B0-----:R-:W-:Y:S01]  /*376f0*/  IMAD.WIDE R14, R16.reuse, 0x2, R2 ;  /* 0x00000002100e7825 */ /* 0x041fe200078e0202 */
[----:B------:R-:W-:Y:S01]  /*37700*/  ISETP.GE.AND P1, PT, R19, UR4, PT ;  /* 0x0000000413007c0c */ /* 0x000fe2000bf26270 */
[----:B------:R-:W0:Y:S03]  /*37710*/  LDCU UR4, c[0x0][0x39c] ;  /* 0x00007380ff0477ac */ /* 0x000e260008000800 */
[----:B------:R1:W-:Y:S01]  /*37720*/  @P5 STG.E.U16 desc[UR8][R14.64], R23 ;  /* 0x000000170e005986 */ /* 0x0003e2000c101508 */
[C---:B------:R-:W-:Y:S01]  /*37730*/  VIADD R17, R16.reuse, UR30 ;  /* 0x0000001e10117c36 */ /* 0x040fe20008000000 */
[----:B--2---:R-:W-:Y:S01]  /*37740*/  PRMT R18, R23, 0x7632, R18 ;  /* 0x0000763217127816 */ /* 0x004fe20000000012 */
[----:B------:R-:W-:Y:S01]  /*37750*/  IMAD.WIDE R12, R16, 0x2, R24 ;  /* 0x00000002100c7825 */ /* 0x000fe200078e0218 */
[----:B------:R-:W-:Y:S01]  /*37760*/  ISETP.LT.AND P0, PT, R28, UR38, !P0 ;  /* 0x000000261c007c0c */ /* 0x000fe2000c701270 */
[----:B------:R-:W2:Y:S02]  /*37770*/  LDCU UR34, c[0x0][0x398] ;  /* 0x00007300ff2277ac */ /* 0x000ea40008000800 */
[----:B-1----:R-:W-:-:S02]  /*37780*/  VIADD R14, R29, 0x39 ;  /* 0x000000391d0e7836 */ /* 0x002fc40000000000 */
[----:B------:R-:W-:Y:S01]  /*37790*/  VIADD R19, R29, 0x38 ;  /* 0x000000381d137836 */ /* 0x000fe20000000000 */
[----:B------:R1:W-:Y:S01]  /*377a0*/  @P3 STG.E.U16 desc[UR8][R12.64], R18 ;  /* 0x000000120c003986 */ /* 0x0003e2000c101508 */
[----:B------:R-:W-:Y:S01]  /*377b0*/  PRMT R16, R22, 0x7632, R16 ;  /* 0x0000763216107816 */ /* 0x000fe20000000010 */
[----:B------:R-:W0:Y:S01]  /*377c0*/  LDCU UR38, c[0x0][0x398] ;  /* 0x00007300ff2677ac */ /* 0x000e220008000800 */
[----:B------:R-:W-:Y:S01]  /*377d0*/  ISETP.GE.AND P5, PT, R14, UR11, PT ;  /* 0x0000000b0e007c0c */ /* 0x000fe2000bfa6270 */
[----:B------:R-:W-:Y:S01]  /*377e0*/  IMAD.WIDE R14, R17, 0x2, R2 ;  /* 0x00000002110e7825 */ /* 0x000fe200078e0202 */
[----:B------:R-:W-:Y:S01]  /*377f0*/  ISETP.LT.AND P3, PT, R7, UR35, !P1 ;  /* 0x0000002307007c0c */ /* 0x000fe2000cf61270 */
[----:B------:R-:W0:Y:S01]  /*37800*/  LDCU UR11, c[0x0][0x39c] ;  /* 0x00007380ff0b77ac */ /* 0x000e220008000800 */
[----:B------:R-:W-:Y:S02]  /*37810*/  ISETP.LT.AND P1, PT, R28, UR24, !P1 ;  /* 0x000000181c007c0c */ /* 0x000fe4000cf21270 */
[----:B------:R2:W-:Y:S01]  /*37820*/  @P4 STG.E.U16 desc[UR8][R14.64], R22 ;  /* 0x000000160e004986 */ /* 0x0005e2000c101508 */
[----:B------:R-:W-:Y:S01]  /*37830*/  ISETP.GE.AND P6, PT, R19, UR10, PT ;  /* 0x0000000a13007c0c */ /* 0x000fe2000bfc6270 */
[----:B------:R-:W-:Y:S01]  /*37840*/  VIADD R19, R17, UR30 ;  /* 0x0000001e11137c36 */ /* 0x000fe20008000000 */
[----:B-1----:R-:W-:Y:S01]  /*37850*/  PRMT R18, R21, 0x7632, R18 ;  /* 0x0000763215127816 */ /* 0x002fe20000000012 */
[----:B------:R-:W-:Y:S01]  /*37860*/  IMAD.WIDE R12, R17, 0x2, R24 ;  /* 0x00000002110c7825 */ /* 0x000fe200078e0218 */
[----:B------:R-:W1:Y:S01]  /*37870*/  LDCU UR10, c[0x0][0x39c] ;  /* 0x00007380ff0a77ac */ /* 0x000e620008000800 */
[----:B------:R-:W0:Y:S02]  /*37880*/  LDCU UR35, c[0x0][0x398] ;  /* 0x00007300ff2377ac */ /* 0x000e240008000800 */
        /* <DEDUP_REMOVED lines=27> */
[----:B------:R-:W-:Y:S01]  /*37a40*/  ISETP.LT.AND P0, PT, R7, UR39, !P5 ;  /* 0x0000002707007c0c */ /* 0x000fe2000ef01270 */
[----:B------:R-:W0:Y:S01]  /*37a50*/  LDCU UR39, c[0x0][0x398] ;  /* 0x00007300ff2777ac */ /* 0x000e220008000800 */
[----:B------:R-:W-:Y:S01]  /*37a60*/  PRMT R18, R13, 0x7632, R18 ;  /* 0x000076320d127816 */ /* 0x000fe20000000012 */
[----:B--2---:R-:W-:-:S02]  /*37a70*/  VIADD R14, R29, 0x3c ;  /* 0x0000003c1d0e7836 */ /* 0x004fc40000000000 */
[----:B------:R-:W-:-:S03]  /*37a80*/  IMAD.WIDE R12, R17, 0x2, R24 ;  /* 0x00000002110c7825 */ /* 0x000fc600078e0218 */
[----:B----4-:R-:W-:Y:S01]  /*37a90*/  ISETP.GE.AND P1, PT, R14, UR6, PT ;  /* 0x000000060e007c0c */ /* 0x010fe2000bf26270 */
[----:B------:R-:W-:Y:S01]  /*37aa0*/  IMAD.WIDE R14, R16, 0x2, R2 ;  /* 0x00000002100e7825 */ /* 0x000fe200078e0202 */
[----:B------:R2:W-:Y:S01]  /*37ab0*/  @P6 STG.E.U16 desc[UR8][R12.64], R18 ;  /* 0x000000120c006986 */ /* 0x0005e2000c101508 */
[----:B------:R-:W-:Y:S01]  /*37ac0*/  ISETP.LT.AND P5, PT, R28, UR40, !P5 ;  /* 0x000000281c007c0c */ /* 0x000fe2000efa1270 */
[----:B------:R-:W4:Y:S02]  /*37ad0*/  LDCU UR6, c[0x0][0x39c] ;  /* 0x00007380ff0677ac */ /* 0x000f240008000800 */
[----:B------:R0:W-:Y:S01]  /*37ae0*/  @P0 STG.E.U16 desc[UR8][R14.64], R19 ;  /* 0x000000130e000986 */ /* 0x0001e2000c101508 */
[----:B--2---:R-:W-:Y:S01]  /*37af0*/  PRMT R18, R19, 0x7632, R18 ;  /* 0x0000763213127816 */ /* 0x004fe20000000012 */
[----:B0-----:R-:W-:-:S05]  /*37b00*/  VIADD R19, R29, 0x3d ;  /* 0x0000003d1d137836 */ /* 0x001fca0000000000 */
[----:B------:R-:W-:Y:S01]  /*37b10*/  ISETP.GE.AND P0, PT, R19, UR4, PT ;  /* 0x0000000413007c0c */ /* 0x000fe2000bf06270 */
[C---:B------:R-:W-:Y:S01]  /*37b20*/  VIADD R17, R16.reuse, UR30 ;  /* 0x0000001e10117c36 */ /* 0x040fe20008000000 */
[----:B------:R-:W2:Y:S01]  /*37b30*/  LDL.LU R19, [R1+0x74] ;  /* 0x0000740001137983 */ /* 0x000ea20000300800 */
[----:B------:R-:W-:Y:S01]  /*37b40*/  ISETP.LT.AND P6, PT, R7, UR41, !P4 ;  /* 0x0000002907007c0c */ /* 0x000fe2000e7c1270 */
[----:B------:R-:W-:Y:S01]  /*37b50*/  IMAD.WIDE R12, R16, 0x2, R24 ;  /* 0x00000002100c7825 */ /* 0x000fe200078e0218 */
[C---:B------:R-:W-:Y:S01]  /*37b60*/  ISETP.LT.AND P4, PT, R28.reuse, UR28, !P4 ;  /* 0x0000001c1c007c0c */ /* 0x040fe2000e781270 */
        /* <DEDUP_REMOVED lines=8> */
[----:B-1----:R-:W-:-:S04]  /*37bf0*/  IMAD.WIDE R12, R17, 0x2, R24 ;  /* 0x00000002110c7825 */ /* 0x002fc800078e0218 */
[----:B------:R-:W-:-:S04]  /*37c00*/  VIADD R18, R17, UR30 ;  /* 0x0000001e11127c36 */ /* 0x000fc80008000000 */
[----:B------:R-:W-:Y:S01]  /*37c10*/  VIADD R17, R18, UR30 ;  /* 0x0000001e12117c36 */ /* 0x000fe20008000000 */
[----:B--2---:R1:W-:Y:S02]  /*37c20*/  @P6 STG.E.U16 desc[UR8][R14.64], R19 ;  /* 0x000000130e006986 */ /* 0x0043e4000c101508 */
[----:B-1----:R-:W-:Y:S01]  /*37c30*/  PRMT R14, R19, 0x7632, R14 ;  /* 0x00007632130e7816 */ /* 0x002fe2000000000e */
[----:B------:R-:W-:-:S04]  /*37c40*/  VIADD R15, R29, 0x3e ;  /* 0x0000003e1d0f7836 */ /* 0x000fc80000000000 */
[----:B------:R1:W-:Y:S01]  /*37c50*/  @P4 STG.E.U16 desc[UR8][R12.64], R14 ;  /* 0x0000000e0c004986 */ /* 0x0003e2000c101508 */
[----:B------:R-:W-:Y:S01]  /*37c60*/  ISETP.GE.AND P6, PT, R15, UR10, PT ;  /* 0x0000000a0f007c0c */ /* 0x000fe2000bfc6270 */
[----:B------:R-:W-:Y:S01]  /*37c70*/  VIADD R19, R29, 0x3f ;  /* 0x0000003f1d137836 */ /* 0x000fe20000000000 */
[C---:B------:R-:W-:Y:S01]  /*37c80*/  ISETP.LT.AND P4, PT, R7.reuse, UR20, !P1 ;  /* 0x0000001407007c0c */ /* 0x040fe2000cf81270 */
[----:B------:R-:W2:Y:S01]  /*37c90*/  LDCU UR10, c[0x0][0x39c] ;  /* 0x00007380ff0a77ac */ /* 0x000ea20008000800 */
        /* <DEDUP_REMOVED lines=14> */
[----:B---3--:R-:W-:Y:S01]  /*37d80*/  ISETP.LT.AND P0, PT, R28, UR22, !P0 ;  /* 0x000000161c007c0c */ /* 0x008fe2000c701270 */
        /* <DEDUP_REMOVED lines=8> */
[----:B---3--:R-:W-:Y:S01]  /*37e10*/  PRMT R18, R23, 0x7632, R18 ;  /* 0x0000763217127816 */ /* 0x008fe20000000012 */
[----:B------:R-:W-:Y:S01]  /*37e20*/  IMAD.WIDE R12, R16, 0x2, R24 ;  /* 0x00000002100c7825 */ /* 0x000fe200078e0218 */
[----:B------:R-:W-:Y:S01]  /*37e30*/  ISETP.LT.AND P6, PT, R28, UR33, !P6 ;  /* 0x000000211c007c0c */ /* 0x000fe2000f7c1270 */
[----:B------:R-:W3:Y:S02]  /*37e40*/  LDCU UR26, c[0x0][0x398] ;  /* 0x00007300ff1a77ac */ /* 0x000ee40008000800 */
[C---:B-1----:R-:W-:Y:S01]  /*37e50*/  VIADD R14, R29.reuse, 0x41 ;  /* 0x000000411d0e7836 */ /* 0x042fe20000000000 */
[----:B------:R1:W-:Y:S01]  /*37e60*/  @P0 STG.E.U16 desc[UR8][R12.64], R18 ;  /* 0x000000120c000986 */ /* 0x0003e2000c101508 */
[----:B------:R-:W-:Y:S01]  /*37e70*/  VIADD R19, R29, 0x40 ;  /* 0x000000401d137836 */ /* 0x000fe20000000000 */
[----:B------:R-:W-:Y:S01]  /*37e80*/  PRMT R16, R22, 0x7632, R16 ;  /* 0x0000763216107816 */ /* 0x000fe20000000010 */
[----:B------:R-:W0:Y:S01]  /*37e90*/  LDCU UR33, c[0x0][0x398] ;  /* 0x00007300ff2177ac */ /* 0x000e220008000800 */
[----:B------:R-:W-:Y:S01]  /*37ea0*/  ISETP.GE.AND P3, PT, R14, UR13, PT ;  /* 0x0000000d0e007c0c */ /* 0x000fe2000bf66270 */
[----:B------:R-:W-:Y:S01]  /*37eb0*/  IMAD.WIDE R14, R17, 0x2, R2 ;  /* 0x00000002110e7825 */ /* 0x000fe200078e0202 */
[----:B------:R-:W-:Y:S01]  /*37ec0*/  ISETP.GE.AND P4, PT, R19, UR12, PT ;  /* 0x0000000c13007c0c */ /* 0x000fe2000bf86270 */
[----:B------:R-:W0:Y:S03]  /*37ed0*/  LDCU UR12, c[0x0][0x39c] ;  /* 0x00007380ff0c77ac */ /* 0x000e260008000800 */
[----:B------:R2:W-:Y:S01]  /*37ee0*/  @P1 STG.E.U16 desc[UR8][R14.64], R22 ;  /* 0x000000160e001986 */ /* 0x0005e2000c101508 */
[----:B------:R-:W-:Y:S01]  /*37ef0*/  ISETP.LT.AND P1, PT, R7, UR34, !P5 ;  /* 0x0000002207007c0c */ /* 0x000fe2000ef21270 */
[C---:B-1----:R-:W-:Y:S01]  /*37f00*/  IMAD.WIDE R12, R17.reuse, 0x2, R24 ;  /* 0x00000002110c7825 */ /* 0x042fe200078e0218 */
[----:B------:R-:W-:Y:S01]  /*37f10*/  ISETP.LT.AND P5, PT, R28, UR35, !P5 ;  /* 0x000000231c007c0c */ /* 0x000fe2000efa1270 */
[----:B------:R-:W1:Y:S02]  /*37f20*/  LDCU UR13, c[0x0][0x398] ;  /* 0x00007300ff0d77ac */ /* 0x000e640008000800 */
[----:B------:R-:W-:Y:S01]  /*37f30*/  VIADD R19, R17, UR30 ;  /* 0x0000001e11137c36 */ /* 0x000fe20008000000 */
[----:B------:R0:W-:Y:S01]  /*37f40*/  @P6 STG.E.U16 desc[UR8][R12.64], R16 ;  /* 0x000000100c006986 */ /* 0x0001e2000c101508 */
[----:B------:R-:W-:Y:S01]  /*37f50*/  PRMT R18, R21, 0x7632, R18 ;  /* 0x0000763215127816 */ /* 0x000fe20000000012 */
[----:B------:R-:W1:Y:S01]  /*37f60*/  LDCU UR34, c[0x0][0x398] ;  /* 0x00007300ff2277ac */ /* 0x000e620008000800 */
[----:B--2---:R-:W-:Y:S01]  /*37f70*/  VIADD R14, R29, 0x42 ;  /* 0x000000421d0e7836 */ /* 0x004fe20000000000 */
[----:B------:R-:W2:Y:S01]  /*37f80*/  LDCU UR35, c[0x0][0x398] ;  /* 0x00007300ff2377ac */ /* 0x000ea20008000800 */
[----:B------:R-:W-:-:S03]  /*37f90*/  VIADD R17, R19, UR30 ;  /* 0x0000001e13117c36 */ /* 0x000fc60008000000 */
[----:B----4-:R-:W-:Y:S01]  /*37fa0*/  ISETP.GE.AND P0, PT, R14, UR6, PT ;  /* 0x000000060e007c0c */ /* 0x010fe2000bf06270 */
[----:B------:R-:W-:-:S04]  /*37fb0*/  IMAD.WIDE R14, R19, 0x2, R2 ;  /* 0x00000002130e7825 */ /* 0x000fc800078e0202 */
[----:B0-----:R-:W-:Y:S01]  /*37fc0*/  IMAD.WIDE R12, R19, 0x2, R24 ;  /* 0x00000002130c7825 */ /* 0x001fe200078e0218 */
[----:B------:R-:W-:Y:S01]  /*37fd0*/  ISETP.LT.AND P6, PT, R7, UR24, !P4 ;  /* 0x0000001807007c0c */ /* 0x000fe2000e7c1270 */
[----:B------:R-:W4:Y:S01]  /*37fe0*/  LDL.LU R19, [R1+0xa0] ;  /* 0x0000a00001137983 */ /* 0x000f220000300800 */
        /* <DEDUP_REMOVED lines=23> */
[----:B------:R-:W-:Y:S01]  /*38160*/  ISETP.GE.AND P5, PT, R14, UR10, PT ;  /* 0x0000000a0e007c0c */ /* 0x000fe2000bfa6270 */
[----:B------:R-:W-:Y:S01]  /*38170*/  IMAD.WIDE R14, R16, 0x2, R2 ;  /* 0x00000002100e7825 */ /* 0x000fe200078e0202 */
[----:B------:R2:W-:Y:S01]  /*38180*/  @P4 STG.E.U16 desc[UR8][R12.64], R18 ;  /* 0x000000120c004986 */ /* 0x0005e2000c101508 */
[----:B------:R-:W-:Y:S01]  /*38190*/  ISETP.LT.AND P3, PT, R28, UR37, !P3 ;  /* 0x000000251c007c0c */ /* 0x000fe2000df61270 */
[----:B------:R-:W0:Y:S02]  /*381a0*/  LDCU UR10, c[0x0][0x39c] ;  /* 0x00007380ff0a77ac */ /* 0x000e240008000800 */
[----:B----4-:R4:W-:Y:S01]  /*381b0*/  @P6 STG.E.U16 desc[UR8][R14.64], R19 ;  /* 0x000000130e006986 */ /* 0x0109e2000c101508 */
[----:B--2---:R-:W-:Y:S01]  /*381c0*/  PRMT R18, R19, 0x7632, R18 ;  /* 0x0000763213127816 */ /* 0x004fe20000000012 */
[C---:B------:R-:W-:Y:S01]  /*381d0*/  VIADD R17, R16.reuse, UR30 ;  /* 0x0000001e10117c36 */ /* 0x040fe20008000000 */
[----:B------:R-:W-:Y:S01]  /*381e0*/  ISETP.LT.AND P4, PT, R7, UR38, !P0 ;  /* 0x0000002607007c0c */ /* 0x000fe2000c781270 */
[----:B------:R-:W-:Y:S01]  /*381f0*/  IMAD.WIDE R12, R16, 0x2, R24 ;  /* 0x00000002100c7825 */ /* 0x000fe200078e0218 */
[----:B------:R-:W2:Y:S03]  /*38200*/  LDCU UR37, c[0x0][0x398] ;  /* 0x00007300ff2577ac */ /* 0x000ea60008000800 */
[----:B----4-:R-:W-:-:S05]  /*38210*/  VIADD R19, R29, 0x45 ;  /* 0x000000451d137836 */ /* 0x010fca0000000000 */
[----:B------:R-:W-:Y:S01]  /*38220*/  ISETP.GE.AND P6, PT, R19, UR11, PT ;  /* 0x0000000b13007c0c */ /* 0x000fe2000bfc6270 */
[C---:B------:R-:W-:Y:S01]  /*38230*/  IMAD.WIDE R14, R17.reuse, 0x2, R2 ;  /* 0x00000002110e7825 */ /* 0x040fe200078e0202 */
[----:B------:R-:W4:Y:S01]  /*38240*/  LDL.LU R19, [R1+0x94] ;  /* 0x0000940001137983 */ /* 0x000f220000300800 */
        /* <DEDUP_REMOVED lines=8> */
[----:B----4-:R1:W-:Y:S01]  /*382d0*/  @P4 STG.E.U16 desc[UR8][R14.64], R19 ;  /* 0x000000130e004986 */ /* 0x0103e2000c101508 */
[----:B------:R-:W-:Y:S01]  /*382e0*/  ISETP.LT.AND P4, PT, R7, UR32, !P1 ;  /* 0x0000002007007c0c */ /* 0x000fe2000cf81270 */
[----:B------:R-:W4:Y:S01]  /*382f0*/  LDCU UR32, c[0x0][0x398] ;  /* 0x00007300ff2077ac */ /* 0x000f220008000800 */
[----:B------:R-:W-:Y:S02]  /*38300*/  ISETP.LT.AND P1, PT, R28, UR39, !P1 ;  /* 0x000000271c007c0c */ /* 0x000fe4000cf21270 */
        /* <DEDUP_REMOVED lines=32> */
[----:B---3--:R-:W-:Y:S01]  /*38510*/  ISETP.LT.AND P3, PT, R28, UR26, !P3 ;  /* 0x0000001a1c007c0c */ /* 0x008fe2000df61270 */
[----:B------:R-:W2:Y:S02]  /*38520*/  LDCU UR13, c[0x0][0x398] ;  /* 0x00007300ff0d77ac */ /* 0x000ea40008000800 */
[C---:B-1----:R-:W-:Y:S01]  /*38530*/  VIADD R14, R29.reuse, 0x49 ;  /* 0x000000491d0e7836 */ /* 0x042fe20000000000 */
[----:B------:R1:W-:Y:S01]  /*38540*/  @P6 STG.E.U16 desc[UR8][R12.64], R18 ;  /* 0x000000120c006986 */ /* 0x0003e2000c101508 */
[----:B------:R-:W-:Y:S01]  /*38550*/  VIADD R19, R29, 0x48 ;  /* 0x000000481d137836 */ /* 0x000fe20000000000 */
[----:B------:R-:W-:Y:S01]  /*38560*/  PRMT R16, R22, 0x7632, R16 ;  /* 0x0000763216107816 */ /* 0x000fe20000000010 */
[----:B------:R-:W3:Y:S01]  /*38570*/  LDCU UR26, c[0x0][0x398] ;  /* 0x00007300ff1a77ac */ /* 0x000ee20008000800 */
[----:B------:R-:W-:Y:S01]  /*38580*/  ISETP.GE.AND P1, PT, R14, UR10, PT ;  /* 0x0000000a0e007c0c */ /* 0x000fe2000bf26270 */
[----:B------:R-:W-:Y:S01]  /*38590*/  IMAD.WIDE R14, R17, 0x2, R2 ;  /* 0x00000002110e7825 */ /* 0x000fe200078e0202 */
[----:B------:R-:W-:Y:S01]  /*385a0*/  ISETP.LT.AND P6, PT, R7, UR33, !P4 ;  /* 0x0000002107007c0c */ /* 0x000fe2000e7c1270 */
[----:B------:R-:W0:Y:S01]  /*385b0*/  LDCU UR10, c[0x0][0x39c] ;  /* 0x00007380ff0a77ac */ /* 0x000e220008000800 */
[----:B------:R-:W-:-:S02]  /*385c0*/  ISETP.GE.AND P0, PT, R19, UR4, PT ;  /* 0x0000000413007c0c */ /* 0x000fc4000bf06270 */
[----:B------:R2:W-:Y:S01]  /*385d0*/  @P5 STG.E.U16 desc[UR8][R14.64], R22 ;  /* 0x000000160e005986 */ /* 0x0005e2000c101508 */
[C---:B------:R-:W-:Y:S01]  /*385e0*/  VIADD R19, R17.reuse, UR30 ;  /* 0x0000001e11137c36 */ /* 0x040fe20008000000 */
[----:B------:R-:W-:Y:S01]  /*385f0*/  ISETP.LT.AND P4, PT, R28, UR24, !P4 ;  /* 0x000000181c007c0c */ /* 0x000fe2000e781270 */
[----:B-1----:R-:W-:Y:S01]  /*38600*/  IMAD.WIDE R12, R17, 0x2, R24 ;  /* 0x00000002110c7825 */ /* 0x002fe200078e0218 */
[----:B------:R-:W-:Y:S01]  /*38610*/  PRMT R18, R21, 0x7632, R18 ;  /* 0x0000763215127816 */ /* 0x000fe20000000012 */
[----:B------:R-:W1:Y:S01]  /*38620*/  LDCU UR4, c[0x0][0x39c] ;  /* 0x00007380ff0477ac */ /* 0x000e620008000800 */
[----:B------:R-:W0:Y:S01]  /*38630*/  LDCU UR33, c[0x0][0x398] ;  /* 0x00007300ff2177ac */ /* 0x000e220008000800 */
[----:B--2---:R-:W-:Y:S01]  /*38640*/  VIADD R14, R29, 0x4a ;  /* 0x0000004a1d0e7836 */ /* 0x004fe20000000000 */
[----:B------:R2:W-:Y:S01]  /*38650*/  @P3 STG.E.U16 desc[UR8][R12.64], R16 ;  /* 0x000000100c003986 */ /* 0x0005e2000c101508 */
[----:B------:R-:W0:Y:S03]  /*38660*/  LDCU UR24, c[0x0][0x398] ;  /* 0x00007300ff1877ac */ /* 0x000e260008000800 */
[----:B------:R-:W-:Y:S01]  /*38670*/  ISETP.GE.AND P5, PT, R14, UR11, PT ;  /* 0x0000000b0e007c0c */ /* 0x000fe2000bfa6270 */
[----:B------:R-:W-:-:S04]  /*38680*/  IMAD.WIDE R14, R19, 0x2, R2 ;  /* 0x00000002130e7825 */ /* 0x000fc800078e0202 */
[C---:B------:R-:W-:Y:S01]  /*38690*/  VIADD R17, R19.reuse, UR30 ;  /* 0x0000001e13117c36 */ /* 0x040fe20008000000 */
[----:B------:R0:W-:Y:S01]  /*386a0*/  @P6 STG.E.U16 desc[UR8][R14.64], R21 ;  /* 0x000000150e006986 */ /* 0x0001e2000c101508 */
[----:B--2---:R-:W-:Y:S01]  /*386b0*/  IMAD.WIDE R12, R19, 0x2, R24 ;  /* 0x00000002130c7825 */ /* 0x004fe200078e0218 */
[----:B------:R-:W-:Y:S02]  /*386c0*/  ISETP.LT.AND P3, PT, R7, UR14, !P0 ;  /* 0x0000000e07007c0c */ /* 0x000fe4000c761270 */
[----:B------:R-:W2:Y:S01]  /*386d0*/  LDL.LU R19, [R1+0xd0] ;  /* 0x0000d00001137983 */ /* 0x000ea20000300800 */
[----:B------:R-:W1:Y:S03]  /*386e0*/  LDCU UR11, c[0x0][0x39c] ;  /* 0x00007380ff0b77ac */ /* 0x000e660008000800 */
[----:B------:R1:W-:Y:S01]  /*386f0*/  @P4 STG.E.U16 desc[UR8][R12.64], R18 ;  /* 0x000000120c004986 */ /* 0x0003e2000c101508 */
[----:B------:R-:W-:Y:S01]  /*38700*/  VIADD R16, R29, 0x4b ;  /* 0x0000004b1d107836 */ /* 0x000fe20000000000 */
[----:B------:R-:W1:Y:S02]  /*38710*/  LDCU UR14, c[0x0][0x398] ;  /* 0x00007300ff0e77ac */ /* 0x000e640008000800 */
[----:B0-----:R-:W2:Y:S04]  /*38720*/  LDL.LU R21, [R1+0xd4] ;  /* 0x0000d40001157983 */ /* 0x001ea80000300800 */
[----:B------:R-:W2:Y:S04]  /*38730*/  LDL.LU R26, [R1+0xc8] ;  /* 0x0000c800011a7983 */ /* 0x000ea80000300800 */
[----:B------:R-:W2:Y:S04]  /*38740*/  LDL.LU R27, [R1+0xd8] ;  /* 0x0000d800011b7983 */ /* 0x000ea80000300800 */
[----:B------:R-:W2:Y:S04]  /*38750*/  LDL.LU R23, [R1+0xcc] ;  /* 0x0000cc0001177983 */ /* 0x000ea80000300800 */
[----:B------:R-:W2:Y:S04]  /*38760*/  LDL.LU R22, [R1+0xdc] ;  /* 0x0000dc0001167983 */ /* 0x000ea80000300800 */
        /* <DEDUP_REMOVED lines=10> */
[----:B------:R-:W0:Y:S01]  /*38810*/  LDCU UR35, c[0x0][0x398] ;  /* 0x00007300ff2377ac */ /* 0x000e220008000800 */
[----:B-1----:R-:W-:Y:S02]  /*38820*/  VIADD R14, R29, 0x4c ;  /* 0x0000004c1d0e7836 */ /* 0x002fe40000000000 */
[----:B------:R-:W-:-:S03]  /*38830*/  IMAD.WIDE R12, R17, 0x2, R24 ;  /* 0x00000002110c7825 */ /* 0x000fc600078e0218 */
[----:B------:R-:W-:Y:S01]  /*38840*/  ISETP.GE.AND P3, PT, R14, UR6, PT ;  /* 0x000000060e007c0c */ /* 0x000fe2000bf66270 */
[----:B------:R-:W-:Y:S01]  /*38850*/  IMAD.WIDE R14, R16, 0x2, R2 ;  /* 0x00000002100e7825 */ /* 0x000fe200078e0202 */
[----:B------:R1:W-:Y:S01]  /*38860*/  @P0 STG.E.U16 desc[UR8][R12.64], R18 ;  /* 0x000000120c000986 */ /* 0x0003e2000c101508 */
[----:B------:R-:W-:Y:S01]  /*38870*/  ISETP.LT.AND P1, PT, R28, UR36, !P1 ;  /* 0x000000241c007c0c */ /* 0x000fe2000cf21270 */
[----:B------:R-:W0:Y:S02]  /*38880*/  LDCU UR6, c[0x0][0x39c] ;  /* 0x00007380ff0677ac */ /* 0x000e240008000800 */
[----:B------:R2:W-:Y:S01]  /*38890*/  @P4 STG.E.U16 desc[UR8][R14.64], R19 ;  /* 0x000000130e004986 */ /* 0x0005e2000c101508 */
[----:B-1----:R-:W-:Y:S01]  /*388a0*/  PRMT R18, R19, 0x7632, R18 ;  /* 0x0000763213127816 */ /* 0x002fe20000000012 */
[----:B--2---:R-:W-:-:S05]  /*388b0*/  VIADD R19, R29, 0x4d ;  /* 0x0000004d1d137836 */ /* 0x004fca0000000000 */
[----:B------:R-:W-:Y:S01]  /*388c0*/  ISETP.GE.AND P4, PT, R19, UR4, PT ;  /* 0x0000000413007c0c */ /* 0x000fe2000bf86270 */
[C---:B------:R-:W-:Y:S01]  /*388d0*/  VIADD R17, R16.reuse, UR30 ;  /* 0x0000001e10117c36 */ /* 0x040fe20008000000 */
[----:B------:R-:W2:Y:S01]  /*388e0*/  LDL.LU R19, [R1+0xc4] ;  /* 0x0000c40001137983 */ /* 0x000ea20000300800 */
[----:B------:R-:W-:Y:S01]  /*388f0*/  ISETP.LT.AND P0, PT, R7, UR28, !P5 ;  /* 0x0000001c07007c0c */ /* 0x000fe2000ef01270 */
[----:B------:R-:W-:Y:S01]  /*38900*/  IMAD.WIDE R12, R16, 0x2, R24 ;  /* 0x00000002100c7825 */ /* 0x000fe200078e0218 */
[C---:B----4-:R-:W-:Y:S01]  /*38910*/  ISETP.LT.AND P5, PT, R28.reuse, UR32, !P5 ;  /* 0x000000201c007c0c */ /* 0x050fe2000efa1270 */
[----:B------:R-:W1:Y:S02]  /*38920*/  LDCU UR4, c[0x0][0x39c] ;  /* 0x00007380ff0477ac */ /* 0x000e640008000800 */
        /* <DEDUP_REMOVED lines=8> */
[----:B----4-:R-:W-:-:S04]  /*389b0*/  IMAD.WIDE R12, R17, 0x2, R24 ;  /* 0x00000002110c7825 */ /* 0x010fc800078e0218 */
[----:B------:R-:W-:-:S04]  /*389c0*/  VIADD R18, R17, UR30 ;  /* 0x0000001e11127c36 */ /* 0x000fc80008000000 */
[----:B------:R-:W-:Y:S01]  /*389d0*/  VIADD R17, R18, UR30 ;  /* 0x0000001e12117c36 */ /* 0x000fe20008000000 */
[----:B--2---:R2:W-:Y:S02]  /*389e0*/  @P0 STG.E.U16 desc[UR8][R14.64], R19 ;  /* 0x000000130e000986 */ /* 0x0045e4000c101508 */
[----:B--2---:R-:W-:Y:S01]  /*389f0*/  PRMT R14, R19, 0x7632, R14 ;  /* 0x00007632130e7816 */ /* 0x004fe2000000000e */
[----:B------:R-:W-:-:S04]  /*38a00*/  VIADD R15, R29, 0x4e ;  /* 0x0000004e1d0f7836 */ /* 0x000fc80000000000 */
[----:B------:R2:W-:Y:S01]  /*38a10*/  @P5 STG.E.U16 desc[UR8][R12.64], R14 ;  /* 0x0000000e0c005986 */ /* 0x0005e2000c101508 */
[----:B------:R-:W-:Y:S01]  /*38a20*/  ISETP.GE.AND P0, PT, R15, UR10, PT ;  /* 0x0000000a0f007c0c */ /* 0x000fe2000bf06270 */
[----:B------:R-:W-:Y:S01]  /*38a30*/  VIADD R19, R29, 0x4f ;  /* 0x0000004f1d137836 */ /* 0x000fe20000000000 */
[C---:B------:R-:W-:Y:S01]  /*38a40*/  ISETP.LT.AND P5, PT, R7.reuse, UR16, !P3 ;  /* 0x0000001007007c0c */ /* 0x040fe2000dfa1270 */
[----:B------:R-:W4:Y:S01]  /*38a50*/  LDCU UR10, c[0x0][0x39c] ;  /* 0x00007380ff0a77ac */ /* 0x000f220008000800 */
[----:B-----5:R-:W-:Y:S01]  /*38a60*/  ISETP.LT.AND P3, PT, R28, UR18, !P3 ;  /* 0x000000121c007c0c */ /* 0x020fe2000df61270 */
[----:B------:R-:W5:Y:S01]  /*38a70*/  LDCU UR16, c[0x0][0x398] ;  /* 0x00007300ff1077ac */ /* 0x000f620008000800 */
[C---:B--2---:R-:W-:Y:S01]  /*38a80*/  IMAD.WIDE R14, R18.reuse, 0x2, R2 ;  /* 0x00000002120e7825 */ /* 0x044fe200078e0202 */
[----:B------:R-:W2:Y:S03]  /*38a90*/  LDCU UR18, c[0x0][0x398] ;  /* 0x00007300ff1277ac */ /* 0x000ea60008000800 */
[----:B------:R-:W-:Y:S01]  /*38aa0*/  IMAD.WIDE R12, R18, 0x2, R24 ;  /* 0x00000002120c7825 */ /* 0x000fe200078e0218 */
[----:B------:R0:W-:Y:S04]  /*38ab0*/  @P1 STG.E.U16 desc[UR8][R14.64], R21 ;  /* 0x000000150e001986 */ /* 0x0001e8000c101508 */
[----:B------:R1:W-:Y:S01]  /*38ac0*/  @P6 STG.E.U16 desc[UR8][R12.64], R16 ;  /* 0x000000100c006986 */ /* 0x0003e2000c101508 */
[----:B------:R-:W-:Y:S01]  /*38ad0*/  ISETP.LT.AND P6, PT, R7, UR13, !P4 ;  /* 0x0000000d07007c0c */ /* 0x000fe2000e7c1270 */
[----:B------:R-:W2:Y:S01]  /*38ae0*/  LDCU UR13, c[0x0][0x398] ;  /* 0x00007300ff0d77ac */ /* 0x000ea20008000800 */
[----:B------:R-:W-:Y:S01]  /*38af0*/  PRMT R18, R26, 0x7632, R18 ;  /* 0x000076321a127816 */ /* 0x000fe20000000012 */
[C---:B0-----:R-:W-:Y:S01]  /*38b00*/  IMAD.WIDE R14, R17.reuse, 0x2, R2 ;  /* 0x00000002110e7825 */ /* 0x041fe200078e0202 */
[----:B------:R-:W2:Y:S03]  /*38b10*/  LDL.LU R21, [R1+0xf9c] ;  /* 0x000f9c0001157983 */ /* 0x000ea60000300800 */
        /* <DEDUP_REMOVED lines=8> */
[----:B---3--:R-:W-:Y:S01]  /*38ba0*/  ISETP.LT.AND P6, PT, R7, UR26, !P0 ;  /* 0x0000001a07007c0c */ /* 0x008fe2000c7c1270 */
[C---:B------:R-:W-:Y:S01]  /*38bb0*/  VIADD R17, R16.reuse, UR30 ;  /* 0x0000001e10117c36 */ /* 0x040fe20008000000 */
[----:B------:R-:W-:Y:S01]  /*38bc0*/  PRMT R18, R27, 0x7632, R18 ;  /* 0x000076321b127816 */ /* 0x000fe20000000012 */
[----:B------:R-:W-:-:S04]  /*38bd0*/  IMAD.WIDE R12, R16, 0x2, R24 ;  /* 0x00000002100c7825 */ /* 0x000fc800078e0218 */
[----:B0-----:R-:W-:Y:S01]  /*38be0*/  VIADD R14, R29, 0x51 ;  /* 0x000000511d0e7836 */ /* 0x001fe20000000000 */
[----:B------:R-:W-:Y:S01]  /*38bf0*/  ISETP.GE.AND P1, PT, R19, UR11, PT ;  /* 0x0000000b13007c0c */ /* 0x000fe2000bf26270 */
[----:B------:R-:W0:Y:S03]  /*38c00*/  LDCU UR26, c[0x0][0x398] ;  /* 0x00007300ff1a77ac */ /* 0x000e260008000800 */
[----:B------:R-:W-:Y:S01]  /*38c10*/  ISETP.GE.AND P3, PT, R14, UR6, PT ;  /* 0x000000060e007c0c */ /* 0x000fe2000bf66270 */
[----:B------:R-:W-:Y:S01]  /*38c20*/  IMAD.WIDE R14, R17, 0x2, R2 ;  /* 0x00000002110e7825 */ /* 0x000fe200078e0202 */
[----:B------:R-:W-:Y:S01]  /*38c30*/  ISETP.LT.AND P0, PT, R28, UR24, !P0 ;  /* 0x000000181c007c0c */ /* 0x000fe2000c701270 */
[----:B------:R3:W-:Y:S01]  /*38c40*/  @P4 STG.E.U16 desc[UR8][R12.64], R18 ;  /* 0x000000120c004986 */ /* 0x0007e2000c101508 */
[----:B------:R-:W-:Y:S01]  /*38c50*/  PRMT R16, R23, 0x7632, R16 ;  /* 0x0000763217107816 */ /* 0x000fe20000000010 */
[----:B------:R-:W-:Y:S01]  /*38c60*/  VIADD R19, R29, 0x50 ;  /* 0x000000501d137836 */ /* 0x000fe20000000000 */
[----:B------:R-:W0:Y:S01]  /*38c70*/  LDCU UR11, c[0x0][0x39c] ;  /* 0x00007380ff0b77ac */ /* 0x000e220008000800 */
[----:B------:R1:W-:Y:S01]  /*38c80*/  @P6 STG.E.U16 desc[UR8][R14.64], R23 ;  /* 0x000000170e006986 */ /* 0x0003e2000c101508 */
[----:B------:R-:W-:-:S02]  /*38c90*/  ISETP.LT.AND P6, PT, R7, UR14, !P1 ;  /* 0x0000000e07007c0c */ /* 0x000fc4000cfc1270 */
[----:B------:R-:W-:Y:S01]  /*38ca0*/  ISETP.GE.AND P5, PT, R19, UR12, PT ;  /* 0x0000000c13007c0c */ /* 0x000fe2000bfa6270 */
[C---:B------:R-:W-:Y:S01]  /*38cb0*/  VIADD R19, R17.reuse, UR30 ;  /* 0x0000001e11137c36 */ /* 0x040fe20008000000 */
[----:B------:R-:W-:Y:S01]  /*38cc0*/  ISETP.LT.AND P1, PT, R28, UR33, !P1 ;  /* 0x000000211c007c0c */ /* 0x000fe2000cf21270 */
[----:B------:R-:W0:Y:S01]  /*38cd0*/  LDCU UR6, c[0x0][0x39c] ;  /* 0x00007380ff0677ac */ /* 0x000e220008000800 */
[----:B---3--:R-:W-:Y:S01]  /*38ce0*/  IMAD.WIDE R12, R17, 0x2, R24 ;  /* 0x00000002110c7825 */ /* 0x008fe200078e0218 */
[----:B------:R-:W-:Y:S01]  /*38cf0*/  PRMT R18, R22, 0x7632, R18 ;  /* 0x0000763216127816 */ /* 0x000fe20000000012 */
[----:B------:R-:W3:Y:S02]  /*38d00*/  LDCU UR12, c[0x0][0x398] ;  /* 0x00007300ff0c77ac */ /* 0x000ee40008000800 */
[----:B-1----:R-:W-:Y:S01]  /*38d10*/  VIADD R14, R29, 0x52 ;  /* 0x000000521d0e7836 */ /* 0x002fe20000000000 */
[----:B------:R1:W-:Y:S01]  /*38d20*/  @P0 STG.E.U16 desc[UR8][R12.64], R16 ;  /* 0x000000100c000986 */ /* 0x0003e2000c101508 */
[----:B------:R-:W0:Y:S03]  /*38d30*/  LDCU UR24, c[0x0][0x398] ;  /* 0x00007300ff1877ac */ /* 0x000e260008000800 */
[----:B------:R-:W-:Y:S01]  /*38d40*/  ISETP.GE.AND P4, PT, R14, UR4, PT ;  /* 0x000000040e007c0c */ /* 0x000fe2000bf86270 */
[C---:B------:R-:W-:Y:S01]  /*38d50*/  IMAD.WIDE R14, R19.reuse, 0x2, R2 ;  /* 0x00000002130e7825 */ /* 0x040fe200078e0202 */
[----:B------:R-:W0:Y:S03]  /*38d60*/  LDCU UR14, c[0x0][0x398] ;  /* 0x00007300ff0e77ac */ /* 0x000e260008000800 */
[C---:B------:R-:W-:Y:S01]  /*38d70*/  VIADD R17, R19.reuse, UR30 ;  /* 0x0000001e13117c36 */ /* 0x040fe20008000000 */
[----:B------:R3:W-:Y:S01]  /*38d80*/  @P6 STG.E.U16 desc[UR8][R14.64], R22 ;  /* 0x000000160e006986 */ /* 0x0007e2000c101508 */
[----:B------:R-:W0:Y:S01]  /*38d90*/  LDCU UR33, c[0x0][0x398] ;  /* 0x00007300ff2177ac */ /* 0x000e220008000800 */
[----:B-1----:R-:W-:-:S02]  /*38da0*/  IMAD.WIDE R12, R19, 0x2, R24 ;  /* 0x00000002130c7825 */ /* 0x002fc400078e0218 */
[----:B------:R-:W2:Y:S01]  /*38db0*/  LDL.LU R19, [R1+0xf0] ;  /* 0x0000f00001137983 */ /* 0x000ea20000300800 */
[----:B------:R-:W-:Y:S01]  /*38dc0*/  ISETP.LT.AND P0, PT, R7, UR34, !P5 ;  /* 0x0000002207007c0c */ /* 0x000fe2000ef01270 */
[----:B------:R-:W-:Y:S01]  /*38dd0*/  VIADD R16, R29, 0x53 ;  /* 0x000000531d107836 */ /* 0x000fe20000000000 */
[----:B------:R-:W1:Y:S01]  /*38de0*/  LDCU UR4, c[0x0][0x39c] ;  /* 0x00007380ff0477ac */ /* 0x000e620008000800 */
[----:B------:R0:W-:Y:S04]  /*38df0*/  @P1 STG.E.U16 desc[UR8][R12.64], R18 ;  /* 0x000000120c001986 */ /* 0x0001e8000c101508 */
[----:B---3--:R-:W3:Y:S04]  /*38e00*/  LDL.LU R22, [R1+0xf4] ;  /* 0x0000f40001167983 */ /* 0x008ee80000300800 */
[----:B------:R-:W2:Y:S04]  /*38e10*/  LDL.LU R26, [R1+0xf8] ;  /* 0x0000f800011a7983 */ /* 0x000ea80000300800 */
[----:B------:R-:W2:Y:S04]  /*38e20*/  LDL.LU R27, [R1+0xec] ;  /* 0x0000ec00011b7983 */ /* 0x000ea80000300800 */
[----:B------:R-:W2:Y:S04]  /*38e30*/  LDL.LU R23, [R1+0xfc] ;  /* 0x0000fc0001177983 */ /* 0x000ea80000300800 */
[----:B0-----:R-:W2:Y:S01]  /*38e40*/  LDL.LU R13, [R1+0xe0] ;  /* 0x0000e000010d7983 */ /* 0x001ea20000300800 */
[----:B------:R-:W-:Y:S01]  /*38e50*/  IMAD.WIDE R14, R17, 0x2, R2 ;  /* 0x00000002110e7825 */ /* 0x000fe200078e0202 */
[----:B------:R-:W-:Y:S01]  /*38e60*/  ISETP.LT.AND P5, PT, R28, UR28, !P5 ;  /* 0x0000001c1c007c0c */ /* 0x000fe2000efa1270 */
[----:B------:R-:W0:Y:S01]  /*38e70*/  LDCU UR28, c[0x0][0x398] ;  /* 0x00007300ff1c77ac */ /* 0x000e220008000800 */
[----:B------:R-:W-:-:S02]  /*38e80*/  ISETP.LT.AND P1, PT, R7, UR32, !P3 ;  /* 0x0000002007007c0c */ /* 0x000fc4000df21270 */
[----:B----4-:R-:W-:Y:S01]  /*38e90*/  ISETP.GE.AND P6, PT, R16, UR10, PT ;  /* 0x0000000a10007c0c */ /* 0x010fe2000bfc6270 */
[----:B------:R-:W-:Y:S01]  /*38ea0*/  VIADD R16, R17, UR30 ;  /* 0x0000001e11107c36 */ /* 0x000fe20008000000 */
[----:B--2---:R2:W-:Y:S01]  /*38eb0*/  @P0 STG.E.U16 desc[UR8][R14.64], R13 ;  /* 0x0000000d0e000986 */ /* 0x0045e2000c101508 */
[----:B------:R-:W-:Y:S01]  /*38ec0*/  PRMT R18, R13, 0x7632, R18 ;  /* 0x000076320d127816 */ /* 0x000fe20000000012 */
[----:B------:R-:W4:Y:S01]  /*38ed0*/  LDCU UR10, c[0x0][0x39c] ;  /* 0x00007380ff0a77ac */ /* 0x000f220008000800 */
[----:B------:R-:W0:Y:S01]  /*38ee0*/  LDCU UR32, c[0x0][0x398] ;  /* 0x00007300ff2077ac */ /* 0x000e220008000800 */
        /* <DEDUP_REMOVED lines=9> */
[----:B-1----:R-:W-:-:S05]  /*38f80*/  VIADD R19, R29, 0x55 ;  /* 0x000000551d137836 */ /* 0x002fca0000000000 */
[----:B------:R-:W-:Y:S01]  /*38f90*/  ISETP.GE.AND P1, PT, R19, UR6, PT ;  /* 0x0000000613007c0c */ /* 0x000fe2000bf26270 */
[C---:B------:R-:W-:Y:S01]  /*38fa0*/  VIADD R17, R16.reuse, UR30 ;  /* 0x0000001e10117c36 */ /* 0x040fe20008000000 */
[----:B------:R-:W2:Y:S01]  /*38fb0*/  LDL.LU R19, [R1+0xe4] ;  /* 0x0000e40001137983 */ /* 0x000ea20000300800 */
[----:B------:R-:W-:Y:S01]  /*38fc0*/  ISETP.LT.AND P5, PT, R7, UR20, !P4 ;  /* 0x0000001407007c0c */ /* 0x000fe2000e7a1270 */
[----:B------:R-:W-:Y:S01]  /*38fd0*/  IMAD.WIDE R12, R16, 0x2, R24 ;  /* 0x00000002100c7825 */ /* 0x000fe200078e0218 */
[----:B-----5:R-:W-:Y:S01]  /*38fe0*/  ISETP.LT.AND P4, PT, R28, UR16, !P4 ;  /* 0x000000101c007c0c */ /* 0x020fe2000e781270 */
[----:B------:R-:W1:Y:S02]  /*38ff0*/  LDCU UR6, c[0x0][0x39c] ;  /* 0x00007380ff0677ac */ /* 0x000e640008000800 */
[C---:B------:R-:W-:Y:S01]  /*39000*/  IMAD.WIDE R14, R17.reuse, 0x2, R2 ;  /* 0x00000002110e7825 */ /* 0x040fe200078e0202 */
[----:B------:R5:W-:Y:S01]  /*39010*/  @P3 STG.E.U16 desc[UR8][R12.64], R18 ;  /* 0x000000120c003986 */ /* 0x000be2000c101508 */
[----:B---3--:R-:W-:Y:S01]  /*39020*/  PRMT R16, R22, 0x7632, R16 ;  /* 0x0000763216107816 */ /* 0x008fe20000000010 */
[----:B------:R-:W3:Y:S01]  /*39030*/  LDCU UR20, c[0x0][0x398] ;  /* 0x00007300ff1477ac */ /* 0x000ee20008000800 */
[----:B------:R-:W0:Y:S01]  /*39040*/  LDCU UR16, c[0x0][0x398] ;  /* 0x00007300ff1077ac */ /* 0x000e220008000800 */
[----:B-----5:R-:W-:-:S04]  /*39050*/  IMAD.WIDE R12, R17, 0x2, R24 ;  /* 0x00000002110c7825 */ /* 0x020fc800078e0218 */
[----:B------:R-:W-:Y:S01]  /*39060*/  VIADD R18, R17, UR30 ;  /* 0x0000001e11127c36 */ /* 0x000fe20008000000 */
[----:B--2---:R2:W-:Y:S01]  /*39070*/  @P5 STG.E.U16 desc[UR8][R14.64], R19 ;  /* 0x000000130e005986 */ /* 0x0045e2000c101508 */
[----:B------:R-:W-:Y:S02]  /*39080*/  ISETP.LT.AND P5, PT, R7, UR13, !P6 ;  /* 0x0000000d07007c0c */ /* 0x000fe4000f7a1270 */
[C---:B------:R-:W-:Y:S01]  /*39090*/  VIADD R17, R18.reuse, UR30 ;  /* 0x0000001e12117c36 */ /* 0x040fe20008000000 */
[----:B--2---:R-:W-:Y:S01]  /*390a0*/  PRMT R14, R19, 0x7632, R14 ;  /* 0x00007632130e7816 */ /* 0x004fe2000000000e */
[C---:B------:R-:W-:Y:S01]  /*390b0*/  VIADD R15, R29.reuse, 0x56 ;  /* 0x000000561d0f7836 */ /* 0x040fe20000000000 */
[----:B------:R-:W2:Y:S01]  /*390c0*/  LDCU UR13, c[0x0][0x398] ;  /* 0x00007300ff0d77ac */ /* 0x000ea20008000800 */
[----:B------:R-:W-:Y:S02]  /*390d0*/  VIADD R19, R29, 0x57 ;  /* 0x000000571d137836 */ /* 0x000fe40000000000 */
[----:B------:R5:W-:Y:S01]  /*390e0*/  @P4 STG.E.U16 desc[UR8][R12.64], R14 ;  /* 0x0000000e0c004986 */ /* 0x000be2000c101508 */
[----:B------:R-:W-:Y:S01]  /*390f0*/  ISETP.GE.AND P3, PT, R15, UR4, PT ;  /* 0x000000040f007c0c */ /* 0x000fe2000bf66270 */
[----:B------:R-:W0:Y:S01]  /*39100*/  LDCU UR4, c[0x0][0x39c] ;  /* 0x00007380ff0477ac */ /* 0x000e220008000800 */
[----:B-----5:R-:W-:-:S05]  /*39110*/  IMAD.WIDE R14, R18, 0x2, R2 ;  /* 0x00000002120e7825 */ /* 0x020fca00078e0202 */
[----:B------:R5:W-:Y:S01]  /*39120*/  @P5 STG.E.U16 desc[UR8][R14.64], R22 ;  /* 0x000000160e005986 */ /* 0x000be2000c101508 */
[----:B----4-:R-:W-:Y:S02]  /*39130*/  ISETP.GE.AND P5, PT, R19, UR10, PT ;  /* 0x0000000a13007c0c */ /* 0x010fe4000bfa6270 */
[----:B------:R-:W-:Y:S01]  /*39140*/  ISETP.LT.AND P6, PT, R28, UR18, !P6 ;  /* 0x000000121c007c0c */ /* 0x000fe2000f7c1270 */
[----:B------:R-:W-:Y:S01]  /*39150*/  IMAD.WIDE R12, R18, 0x2, R24 ;  /* 0x00000002120c7825 */ /* 0x000fe200078e0218 */
[----:B------:R-:W-:Y:S01]  /*39160*/  ISETP.LT.AND P4, PT, R7, UR12, !P0 ;  /* 0x0000000c07007c0c */ /* 0x000fe2000c781270 */
[----:B------:R-:W4:Y:S01]  /*39170*/  LDCU UR10, c[0x0][0x39c] ;  /* 0x00007380ff0a77ac */ /* 0x000f220008000800 */
[----:B-----5:R-:W5:Y:S01]  /*39180*/  LDL.LU R22, [R1+0xf98] ;  /* 0x000f980001167983 */ /* 0x020f620000300800 */
[----:B------:R-:W-:Y:S01]  /*39190*/  IMAD.WIDE R14, R17, 0x2, R2 ;  /* 0x00000002110e7825 */ /* 0x000fe200078e0202 */
[----:B------:R-:W0:Y:S02]  /*391a0*/  LDCU UR18, c[0x0][0x398] ;  /* 0x00007300ff1277ac */ /* 0x000e240008000800 */
[----:B------:R-:W2:Y:S01]  /*391b0*/  LDL.LU R19, [R1+0xe8] ;  /* 0x0000e80001137983 */ /* 0x000ea20000300800 */
[C---:B------:R-:W-:Y:S01]  /*391c0*/  ISETP.LT.AND P0, PT, R28.reuse, UR22, !P0 ;  /* 0x000000161c007c0c */ /* 0x040fe2000c701270 */
[----:B------:R-:W0:Y:S03]  /*391d0*/  LDCU UR12, c[0x0][0x398] ;  /* 0x00007300ff0c77ac */ /* 0x000e260008000800 */
[----:B------:R1:W-:Y:S01]  /*391e0*/  @P6 STG.E.U16 desc[UR8][R12.64], R16 ;  /* 0x000000100c006986 */ /* 0x0003e2000c101508 */
[----:B------:R-:W-:Y:S01]  /*391f0*/  ISETP.LT.AND P6, PT, R7, UR24, !P1 ;  /* 0x0000001807007c0c */ /* 0x000fe2000cfc1270 */
[----:B------:R-:W0:Y:S01]  /*39200*/  LDCU UR22, c[0x0][0x398] ;  /* 0x00007300ff1677ac */ /* 0x000e220008000800 */
[----:B------:R-:W-:Y:S01]  /*39210*/  ISETP.LT.AND P1, PT, R28, UR14, !P1 ;  /* 0x0000000e1c007c0c */ /* 0x000fe2000cf21270 */
[----:B------:R-:W0:Y:S01]  /*39220*/  LDCU UR14, c[0x0][0x398] ;  /* 0x00007300ff0e77ac */ /* 0x000e220008000800 */
[----:B------:R-:W0:Y:S01]  /*39230*/  LDCU UR24, c[0x0][0x398] ;  /* 0x00007300ff1877ac */ /* 0x000e220008000800 */
[----:B-1----:R-:W-:-:S02]  /*39240*/  VIADD R16, R17, UR30 ;  /* 0x0000001e11107c36 */ /* 0x002fc40008000000 */
[----:B------:R-:W-:-:S04]  /*39250*/  IMAD.WIDE R12, R17, 0x2, R24 ;  /* 0x00000002110c7825 */ /* 0x000fc800078e0218 */
[----:B------:R-:W-:Y:S01]  /*39260*/  VIADD R17, R16, UR30 ;  /* 0x0000001e10117c36 */ /* 0x000fe20008000000 */
[----:B--2---:R1:W-:Y:S01]  /*39270*/  @P4 STG.E.U16 desc[UR8][R14.64], R19 ;  /* 0x000000130e004986 */ /* 0x0043e2000c101508 */
[----:B------:R-:W-:-:S05]  /*39280*/  PRMT R18, R19, 0x7632, R18 ;  /* 0x0000763213127816 */ /* 0x000fca0000000012 */
[----:B------:R2:W-:Y:S01]  /*39290*/  @P0 STG.E.U16 desc[UR8][R12.64], R18 ;  /* 0x000000120c000986 */ /* 0x0005e2000c101508 */
[----:B-1----:R-:W-:-:S05]  /*392a0*/  IMAD.WIDE R14, R16, 0x2, R2 ;  /* 0x00000002100e7825 */ /* 0x002fca00078e0202 */
[----:B------:R1:W-:Y:S01]  /*392b0*/  @P6 STG.E.U16 desc[UR8][R14.64], R26 ;  /* 0x0000001a0e006986 */ /* 0x0003e2000c101508 */
[----:B------:R-:W-:Y:S01]  /*392c0*/  ISETP.LT.AND P6, PT, R7, UR26, !P3 ;  /* 0x0000001a07007c0c */ /* 0x000fe2000dfc1270 */
[----:B--2---:R-:W-:Y:S01]  /*392d0*/  IMAD.WIDE R12, R16, 0x2, R24 ;  /* 0x00000002100c7825 */ /* 0x004fe200078e0218 */
[----:B------:R-:W-:Y:S01]  /*392e0*/  PRMT R18, R26, 0x7632, R18 ;  /* 0x000076321a127816 */ /* 0x000fe20000000012 */
[----:B------:R-:W2:Y:S02]  /*392f0*/  LDCU UR26, c[0x0][0x398] ;  /* 0x00007300ff1a77ac */ /* 0x000ea40008000800 */
[----:B-1----:R-:W-:Y:S01]  /*39300*/  VIADD R14, R29, 0x59 ;  /* 0x000000591d0e7836 */ /* 0x002fe20000000000 */
[----:B------:R-:W-:-:S04]  /*39310*/  ISETP.LT.AND P3, PT, R28, UR33, !P3 ;  /* 0x000000211c007c0c */ /* 0x000fc8000df61270 */
[----:B------:R-:W-:Y:S01]  /*39320*/  ISETP.GE.AND P0, PT, R14, UR6, PT ;  /* 0x000000060e007c0c */ /* 0x000fe2000bf06270 */
[----:B------:R-:W-:Y:S01]  /*39330*/  IMAD.WIDE R14, R17, 0x2, R2 ;  /* 0x00000002110e7825 */ /* 0x000fe200078e0202 */
[----:B------:R1:W-:Y:S03]  /*39340*/  @P1 STG.E.U16 desc[UR8][R12.64], R18 ;  /* 0x000000120c001986 */ /* 0x0003e6000c101508 */
[----:B------:R-:W-:Y:S01]  /*39350*/  VIADD R19, R29, 0x58 ;  /* 0x000000581d137836 */ /* 0x000fe20000000000 */
[----:B------:R2:W-:Y:S01]  /*39360*/  @P6 STG.E.U16 desc[UR8][R14.64], R27 ;  /* 0x0000001b0e006986 */ /* 0x0005e2000c101508 */
[----:B0-----:R-:W-:Y:S01]  /*39370*/  ISETP.LT.AND P6, PT, R7, UR28, !P5 ;  /* 0x0000001c07007c0c */ /* 0x001fe2000efc1270 */
[----:B------:R-:W0:Y:S01]  /*39380*/  LDCU UR6, c[0x0][0x39c] ;  /* 0x00007380ff0677ac */ /* 0x000e220008000800 */
[----:B------:R-:W-:Y:S02]  /*39390*/  ISETP.LT.AND P5, PT, R28, UR32, !P5 ;  /* 0x000000201c007c0c */ /* 0x000fe4000efa1270 */
[----:B------:R-:W-:Y:S01]  /*393a0*/  ISETP.GE.AND P4, PT, R19, UR11, PT ;  /* 0x0000000b13007c0c */ /* 0x000fe2000bf86270 */
[----:B------:R-:W-:Y:S01]  /*393b0*/  VIADD R19, R17, UR30 ;  /* 0x0000001e11137c36 */ /* 0x000fe20008000000 */
[----:B------:R-:W-:Y:S01]  /*393c0*/  PRMT R16, R27, 0x7632, R16 ;  /* 0x000076321b107816 */ /* 0x000fe20000000010 */
[----:B-1----:R-:W-:Y:S01]  /*393d0*/  IMAD.WIDE R12, R17, 0x2, R24 ;  /* 0x00000002110c7825 */ /* 0x002fe200078e0218 */
[----:B------:R-:W-:Y:S01]  /*393e0*/  PRMT R18, R23, 0x7632, R18 ;  /* 0x0000763217127816 */ /* 0x000fe20000000012 */
[----:B------:R-:W1:Y:S02]  /*393f0*/  LDCU UR11, c[0x0][0x398] ;  /* 0x00007300ff0b77ac */ /* 0x000e640008000800 */
        /* <DEDUP_REMOVED lines=8> */
[----:B---3--:R-:W-:Y:S02]  /*39480*/  ISETP.LT.AND P3, PT, R7, UR20, !P4 ;  /* 0x0000001407007c0c */ /* 0x008fe4000e761270 */
[----:B------:R-:W2:Y:S01]  /*39490*/  LDL.LU R19, [R1+0x110] ;  /* 0x0001100001137983 */ /* 0x000ea20000300800 */
[----:B------:R-:W3:Y:S03]  /*394a0*/  LDCU UR4, c[0x0][0x39c] ;  /* 0x00007380ff0477ac */ /* 0x000ee60008000800 */
[----:B------:R1:W-:Y:S01]  /*394b0*/  @P5 STG.E.U16 desc[UR8][R12.64], R18 ;  /* 0x000000120c005986 */ /* 0x0003e2000c101508 */
[----:B------:R-:W-:Y:S01]  /*394c0*/  VIADD R16, R29, 0x5b ;  /* 0x0000005b1d107836 */ /* 0x000fe20000000000 */
[----:B------:R-:W2:Y:S02]  /*394d0*/  LDCU UR20, c[0x0][0x398] ;  /* 0x00007300ff1477ac */ /* 0x000ea40008000800 */
[----:B0-----:R-:W2:Y:S04]  /*394e0*/  LDL.LU R23, [R1+0x114] ;  /* 0x0001140001177983 */ /* 0x001ea80000300800 */
[----:B------:R-:W2:Y:S04]  /*394f0*/  LDL.LU R26, [R1+0x10c] ;  /* 0x00010c00011a7983 */ /* 0x000ea80000300800 */
[----:B------:R-:W2:Y:S04]  /*39500*/  LDL.LU R27, [R1+0x11c] ;  /* 0x00011c00011b7983 */ /* 0x000ea80000300800 */
[----:B-1----:R-:W2:Y:S01]  /*39510*/  LDL.LU R13, [R1+0x100] ;  /* 0x00010000010d7983 */ /* 0x002ea20000300800 */
        /* <DEDUP_REMOVED lines=8> */
[----:B------:R-:W2:Y:S01]  /*395a0*/  LDCU UR10, c[0x0][0x39c] ;  /* 0x00007380ff0a77ac */ /* 0x000ea20008000800 */
[----:B------:R-:W4:Y:S01]  /*395b0*/  LDCU UR13, c[0x0][0x398] ;  /* 0x00007300ff0d77ac */ /* 0x000f220008000800 */
        /* <DEDUP_REMOVED lines=9> */
[C---:B------:R-:W-:Y:S01]  /*39650*/  VIADD R17, R16.reuse, UR30 ;  /* 0x0000001e10117c36 */ /* 0x040fe20008000000 */
[----:B------:R-:W-:Y:S01]  /*39660*/  ISETP.LT.AND P4, PT, R7, UR12, !P1 ;  /* 0x0000000c07007c0c */ /* 0x000fe2000cf81270 */
[----:B------:R-:W-:Y:S01]  /*39670*/  IMAD.WIDE R12, R16, 0x2, R24 ;  /* 0x00000002100c7825 */ /* 0x000fe200078e0218 */
[----:B------:R-:W1:Y:S03]  /*39680*/  LDCU UR18, c[0x0][0x398] ;  /* 0x00007300ff1277ac */ /* 0x000e660008000800 */
[----:B--2---:R-:W-:Y:S01]  /*39690*/  VIADD R19, R29, 0x5d ;  /* 0x0000005d1d137836 */ /* 0x004fe20000000000 */
[----:B------:R-:W2:Y:S04]  /*396a0*/  LDCU UR12, c[0x0][0x398] ;  /* 0x00007300ff0c77ac */ /* 0x000ea80008000800 */
[----:B---3--:R-:W-:Y:S01]  /*396b0*/  ISETP.GE.AND P5, PT, R19, UR4, PT ;  /* 0x0000000413007c0c */ /* 0x008fe2000bfa6270 */
[----:B------:R-:W-:Y:S01]  /*396c0*/  IMAD.WIDE R14, R17, 0x2, R2 ;  /* 0x00000002110e7825 */ /* 0x000fe200078e0202 */
[----:B------:R-:W3:Y:S01]  /*396d0*/  LDL.LU R19, [R1+0x104] ;  /* 0x0001040001137983 */ /* 0x000ee20000300800 */
[----:B------:R-:W-:Y:S01]  /*396e0*/  ISETP.LT.AND P1, PT, R28, UR22, !P1 ;  /* 0x000000161c007c0c */ /* 0x000fe2000cf21270 */
[----:B------:R-:W0:Y:S02]  /*396f0*/  LDCU UR4, c[0x0][0x39c] ;  /* 0x00007380ff0477ac */ /* 0x000e240008000800 */
[----:B------:R1:W-:Y:S01]  /*39700*/  @P0 STG.E.U16 desc[UR8][R12.64], R18 ;  /* 0x000000120c000986 */ /* 0x0003e2000c101508 */
[----:B------:R-:W-:Y:S01]  /*39710*/  PRMT R16, R23, 0x7632, R16 ;  /* 0x0000763217107816 */ /* 0x000fe20000000010 */
[----:B------:R-:W0:Y:S01]  /*39720*/  LDCU UR22, c[0x0][0x398] ;  /* 0x00007300ff1677ac */ /* 0x000e220008000800 */
[----:B-1----:R-:W-:-:S04]  /*39730*/  IMAD.WIDE R12, R17, 0x2, R24 ;  /* 0x00000002110c7825 */ /* 0x002fc800078e0218 */
[----:B------:R-:W-:Y:S01]  /*39740*/  VIADD R18, R17, UR30 ;  /* 0x0000001e11127c36 */ /* 0x000fe20008000000 */
[----:B---3--:R1:W-:Y:S01]  /*39750*/  @P4 STG.E.U16 desc[UR8][R14.64], R19 ;  /* 0x000000130e004986 */ /* 0x0083e2000c101508 */
[----:B------:R-:W-:Y:S02]  /*39760*/  ISETP.LT.AND P4, PT, R7, UR11, !P6 ;  /* 0x0000000b07007c0c */ /* 0x000fe4000f781270 */
[C---:B------:R-:W-:Y:S01]  /*39770*/  VIADD R17, R18.reuse, UR30 ;  /* 0x0000001e12117c36 */ /* 0x040fe20008000000 */
[----:B-1----:R-:W-:Y:S01]  /*39780*/  PRMT R14, R19, 0x7632, R14 ;  /* 0x00007632130e7816 */ /* 0x002fe2000000000e */
[C---:B------:R-:W-:Y:S01]  /*39790*/  VIADD R15, R29.reuse, 0x5e ;  /* 0x0000005e1d0f7836 */ /* 0x040fe20000000000 */
[----:B------:R-:W1:Y:S01]  /*397a0*/  LDCU UR11, c[0x0][0x398] ;  /* 0x00007300ff0b77ac */ /* 0x000e620008000800 */
[----:B------:R-:W-:Y:S02]  /*397b0*/  VIADD R19, R29, 0x5f ;  /* 0x0000005f1d137836 */ /* 0x000fe40000000000 */
[----:B------:R3:W-:Y:S01]  /*397c0*/  @P1 STG.E.U16 desc[UR8][R12.64], R14 ;  /* 0x0000000e0c001986 */ /* 0x0007e2000c101508 */
[----:B------:R-:W-:Y:S01]  /*397d0*/  ISETP.GE.AND P0, PT, R15, UR10, PT ;  /* 0x0000000a0f007c0c */ /* 0x000fe2000bf06270 */
[----:B------:R-:W1:Y:S01]  /*397e0*/  LDCU UR10, c[0x0][0x39c] ;  /* 0x00007380ff0a77ac */ /* 0x000e620008000800 */
[----:B---3--:R-:W-:-:S05]  /*397f0*/  IMAD.WIDE R14, R18, 0x2, R2 ;  /* 0x00000002120e7825 */ /* 0x008fca00078e0202 */
[----:B------:R3:W-:Y:S01]  /*39800*/  @P4 STG.E.U16 desc[UR8][R14.64], R23 ;  /* 0x000000170e004986 */ /* 0x0007e2000c101508 */
[----:B0-----:R-:W-:Y:S02]  /*39810*/  ISETP.GE.AND P4, PT, R19, UR6, PT ;  /* 0x0000000613007c0c */ /* 0x001fe4000bf86270 */
[----:B------:R-:W-:Y:S01]  /*39820*/  ISETP.LT.AND P6, PT, R28, UR14, !P6 ;  /* 0x0000000e1c007c0c */ /* 0x000fe2000f7c1270 */
[----:B------:R-:W-:Y:S01]  /*39830*/  IMAD.WIDE R12, R18, 0x2, R24 ;  /* 0x00000002120c7825 */ /* 0x000fe200078e0218 */
[----:B------:R-:W-:Y:S01]  /*39840*/  ISETP.LT.AND P1, PT, R7, UR24, !P3 ;  /* 0x0000001807007c0c */ /* 0x000fe2000df21270 */
[----:B------:R-:W0:Y:S01]  /*39850*/  LDCU UR6, c[0x0][0x39c] ;  /* 0x00007380ff0677ac */ /* 0x000e220008000800 */
[----:B------:R-:W0:Y:S01]  /*39860*/  LDCU UR14, c[0x0][0x398] ;  /* 0x00007300ff0e77ac */ /* 0x000e220008000800 */
[----:B---3--:R-:W3:Y:S01]  /*39870*/  LDL.LU R23, [R1+0xf94] ;  /* 0x000f940001177983 */ /* 0x008ee20000300800 */
[----:B------:R-:W-:Y:S01]  /*39880*/  IMAD.WIDE R14, R17, 0x2, R2 ;  /* 0x00000002110e7825 */ /* 0x000fe200078e0202 */
[----:B------:R-:W0:Y:S02]  /*39890*/  LDCU UR24, c[0x0][0x398] ;  /* 0x00007300ff1877ac */ /* 0x000e240008000800 */
[----:B------:R-:W2:Y:S04]  /*398a0*/  LDL.LU R19, [R1+0x108] ;  /* 0x0001080001137983 */ /* 0x000ea80000300800 */
[----:B------:R-:W-:Y:S01]  /*398b0*/  @P6 STG.E.U16 desc[UR8][R12.64], R16 ;  /* 0x000000100c006986 */ /* 0x000fe2000c101508 */
[----:B------:R-:W-:Y:S01]  /*398c0*/  ISETP.LT.AND P3, PT, R28, UR26, !P3 ;  /* 0x0000001a1c007c0c */ /* 0x000fe2000df61270 */
[----:B------:R-:W0:Y:S02]  /*398d0*/  LDCU UR26, c[0x0][0x398] ;  /* 0x00007300ff1a77ac */ /* 0x000e240008000800 */
[----:B--2---:R2:W-:Y:S01]  /*398e0*/  @P1 STG.E.U16 desc[UR8][R14.64], R19 ;  /* 0x000000130e001986 */ /* 0x0045e2000c101508 */
[----:B------:R-:W-:Y:S01]  /*398f0*/  PRMT R18, R19, 0x7632, R18 ;  /* 0x0000763213127816 */ /* 0x000fe20000000012 */
[----:B--2---:R-:W-:-:S05]  /*39900*/  VIADD R19, R29, 0x60 ;  /* 0x000000601d137836 */ /* 0x004fca0000000000 */
[----:B------:R-:W-:Y:S01]  /*39910*/  ISETP.GE.AND P1, PT, R19, UR4, PT ;  /* 0x0000000413007c0c */ /* 0x000fe2000bf26270 */
[----:B------:R-:W-:Y:S01]  /*39920*/  VIADD R16, R17, UR30 ;  /* 0x0000001e11107c36 */ /* 0x000fe20008000000 */
[----:B------:R-:W2:Y:S01]  /*39930*/  LDL.LU R19, [R1+0x118] ;  /* 0x0001180001137983 */ /* 0x000ea20000300800 */
[----:B------:R-:W-:Y:S01]  /*39940*/  ISETP.LT.AND P6, PT, R7, UR28, !P5 ;  /* 0x0000001c07007c0c */ /* 0x000fe2000efc1270 */
[----:B------:R-:W-:Y:S01]  /*39950*/  IMAD.WIDE R12, R17, 0x2, R24 ;  /* 0x00000002110c7825 */ /* 0x000fe200078e0218 */
[----:B------:R-:W0:Y:S03]  /*39960*/  LDCU UR4, c[0x0][0x39c] ;  /* 0x00007380ff0477ac */ /* 0x000e260008000800 */
[----:B------:R-:W-:Y:S01]  /*39970*/  IMAD.WIDE R14, R16, 0x2, R2 ;  /* 0x00000002100e7825 */ /* 0x000fe200078e0202 */
[----:B------:R1:W-:Y:S01]  /*39980*/  @P3 STG.E.U16 desc[UR8][R12.64], R18 ;  /* 0x000000120c003986 */ /* 0x0003e2000c101508 */
[----:B------:R-:W-:Y:S01]  /*39990*/  ISETP.LT.AND P5, PT, R28, UR20, !P5 ;  /* 0x000000141c007c0c */ /* 0x000fe2000efa1270 */
[----:B------:R-:W0:Y:S01]  /*399a0*/  LDCU UR28, c[0x0][0x398] ;  /* 0x00007300ff1c77ac */ /* 0x000e220008000800 */
[C---:B------:R-:W-:Y:S01]  /*399b0*/  VIADD R17, R16.reuse, UR30 ;  /* 0x0000001e10117c36 */ /* 0x040fe20008000000 */
[----:B------:R-:W0:Y:S01]  /*399c0*/  LDCU UR20, c[0x0][0x398] ;  /* 0x00007300ff1477ac */ /* 0x000e220008000800 */
[----:B-1----:R-:W-:Y:S01]  /*399d0*/  IMAD.WIDE R12, R16, 0x2, R24 ;  /* 0x00000002100c7825 */ /* 0x002fe200078e0218 */
[----:B------:R-:W-:Y:S01]  /*399e0*/  PRMT R16, R26, 0x7632, R16 ;  /* 0x000076321a107816 */ /* 0x000fe20000000010 */
[----:B--2---:R1:W-:Y:S01]  /*399f0*/  @P6 STG.E.U16 desc[UR8][R14.64], R19 ;  /* 0x000000130e006986 */ /* 0x0043e2000c101508 */
[----:B----4-:R-:W-:Y:S01]  /*39a00*/  ISETP.LT.AND P6, PT, R7, UR13, !P0 ;  /* 0x0000000d07007c0c */ /* 0x010fe2000c7c1270 */
[----:B------:R-:W2:Y:S01]  /*39a10*/  LDCU UR13, c[0x0][0x398] ;  /* 0x00007300ff0d77ac */ /* 0x000ea20008000800 */
[----:B------:R-:W-:-:S02]  /*39a20*/  ISETP.LT.AND P0, PT, R28, UR16, !P0 ;  /* 0x000000101c007c0c */ /* 0x000fc4000c701270 */
[----:B------:R-:W-:Y:S01]  /*39a30*/  PRMT R18, R19, 0x7632, R18 ;  /* 0x0000763213127816 */ /* 0x000fe20000000012 */
[----:B------:R-:W4:Y:S01]  /*39a40*/  LDCU UR16, c[0x0][0x398] ;  /* 0x00007300ff1077ac */ /* 0x000f220008000800 */
[----:B-1----:R-:W-:-:S05]  /*39a50*/  VIADD R14, R29, 0x61 ;  /* 0x000000611d0e7836 */ /* 0x002fca0000000000 */
[----:B------:R-:W-:Y:S01]  /*39a60*/  ISETP.GE.AND P3, PT, R14, UR10, PT ;  /* 0x0000000a0e007c0c */ /* 0x000fe2000bf66270 */
[C---:B------:R-:W-:Y:S01]  /*39a70*/  IMAD.WIDE R14, R17.reuse, 0x2, R2 ;  /* 0x00000002110e7825 */ /* 0x040fe200078e0202 */
[----:B------:R1:W-:Y:S01]  /*39a80*/  @P5 STG.E.U16 desc[UR8][R12.64], R18 ;  /* 0x000000120c005986 */ /* 0x0003e2000c101508 */
[----:B------:R-:W0:Y:S03]  /*39a90*/  LDCU UR10, c[0x0][0x39c] ;  /* 0x00007380ff0a77ac */ /* 0x000e260008000800 */
[----:B------:R2:W-:Y:S01]  /*39aa0*/  @P6 STG.E.U16 desc[UR8][R14.64], R26 ;  /* 0x0000001a0e006986 */ /* 0x0005e2000c101508 */
[C---:B------:R-:W-:Y:S02]  /*39ab0*/  VIADD R19, R17.reuse, UR30 ;  /* 0x0000001e11137c36 */ /* 0x040fe40008000000 */
[----:B-1----:R-:W-:-:S04]  /*39ac0*/  IMAD.WIDE R12, R17, 0x2, R24 ;  /* 0x00000002110c7825 */ /* 0x002fc800078e0218 */
[----:B--2---:R-:W-:Y:S01]  /*39ad0*/  VIADD R14, R29, 0x62 ;  /* 0x000000621d0e7836 */ /* 0x004fe20000000000 */
[----:B------:R1:W-:Y:S01]  /*39ae0*/  @P0 STG.E.U16 desc[UR8][R12.64], R16 ;  /* 0x000000100c000986 */ /* 0x0003e2000c101508 */
[----:B------:R-:W-:-:S03]  /*39af0*/  VIADD R17, R19, UR30 ;  /* 0x0000001e13117c36 */ /* 0x000fc60008000000 */
[----:B0-----:R-:W-:Y:S01]  /*39b00*/  ISETP.GE.AND P5, PT, R14, UR6, PT ;  /* 0x000000060e007c0c */ /* 0x001fe2000bfa6270 */
[----:B------:R-:W-:-:S04]  /*39b10*/  IMAD.WIDE R14, R19, 0x2, R2 ;  /* 0x00000002130e7825 */ /* 0x000fc800078e0202 */
[----:B-1----:R-:W-:Y:S01]  /*39b20*/  IMAD.WIDE R12, R19, 0x2, R24 ;  /* 0x00000002130c7825 */ /* 0x002fe200078e0218 */
[C---:B------:R-:W-:Y:S01]  /*39b30*/  ISETP.LT.AND P6, PT, R7.reuse, UR12, !P4 ;  /* 0x0000000c07007c0c */ /* 0x040fe2000e7c1270 */
[----:B------:R-:W2:Y:S01]  /*39b40*/  LDL.LU R19, [R1+0x120] ;  /* 0x0001200001137983 */ /* 0x000ea20000300800 */
[C---:B------:R-:W-:Y:S01]  /*39b50*/  ISETP.LT.AND P4, PT, R28.reuse, UR18, !P4 ;  /* 0x000000121c007c0c */ /* 0x040fe2000e781270 */
[----:B------:R-:W0:Y:S01]  /*39b60*/  LDCU UR6, c[0x0][0x39c] ;  /* 0x00007380ff0677ac */ /* 0x000e220008000800 */
[----:B------:R-:W-:Y:S02]  /*39b70*/  ISETP.LT.AND P0, PT, R7, UR22, !P1 ;  /* 0x0000001607007c0c */ /* 0x000fe4000cf01270 */
[----:B------:R-:W-:Y:S01]  /*39b80*/  PRMT R18, R27, 0x7632, R18 ;  /* 0x000076321b127816 */ /* 0x000fe20000000012 */
[----:B------:R-:W-:Y:S01]  /*39b90*/  VIADD R16, R29, 0x63 ;  /* 0x000000631d107836 */ /* 0x000fe20000000000 */
[----:B------:R-:W-:Y:S01]  /*39ba0*/  ISETP.LT.AND P1, PT, R28, UR11, !P1 ;  /* 0x0000000b1c007c0c */ /* 0x000fe2000cf21270 */
[----:B------:R-:W3:Y:S01]  /*39bb0*/  LDL.LU R26, [R1+0x128] ;  /* 0x00012800011a7983 */ /* 0x000ee20000300800 */
[----:B------:R-:W1:Y:S03]  /*39bc0*/  LDCU UR12, c[0x0][0x398] ;  /* 0x00007300ff0c77ac */ /* 0x000e660008000800 */
[----:B------:R0:W-:Y:S01]  /*39bd0*/  @P6 STG.E.U16 desc[UR8][R14.64], R27 ;  /* 0x0000001b0e006986 */ /* 0x0001e2000c101508 */
[----:B------:R-:W1:Y:S03]  /*39be0*/  LDCU UR18, c[0x0][0x398] ;  /* 0x00007300ff1277ac */ /* 0x000e660008000800 */
[----:B------:R4:W-:Y:S01]  /*39bf0*/  @P4 STG.E.U16 desc[UR8][R12.64], R18 ;  /* 0x000000120c004986 */ /* 0x0009e2000c101508 */
[----:B------:R-:W-:Y:S01]  /*39c00*/  ISETP.LT.AND P4, PT, R7, UR14, !P3 ;  /* 0x0000000e07007c0c */ /* 0x000fe2000df81270 */
[----:B------:R-:W1:Y:S01]  /*39c10*/  LDCU UR11, c[0x0][0x398] ;  /* 0x00007300ff0b77ac */ /* 0x000e620008000800 */
[----:B------:R-:W1:Y:S01]  /*39c20*/  LDCU UR22, c[0x0][0x398] ;  /* 0x00007300ff1677ac */ /* 0x000e620008000800 */
[C---:B0-----:R-:W-:Y:S01]  /*39c30*/  IMAD.WIDE R14, R17.reuse, 0x2, R2 ;  /* 0x00000002110e7825 */ /* 0x041fe200078e0202 */
[----:B------:R-:W-:Y:S01]  /*39c40*/  ISETP.GE.AND P6, PT, R16, UR4, PT ;  /* 0x0000000410007c0c */ /* 0x000fe2000bfc6270 */
[----:B------:R-:W3:Y:S02]  /*39c50*/  LDL.LU R27, [R1+0x12c] ;  /* 0x00012c00011b7983 */ /* 0x000ee40000300800 */
[----:B----4-:R-:W-:Y:S01]  /*39c60*/  IMAD.WIDE R12, R17, 0x2, R24 ;  /* 0x00000002110c7825 */ /* 0x010fe200078e0218 */
[----:B--2---:R-:W-:Y:S01]  /*39c70*/  PRMT R18, R19, 0x7632, R18 ;  /* 0x0000763213127816 */ /* 0x004fe20000000012 */
[----:B------:R0:W-:Y:S02]  /*39c80*/  @P0 STG.E.U16 desc[UR8][R14.64], R19 ;  /* 0x000000130e000986 */ /* 0x0001e4000c101508 */
[----:B------:R-:W-:Y:S01]  /*39c90*/  VIADD R16, R17, UR30 ;  /* 0x0000001e11107c36 */ /* 0x000fe20008000000 */
[----:B------:R-:W-:Y:S01]  /*39ca0*/  ISETP.LT.AND P3, PT, R28, UR24, !P3 ;  /* 0x000000181c007c0c */ /* 0x000fe2000df61270 */
[----:B------:R-:W2:Y:S01]  /*39cb0*/  LDCU UR4, c[0x0][0x39c] ;  /* 0x00007380ff0477ac */ /* 0x000ea20008000800 */
[----:B------:R-:W4:Y:S01]  /*39cc0*/  LDCU UR14, c[0x0][0x398] ;  /* 0x00007300ff0e77ac */ /* 0x000f220008000800 */
[----:B0-----:R-:W-:-:S02]  /*39cd0*/  VIADD R14, R29, 0x64 ;  /* 0x000000641d0e7836 */ /* 0x001fc40000000000 */
[----:B------:R-:W-:Y:S01]  /*39ce0*/  VIADD R19, R29, 0x65 ;  /* 0x000000651d137836 */ /* 0x000fe20000000000 */
[----:B------:R0:W-:Y:S01]  /*39cf0*/  @P1 STG.E.U16 desc[UR8][R12.64], R18 ;  /* 0x000000120c001986 */ /* 0x0001e2000c101508 */
[----:B------:R-:W-:Y:S01]  /*39d00*/  VIADD R17, R16, UR30 ;  /* 0x0000001e10117c36 */ /* 0x000fe20008000000 */
[----:B------:R-:W-:Y:S01]  /*39d10*/  ISETP.GE.AND P0, PT, R14, UR10, PT ;  /* 0x0000000a0e007c0c */ /* 0x000fe2000bf06270 */
[----:B------:R-:W-:Y:S01]  /*39d20*/  IMAD.WIDE R14, R16, 0x2, R2 ;  /* 0x00000002100e7825 */ /* 0x000fe200078e0202 */
[----:B------:R-:W-:Y:S01]  /*39d30*/  ISETP.LT.AND P1, PT, R7, UR26, !P5 ;  /* 0x0000001a07007c0c */ /* 0x000fe2000ef21270 */
[----:B------:R-:W1:Y:S03]  /*39d40*/  LDCU UR10, c[0x0][0x39c] ;  /* 0x00007380ff0a77ac */ /* 0x000e660008000800 */
[----:B------:R2:W-:Y:S01]  /*39d50*/  @P4 STG.E.U16 desc[UR8][R14.64], R20 ;  /* 0x000000140e004986 */ /* 0x0005e2000c101508 */
[----:B------:R-:W-:Y:S01]  /*39d60*/  ISETP.GE.AND P4, PT, R19, UR6, PT ;  /* 0x0000000613007c0c */ /* 0x000fe2000bf86270 */
[----:B------:R-:W1:Y:S02]  /*39d70*/  LDCU UR24, c[0x0][0x398] ;  /* 0x00007300ff1877ac */ /* 0x000e640008000800 */
[----:B------:R-:W3:Y:S01]  /*39d80*/  LDL.LU R19, [R1+0x124] ;  /* 0x0001240001137983 */ /* 0x000ee20000300800 */
[----:B0-----:R-:W-:Y:S01]  /*39d90*/  PRMT R18, R20, 0x7632, R18 ;  /* 0x0000763214127816 */ /* 0x001fe20000000012 */
[----:B------:R-:W-:Y:S01]  /*39da0*/  IMAD.WIDE R12, R16, 0x2, R24 ;  /* 0x00000002100c7825 */ /* 0x000fe200078e0218 */
[C---:B------:R-:W-:Y:S01]  /*39db0*/  ISETP.LT.AND P5, PT, R28.reuse, UR28, !P5 ;  /* 0x0000001c1c007c0c */ /* 0x040fe2000efa1270 */
[----:B------:R-:W0:Y:S02]  /*39dc0*/  LDCU UR6, c[0x0][0x39c] ;  /* 0x00007380ff0677ac */ /* 0x000e240008000800 */
[----:B--2---:R-:W-:Y:S01]  /*39dd0*/  IMAD.WIDE R14, R17, 0x2, R2 ;  /* 0x00000002110e7825 */ /* 0x004fe200078e0202 */
[----:B------:R2:W-:Y:S01]  /*39de0*/  @P3 STG.E.U16 desc[UR8][R12.64], R18 ;  /* 0x000000120c003986 */ /* 0x0005e2000c101508 */
[----:B------:R-:W-:Y:S01]  /*39df0*/  ISETP.LT.AND P3, PT, R7, UR13, !P6 ;  /* 0x0000000d07007c0c */ /* 0x000fe2000f761270 */
[----:B------:R-:W0:Y:S01]  /*39e00*/  LDCU UR26, c[0x0][0x398] ;  /* 0x00007300ff1a77ac */ /* 0x000e220008000800 */
[----:B------:R-:W-:-:S02]  /*39e10*/  ISETP.LT.AND P6, PT, R28, UR16, !P6 ;  /* 0x000000101c007c0c */ /* 0x000fc4000f7c1270 */
[----:B------:R-:W-:Y:S01]  /*39e20*/  PRMT R16, R21, 0x7632, R16 ;  /* 0x0000763215107816 */ /* 0x000fe20000000010 */
[----:B------:R-:W0:Y:S01]  /*39e30*/  LDCU UR13, c[0x0][0x398] ;  /* 0x00007300ff0d77ac */ /* 0x000e220008000800 */
[----:B------:R-:W0:Y:S01]  /*39e40*/  LDCU UR16, c[0x0][0x398] ;  /* 0x00007300ff1077ac */ /* 0x000e220008000800 */
[----:B--2---:R-:W-:-:S04]  /*39e50*/  IMAD.WIDE R12, R17, 0x2, R24 ;  /* 0x00000002110c7825 */ /* 0x004fc800078e0218 */
[C---:B------:R-:W-:Y:S01]  /*39e60*/  VIADD R18, R29.reuse, 0x67 ;  /* 0x000000671d127836 */ /* 0x040fe20000000000 */
[----:B---3--:R2:W-:Y:S02]  /*39e70*/  @P1 STG.E.U16 desc[UR8][R14.64], R19 ;  /* 0x000000130e001986 */ /* 0x0085e4000c101508 */
[----:B--2---:R-:W-:Y:S01]  /*39e80*/  VIADD R14, R29, 0x66 ;  /* 0x000000661d0e7836 */ /* 0x004fe20000000000 */
[----:B------:R-:W-:-:S04]  /*39e90*/  PRMT R15, R19, 0x7632, R15 ;  /* 0x00007632130f7816 */ /* 0x000fc8000000000f */
[----:B------:R-:W-:Y:S01]  /*39ea0*/  ISETP.GE.AND P1, PT, R14, UR4, PT ;  /* 0x000000040e007c0c */ /* 0x000fe2000bf26270 */
[----:B------:R-:W-:Y:S01]  /*39eb0*/  VIADD R14, R17, UR30 ;  /* 0x0000001e110e7c36 */ /* 0x000fe20008000000 */
[----:B------:R2:W-:Y:S01]  /*39ec0*/  @P5 STG.E.U16 desc[UR8][R12.64], R15 ;  /* 0x0000000f0c005986 */ /* 0x0005e2000c101508 */
[----:B-1----:R-:W-:Y:S01]  /*39ed0*/  ISETP.LT.AND P5, PT, R7, UR12, !P0 ;  /* 0x0000000c07007c0c */ /* 0x002fe2000c7a1270 */
[----:B------:R-:W1:Y:S01]  /*39ee0*/  LDCU UR4, c[0x0][0x39c] ;  /* 0x00007380ff0477ac */ /* 0x000e620008000800 */
[----:B------:R-:W-:Y:S01]  /*39ef0*/  VIADD R17, R14, UR30 ;  /* 0x0000001e0e117c36 */ /* 0x000fe20008000000 */
[----:B------:R-:W-:Y:S01]  /*39f00*/  ISETP.LT.AND P0, PT, R28, UR18, !P0 ;  /* 0x000000121c007c0c */ /* 0x000fe2000c701270 */
[----:B------:R-:W-:Y:S01]  /*39f10*/  VIADD R19, R29, 0x68 ;  /* 0x000000681d137836 */ /* 0x000fe20000000000 */
[----:B------:R-:W3:Y:S01]  /*39f20*/  LDCU UR12, c[0x0][0x398] ;  /* 0x00007300ff0c77ac */ /* 0x000ee20008000800 */
[----:B------:R-:W0:Y:S01]  /*39f30*/  LDCU UR18, c[0x0][0x398] ;  /* 0x00007300ff1277ac */ /* 0x000e220008000800 */
[----:B--2---:R-:W-:-:S04]  /*39f40*/  IMAD.WIDE R12, R14, 0x2, R2 ;  /* 0x000000020e0c7825 */ /* 0x004fc800078e0202 */
[----:B------:R-:W-:Y:S01]  /*39f50*/  IMAD.WIDE R14, R14, 0x2, R24 ;  /* 0x000000020e0e7825 */ /* 0x000fe200078e0218 */
[----:B------:R2:W-:Y:S04]  /*39f60*/  @P3 STG.E.U16 desc[UR8][R12.64], R21 ;  /* 0x000000150c003986 */ /* 0x0005e8000c101508 */
[----:B------:R0:W-:Y:S01]  /*39f70*/  @P6 STG.E.U16 desc[UR8][R14.64], R16 ;  /* 0x000000100e006986 */ /* 0x0001e2000c101508 */
[----:B------:R-:W-:Y:S02]  /*39f80*/  ISETP.LT.AND P6, PT, R7, UR20, !P4 ;  /* 0x0000001407007c0c */ /* 0x000fe4000e7c1270 */
[----:B------:R-:W-:Y:S01]  /*39f90*/  ISETP.GE.AND P3, PT, R18, UR10, PT ;  /* 0x0000000a12007c0c */ /* 0x000fe2000bf66270 */
[----:B------:R-:W1:Y:S01]  /*39fa0*/  LDCU UR10, c[0x0][0x398] ;  /* 0x00007300ff0a77ac */ /* 0x000e620008000800 */
[----:B--2---:R-:W-:Y:S01]  /*39fb0*/  IMAD.WIDE R12, R17, 0x2, R2 ;  /* 0x00000002110c7825 */ /* 0x004fe200078e0202 */
[----:B------:R-:W-:-:S03]  /*39fc0*/  PRMT R18, R26, 0x7632, R18 ;  /* 0x000076321a127816 */ /* 0x000fc60000000012 */
[----:B0-----:R-:W-:Y:S01]  /*39fd0*/  VIADD R16, R17, UR30 ;  /* 0x0000001e11107c36 */ /* 0x001fe20008000000 */
[----:B------:R0:W-:Y:S01]  /*39fe0*/  @P5 STG.E.U16 desc[UR8][R12.64], R26 ;  /* 0x0000001a0c005986 */ /* 0x0001e2000c101508 */
[----:B------:R-:W-:Y:S01]  /*39ff0*/  ISETP.LT.AND P4, PT, R28, UR11, !P4 ;  /* 0x0000000b1c007c0c */ /* 0x000fe2000e781270 */
[----:B------:R-:W2:Y:S01]  /*3a000*/  LDCU UR11, c[0x0][0x398] ;  /* 0x00007300ff0b77ac */ /* 0x000ea20008000800 */
[----:B------:R-:W-:-:S04]  /*3a010*/  IMAD.WIDE R14, R16, 0x2, R2 ;  /* 0x00000002100e7825 */ /* 0x000fc800078e0202 */
[----:B0-----:R-:W-:-:S05]  /*3a020*/  IMAD.WIDE R12, R17, 0x2, R24 ;  /* 0x00000002110c7825 */ /* 0x001fca00078e0218 */
[----:B------:R0:W-:Y:S01]  /*3a030*/  @P0 STG.E.U16 desc[UR8][R12.64], R18 ;  /* 0x000000120c000986 */ /* 0x0001e2000c101508 */
[----:B----4-:R-:W-:Y:S02]  /*3a040*/  ISETP.LT.AND P0, PT, R7, UR14, !P1 ;  /* 0x0000000e07007c0c */ /* 0x010fe4000cf01270 */
[----:B-1----:R-:W-:Y:S01]  /*3a050*/  ISETP.GE.AND P5, PT, R19, UR4, PT ;  /* 0x0000000413007c0c */ /* 0x002fe2000bfa6270 */
[----:B-----5:R1:W-:Y:S01]  /*3a060*/  @P6 STG.E.U16 desc[UR8][R14.64], R22 ;  /* 0x000000160e006986 */ /* 0x0203e2000c101508 */
[----:B------:R-:W-:Y:S01]  /*3a070*/  ISETP.LT.AND P1, PT, R28, UR22, !P1 ;  /* 0x000000161c007c0c */ /* 0x000fe2000cf21270 */
[----:B------:R-:W4:Y:S01]  /*3a080*/  LDCU UR4, c[0x0][0x39c] ;  /* 0x00007380ff0477ac */ /* 0x000f220008000800 */
[----:B------:R-:W-:Y:S01]  /*3a090*/  VIADD R17, R29, 0x6a ;  /* 0x0000006a1d117836 */ /* 0x000fe20000000000 */
[----:B------:R-:W5:Y:S01]  /*3a0a0*/  LDCU UR14, c[0x0][0x398] ;  /* 0x00007300ff0e77ac */ /* 0x000f620008000800 */
[----:B0-----:R-:W-:Y:S01]  /*3a0b0*/  IMAD.WIDE R12, R16, 0x2, R24 ;  /* 0x00000002100c7825 */ /* 0x001fe200078e0218 */
[----:B-1----:R-:W-:-:S03]  /*3a0c0*/  PRMT R14, R22, 0x7632, R14 ;  /* 0x00007632160e7816 */ /* 0x002fc6000000000e */
[----:B------:R-:W-:Y:S02]  /*3a0d0*/  VIADD R16, R16, UR30 ;  /* 0x0000001e10107c36 */ /* 0x000fe40008000000 */
[----:B------:R-:W-:Y:S01]  /*3a0e0*/  VIADD R15, R29, 0x69 ;  /* 0x000000691d0f7836 */ /* 0x000fe20000000000 */
[----:B------:R0:W-:Y:S01]  /*3a0f0*/  @P4 STG.E.U16 desc[UR8][R12.64], R14 ;  /* 0x0000000e0c004986 */ /* 0x0001e2000c101508 */
[----:B------:R-:W-:-:S03]  /*3a100*/  ISETP.LT.AND P4, PT, R7, UR24, !P3 ;  /* 0x0000001807007c0c */ /* 0x000fc6000df81270 */
[----:B------:R-:W-:Y:S01]  /*3a110*/  ISETP.GE.AND P6, PT, R15, UR6, PT ;  /* 0x000000060f007c0c */ /* 0x000fe2000bfc6270 */
[----:B------:R-:W1:Y:S01]  /*3a120*/  LDCU UR6, c[0x0][0x39c] ;  /* 0x00007380ff0677ac */ /* 0x000e620008000800 */
[----:B------:R-:W-:Y:S01]  /*3a130*/  PRMT R18, R27, 0x7632, R18 ;  /* 0x000076321b127816 */ /* 0x000fe20000000012 */
[----:B0-----:R-:W-:-:S04]  /*3a140*/  IMAD.WIDE R12, R16, 0x2, R2 ;  /* 0x00000002100c7825 */ /* 0x001fc800078e0202 */
[C---:B------:R-:W-:Y:S01]  /*3a150*/  IMAD.WIDE R14, R16.reuse, 0x2, R24 ;  /* 0x00000002100e7825 */ /* 0x040fe200078e0218 */
[----:B------:R0:W-:Y:S04]  /*3a160*/  @P0 STG.E.U16 desc[UR8][R12.64], R27 ;  /* 0x0000001b0c000986 */ /* 0x0001e8000c101508 */
[----:B------:R1:W-:Y:S01]  /*3a170*/  @P1 STG.E.U16 desc[UR8][R14.64], R18 ;  /* 0x000000120e001986 */ /* 0x0003e2000c101508 */
[----:B0-----:R-:W-:-:S03]  /*3a180*/  VIADD R12, R16, UR30 ;  /* 0x0000001e100c7c36 */ /* 0x001fc60008000000 */
[----:B------:R-:W2:Y:S01]  /*3a190*/  LDL.LU R27, [R1+0x134] ;  /* 0x00013400011b7983 */ /* 0x000ea20000300800 */
[----:B-1----:R-:W-:-:S03]  /*3a1a0*/  IMAD.WIDE R14, R12, 0x2, R2 ;  /* 0x000000020c0e7825 */ /* 0x002fc600078e0202 */
[----:B------:R-:W2:Y:S01]  /*3a1b0*/  LDL.LU R22, [R1+0x138] ;  /* 0x0001380001167983 */ /* 0x000ea20000300800 */
[----:B------:R-:W-:Y:S01]  /*3a1c0*/  PRMT R13, R23, 0x7632, R13 ;  /* 0x00007632170d7816 */ /* 0x000fe2000000000d */
[C---:B------:R-:W-:Y:S02]  /*3a1d0*/  VIADD R16, R12.reuse, UR30 ;  /* 0x0000001e0c107c36 */ /* 0x040fe40008000000 */
[----:B------:R-:W2:Y:S04]  /*3a1e0*/  LDL.LU R26, [R1+0x14c] ;  /* 0x00014c00011a7983 */ /* 0x000ea80000300800 */
[----:B------:R0:W-:Y:S04]  /*3a1f0*/  @P4 STG.E.U16 desc[UR8][R14.64], R23 ;  /* 0x000000170e004986 */ /* 0x0001e8000c101508 */
[----:B0-----:R-:W2:Y:S01]  /*3a200*/  LDL.LU R23, [R1+0x148] ;  /* 0x0001480001177983 */ /* 0x001ea20000300800 */
[----:B------:R-:W-:-:S03]  /*3a210*/  IMAD.WIDE R14, R12, 0x2, R24 ;  /* 0x000000020c0e7825 */ /* 0x000fc600078e0218 */
[----:B------:R-:W2:Y:S01]  /*3a220*/  LDL.LU R12, [R1+0x140] ;  /* 0x00014000010c7983 */ /* 0x000ea20000300800 */
[----:B------:R-:W-:Y:S02]  /*3a230*/  ISETP.LT.AND P3, PT, R28, UR26, !P3 ;  /* 0x0000001a1c007c0c */ /* 0x000fe4000df61270 */
[----:B------:R-:W-:Y:S01]  /*3a240*/  ISETP.LT.AND P1, PT, R7, UR13, !P5 ;  /* 0x0000000d07007c0c */ /* 0x000fe2000ef21270 */
[----:B------:R-:W-:-:S10]  /*3a250*/  IMAD.WIDE R18, R16, 0x2, R2 ;  /* 0x0000000210127825 */ /* 0x000fd400078e0202 */
[----:B------:R0:W-:Y:S01]  /*3a260*/  @P3 STG.E.U16 desc[UR8][R14.64], R13 ;  /* 0x0000000d0e003986 */ /* 0x0001e2000c101508 */
[----:B----4-:R-:W-:Y:S01]  /*3a270*/  ISETP.GE.AND P0, PT, R17, UR4, PT ;  /* 0x0000000411007c0c */ /* 0x010fe2000bf06270 */
[----:B------:R-:W1:Y:S02]  /*3a280*/  LDCU UR13, c[0x0][0x398] ;  /* 0x00007300ff0d77ac */ /* 0x000e640008000800 */
[----:B--2---:R2:W-:Y:S01]  /*3a290*/  @P1 STG.E.U16 desc[UR8][R18.64], R12 ;  /* 0x0000000c12001986 */ /* 0x0045e2000c101508 */
[----:B---3--:R-:W-:Y:S01]  /*3a2a0*/  ISETP.LT.AND P5, PT, R28, UR12, !P5 ;  /* 0x0000000c1c007c0c */ /* 0x008fe2000efa1270 */
[----:B------:R-:W-:Y:S01]  /*3a2b0*/  VIADD R17, R29, 0x6b ;  /* 0x0000006b1d117836 */ /* 0x000fe20000000000 */
[----:B------:R-:W-:Y:S01]  /*3a2c0*/  ISETP.LT.AND P3, PT, R7, UR10, !P6 ;  /* 0x0000000a07007c0c */ /* 0x000fe2000f761270 */
[----:B0-----:R-:W-:Y:S01]  /*3a2d0*/  VIADD R14, R16, UR30 ;  /* 0x0000001e100e7c36 */ /* 0x001fe20008000000 */
[----:B------:R-:W-:Y:S01]  /*3a2e0*/  PRMT R15, R12, 0x7632, R15 ;  /* 0x000076320c0f7816 */ /* 0x000fe2000000000f */
[----:B------:R-:W0:Y:S01]  /*3a2f0*/  LDCU UR4, c[0x0][0x39c] ;  /* 0x00007380ff0477ac */ /* 0x000e220008000800 */
[----:B--2---:R-:W2:Y:S01]  /*3a300*/  LDL.LU R19, [R1+0x130] ;  /* 0x0001300001137983 */ /* 0x004ea20000300800 */
[----:B------:R-:W-:Y:S01]  /*3a310*/  ISETP.GE.AND P4, PT, R17, UR6, PT ;  /* 0x0000000611007c0c */ /* 0x000fe2000bf86270 */
[----:B------:R-:W-:Y:S01]  /*3a320*/  IMAD.WIDE R16, R16, 0x2, R24 ;  /* 0x0000000210107825 */ /* 0x000fe200078e0218 */
[----:B------:R-:W-:Y:S01]  /*3a330*/  ISETP.LT.AND P6, PT, R28, UR16, !P6 ;  /* 0x000000101c007c0c */ /* 0x000fe2000f7c1270 */
[----:B------:R-:W3:Y:S02]  /*3a340*/  LDCU UR6, c[0x0][0x39c] ;  /* 0x00007380ff0677ac */ /* 0x000ee40008000800 */
[C---:B------:R-:W-:Y:S01]  /*3a350*/  IMAD.WIDE R12, R14.reuse, 0x2, R2 ;  /* 0x000000020e0c7825 */ /* 0x040fe200078e0202 */
[----:B------:R-:W-:Y:S01]  /*3a360*/  @P5 STG.E.U16 desc[UR8][R16.64], R15 ;  /* 0x0000000f10005986 */ /* 0x000fe2000c101508 */
[----:B------:R-:W4:Y:S02]  /*3a370*/  LDCU UR10, c[0x0][0x398] ;  /* 0x00007300ff0a77ac */ /* 0x000f240008000800 */
[----:B------:R-:W-:Y:S01]  /*3a380*/  VIADD R18, R29, 0x6c ;  /* 0x0000006c1d127836 */ /* 0x000fe20000000000 */
[----:B------:R-:W0:Y:S01]  /*3a390*/  LDCU UR12, c[0x0][0x398] ;  /* 0x00007300ff0c77ac */ /* 0x000e220008000800 */
[----:B------:R-:W0:Y:S01]  /*3a3a0*/  LDCU UR16, c[0x0][0x398] ;  /* 0x00007300ff1077ac */ /* 0x000e220008000800 */
[----:B--2---:R2:W-:Y:S01]  /*3a3b0*/  @P3 STG.E.U16 desc[UR8][R12.64], R19 ;  /* 0x000000130c003986 */ /* 0x0045e2000c101508 */
[----:B------:R-:W-:Y:S01]  /*3a3c0*/  PRMT R20, R19, 0x7632, R20 ;  /* 0x0000763213147816 */ /* 0x000fe20000000014 */
[----:B--2---:R-:W-:-:S05]  /*3a3d0*/  IMAD.WIDE R12, R14, 0x2, R24 ;  /* 0x000000020e0c7825 */ /* 0x004fca00078e0218 */
[----:B------:R2:W-:Y:S04]  /*3a3e0*/  @P6 STG.E.U16 desc[UR8][R12.64], R20 ;  /* 0x000000140c006986 */ /* 0x0005e8000c101508 */
[----:B--2---:R-:W2:Y:S01]  /*3a3f0*/  LDL.LU R20, [R1+0x144] ;  /* 0x0001440001147983 */ /* 0x004ea20000300800 */
[----:B------:R-:W-:Y:S02]  /*3a400*/  ISETP.LT.AND P5, PT, R7, UR11, !P0 ;  /* 0x0000000b07007c0c */ /* 0x000fe4000c7a1270 */
[----:B0-----:R-:W-:Y:S01]  /*3a410*/  ISETP.GE.AND P1, PT, R18, UR4, PT ;  /* 0x0000000412007c0c */ /* 0x001fe2000bf26270 */
[----:B------:R-:W0:Y:S01]  /*3a420*/  LDCU UR4, c[0x0][0x39c] ;  /* 0x00007380ff0477ac */ /* 0x000e220008000800 */
[----:B------:R-:W-:Y:S01]  /*3a430*/  VIADD R19, R14, UR30 ;  /* 0x0000001e0e137c36 */ /* 0x000fe20008000000 */
[C---:B-----5:R-:W-:Y:S01]  /*3a440*/  ISETP.LT.AND P0, PT, R28.reuse, UR14, !P0 ;  /* 0x0000000e1c007c0c */ /* 0x060fe2000c701270 */
[----:B------:R-:W-:Y:S01]  /*3a450*/  VIADD R18, R29, 0x6d ;  /* 0x0000006d1d127836 */ /* 0x000fe20000000000 */
[----:B------:R-:W-:Y:S01]  /*3a460*/  ISETP.LT.AND P6, PT, R7, UR18, !P4 ;  /* 0x0000001207007c0c */ /* 0x000fe2000e7c1270 */
[C---:B------:R-:W-:Y:S01]  /*3a470*/  IMAD.WIDE R14, R19.reuse, 0x2, R2 ;  /* 0x00000002130e7825 */ /* 0x040fe200078e0202 */
[----:B-1----:R-:W-:Y:S01]  /*3a480*/  ISETP.LT.AND P4, PT, R28, UR13, !P4 ;  /* 0x0000000d1c007c0c */ /* 0x002fe2000e781270 */
[----:B------:R-:W1:Y:S02]  /*3a490*/  LDCU UR11, c[0x0][0x398] ;  /* 0x00007300ff0b77ac */ /* 0x000e640008000800 */
[C---:B------:R-:W-:Y:S01]  /*3a4a0*/  VIADD R17, R19.reuse, UR30 ;  /* 0x0000001e13117c36 */ /* 0x040fe20008000000 */
[----:B---3--:R-:W-:Y:S01]  /*3a4b0*/  ISETP.GE.AND P3, PT, R18, UR6, PT ;  /* 0x0000000612007c0c */ /* 0x008fe2000bf66270 */
[----:B------:R-:W-:Y:S01]  /*3a4c0*/  IMAD.WIDE R12, R19, 0x2, R24 ;  /* 0x00000002130c7825 */ /* 0x000fe200078e0218 */
[----:B------:R-:W3:Y:S03]  /*3a4d0*/  LDCU UR14, c[0x0][0x398] ;  /* 0x00007300ff0e77ac */ /* 0x000ee60008000800 */
[----:B------:R-:W-:Y:S01]  /*3a4e0*/  VIADD R16, R29, 0x6e ;  /* 0x0000006e1d107836 */ /* 0x000fe20000000000 */
[----:B------:R-:W5:Y:S01]  /*3a4f0*/  LDCU UR6, c[0x0][0x39c] ;  /* 0x00007380ff0677ac */ /* 0x000f620008000800 */
[C---:B------:R-:W-:Y:S01]  /*3a500*/  VIADD R19, R17.reuse, UR30 ;  /* 0x0000001e11137c36 */ /* 0x040fe20008000000 */
[----:B------:R-:W0:Y:S01]  /*3a510*/  LDCU UR18, c[0x0][0x398] ;  /* 0x00007300ff1277ac */ /* 0x000e220008000800 */
[----:B------:R-:W0:Y:S01]  /*3a520*/  LDCU UR13, c[0x0][0x398] ;  /* 0x00007300ff0d77ac */ /* 0x000e220008000800 */
[----:B--2---:R-:W-:Y:S01]  /*3a530*/  PRMT R18, R20, 0x7632, R18 ;  /* 0x0000763214127816 */ /* 0x004fe20000000012 */
[----:B------:R2:W-:Y:S01]  /*3a540*/  @P5 STG.E.U16 desc[UR8][R14.64], R20 ;  /* 0x000000140e005986 */ /* 0x0005e2000c101508 */
[----:B0-----:R-:W-:Y:S01]  /*3a550*/  ISETP.GE.AND P5, PT, R16, UR4, PT ;  /* 0x0000000410007c0c */ /* 0x001fe2000bfa6270 */
[----:B------:R-:W0:Y:S02]  /*3a560*/  LDCU UR4, c[0x0][0x39c] ;  /* 0x00007380ff0477ac */ /* 0x000e240008000800 */
[----:B------:R0:W-:Y:S01]  /*3a570*/  @P0 STG.E.U16 desc[UR8][R12.64], R18 ;  /* 0x000000120c000986 */ /* 0x0001e2000c101508 */
[----:B--2---:R-:W-:-:S05]  /*3a580*/  IMAD.WIDE R14, R17, 0x2, R2 ;  /* 0x00000002110e7825 */ /* 0x004fca00078e0202 */
[----:B------:R2:W-:Y:S01]  /*3a590*/  @P6 STG.E.U16 desc[UR8][R14.64], R27 ;  /* 0x0000001b0e006986 */ /* 0x0005e2000c101508 */
[----:B----4-:R-:W-:Y:S01]  /*3a5a0*/  ISETP.LT.AND P6, PT, R7, UR10, !P1 ;  /* 0x0000000a07007c0c */ /* 0x010fe2000cfc1270 */
[----:B------:R-:W-:Y:S01]  /*3a5b0*/  IMAD.WIDE R16, R17, 0x2, R24 ;  /* 0x0000000211107825 */ /* 0x000fe200078e0218 */
[----:B------:R-:W-:Y:S01]  /*3a5c0*/  ISETP.LT.AND P1, PT, R28, UR12, !P1 ;  /* 0x0000000c1c007c0c */ /* 0x000fe2000cf21270 */
[----:B------:R-:W4:Y:S02]  /*3a5d0*/  LDCU UR10, c[0x0][0x398] ;  /* 0x00007300ff0a77ac */ /* 0x000f240008000800 */
[----:B0-----:R-:W-:Y:S01]  /*3a5e0*/  IMAD.WIDE R12, R19, 0x2, R2 ;  /* 0x00000002130c7825 */ /* 0x001fe200078e0202 */
[----:B------:R-:W0:Y:S01]  /*3a5f0*/  LDCU UR12, c[0x0][0x398] ;  /* 0x00007300ff0c77ac */ /* 0x000e220008000800 */
[----:B--2---:R-:W-:-:S05]  /*3a600*/  PRMT R15, R27, 0x7632, R15 ;  /* 0x000076321b0f7816 */ /* 0x004fca000000000f */
[----:B------:R2:W-:Y:S01]  /*3a610*/  @P4 STG.E.U16 desc[UR8][R16.64], R15 ;  /* 0x0000000f10004986 */ /* 0x0005e2000c101508 */
[----:B------:R-:W-:Y:S01]  /*3a620*/  ISETP.LT.AND P4, PT, R7, UR16, !P3 ;  /* 0x0000001007007c0c */ /* 0x000fe2000df81270 */
[----:B------:R-:W-:Y:S02]  /*3a630*/  VIADD R27, R19, UR30 ;  /* 0x0000001e131b7c36 */ /* 0x000fe40008000000 */
[----:B------:R0:W-:Y:S01]  /*3a640*/  @P6 STG.E.U16 desc[UR8][R12.64], R23 ;  /* 0x000000170c006986 */ /* 0x0001e2000c101508 */
[----:B-1----:R-:W-:Y:S01]  /*3a650*/  ISETP.LT.AND P3, PT, R28, UR11, !P3 ;  /* 0x0000000b1c007c0c */ /* 0x002fe2000df61270 */
[----:B------:R-:W-:Y:S01]  /*3a660*/  VIADD R20, R29, 0x6f ;  /* 0x0000006f1d147836 */ /* 0x000fe20000000000 */
[----:B------:R-:W-:Y:S01]  /*3a670*/  PRMT R21, R26, 0x7632, R21 ;  /* 0x000076321a157816 */ /* 0x000fe20000000015 */
[----:B------:R-:W1:Y:S01]  /*3a680*/  LDCU UR11, c[0x0][0x398] ;  /* 0x00007300ff0b77ac */ /* 0x000e620008000800 */
[----:B--2---:R-:W-:Y:S01]  /*3a690*/  IMAD.WIDE R14, R19, 0x2, R24 ;  /* 0x00000002130e7825 */ /* 0x004fe200078e0218 */
[----:B------:R-:W-:Y:S01]  /*3a6a0*/  PRMT R17, R22, 0x7632, R17 ;  /* 0x0000763216117816 */ /* 0x000fe20000000011 */
[----:B------:R-:W2:Y:S01]  /*3a6b0*/  LDCU UR16, c[0x0][0x398] ;  /* 0x00007300ff1077ac */ /* 0x000ea20008000800 */
[----:B0-----:R-:W-:Y:S01]  /*3a6c0*/  PRMT R13, R23, 0x7632, R13 ;  /* 0x00007632170d7816 */ /* 0x001fe2000000000d */
[----:B------:R-:W-:-:S04]  /*3a6d0*/  IMAD.WIDE R18, R27, 0x2, R2 ;  /* 0x000000021b127825 */ /* 0x000fc800078e0202 */
[----:B------:R-:W-:Y:S04]  /*3a6e0*/  @P1 STG.E.U16 desc[UR8][R14.64], R13 ;  /* 0x0000000d0e001986 */ /* 0x000fe8000c101508 */
[----:B------:R0:W-:Y:S01]  /*3a6f0*/  @P4 STG.E.U16 desc[UR8][R18.64], R22 ;  /* 0x0000001612004986 */ /* 0x0001e2000c101508 */
[----:B---3--:R-:W-:Y:S01]  /*3a700*/  ISETP.LT.AND P4, PT, R7, UR14, !P5 ;  /* 0x0000000e07007c0c */ /* 0x008fe2000ef81270 */
[----:B------:R-:W-:Y:S02]  /*3a710*/  VIADD R12, R29, 0x71 ;  /* 0x000000711d0c7836 */ /* 0x000fe40000000000 */
[C---:B0-----:R-:W-:Y:S01]  /*3a720*/  IMAD.WIDE R22, R27.reuse, 0x2, R24 ;  /* 0x000000021b167825 */ /* 0x041fe200078e0218 */
[----:B-----5:R-:W-:Y:S01]  /*3a730*/  ISETP.GE.AND P0, PT, R20, UR6, PT ;  /* 0x0000000614007c0c */ /* 0x020fe2000bf06270 */
[----:B------:R-:W0:Y:S02]  /*3a740*/  LDCU UR6, c[0x0][0x39c] ;  /* 0x00007380ff0677ac */ /* 0x000e240008000800 */
[----:B------:R-:W-:Y:S01]  /*3a750*/  VIADD R27, R27, UR30 ;  /* 0x0000001e1b1b7c36 */ /* 0x000fe20008000000 */
[----:B------:R3:W-:Y:S01]  /*3a760*/  @P3 STG.E.U16 desc[UR8][R22.64], R17 ;  /* 0x0000001116003986 */ /* 0x0007e2000c101508 */
[----:B------:R-:W5:Y:S02]  /*3a770*/  LDCU UR14, c[0x0][0x398] ;  /* 0x00007300ff0e77ac */ /* 0x000f640008000800 */
[----:B---3--:R-:W-:-:S05]  /*3a780*/  IMAD.WIDE R16, R27, 0x2, R2 ;  /* 0x000000021b107825 */ /* 0x008fca00078e0202 */
[----:B------:R3:W-:Y:S04]  /*3a790*/  @P4 STG.E.U16 desc[UR8][R16.64], R26 ;  /* 0x0000001a10004986 */ /* 0x0007e8000c101508 */
[----:B---3--:R-:W3:Y:S01]  /*3a7a0*/  LDL.LU R17, [R1+0x13c] ;  /* 0x00013c0001117983 */ /* 0x008ee20000300800 */
[----:B------:R-:W-:-:S05]  /*3a7b0*/  VIADD R20, R29, 0x70 ;  /* 0x000000701d147836 */ /* 0x000fca0000000000 */
[----:B------:R-:W-:Y:S01]  /*3a7c0*/  ISETP.GE.AND P6, PT, R20, UR4, PT ;  /* 0x0000000414007c0c */ /* 0x000fe2000bfc6270 */
[----:B------:R-:W1:Y:S01]  /*3a7d0*/  LDCU UR4, c[0x0][0x39c] ;  /* 0x00007380ff0477ac */ /* 0x000e620008000800 */
[----:B------:R-:W-:Y:S02]  /*3a7e0*/  ISETP.LT.AND P5, PT, R28, UR18, !P5 ;  /* 0x000000121c007c0c */ /* 0x000fe4000efa1270 */
[----:B0-----:R-:W-:Y:S02]  /*3a7f0*/  ISETP.GE.AND P1, PT, R12, UR6, PT ;  /* 0x000000060c007c0c */ /* 0x001fe4000bf26270 */
[----:B----4-:R-:W-:Y:S01]  /*3a800*/  ISETP.LT.AND P3, PT, R7, UR10, !P0 ;  /* 0x0000000a07007c0c */ /* 0x010fe2000c761270 */
[----:B------:R-:W0:Y:S01]  /*3a810*/  LDS.128 R12, [R0] ;  /* 0x00000000000c7984 */ /* 0x000e220000000c00 */
[----:B------:R-:W-:Y:S01]  /*3a820*/  VIADD R20, R29, 0x72 ;  /* 0x000000721d147836 */ /* 0x000fe20000000000 */
[----:B------:R-:W4:Y:S01]  /*3a830*/  LDCU UR6, c[0x0][0x39c] ;  /* 0x00007380ff0677ac */ /* 0x000f220008000800 */
[C---:B------:R-:W-:Y:S01]  /*3a840*/  IMAD.WIDE R18, R27.reuse, 0x2, R24 ;  /* 0x000000021b127825 */ /* 0x040fe200078e0218 */
[----:B------:R-:W-:Y:S01]  /*3a850*/  ISETP.LT.AND P0, PT, R28, UR12, !P0 ;  /* 0x0000000c1c007c0c */ /* 0x000fe2000c701270 */
[----:B------:R-:W0:Y:S02]  /*3a860*/  LDCU UR10, c[0x0][0x398] ;  /* 0x00007300ff0a77ac */ /* 0x000e240008000800 */
[----:B------:R-:W-:Y:S01]  /*3a870*/  VIADD R27, R27, UR30 ;  /* 0x0000001e1b1b7c36 */ /* 0x000fe20008000000 */
[----:B------:R2:W-:Y:S01]  /*3a880*/  @P5 STG.E.U16 desc[UR8][R18.64], R21 ;  /* 0x0000001512005986 */ /* 0x0005e2000c101508 */
[----:B-1----:R-:W-:Y:S01]  /*3a890*/  ISETP.GE.AND P4, PT, R20, UR4, PT ;  /* 0x0000000414007c0c */ /* 0x002fe2000bf86270 */
[----:B------:R-:W1:Y:S01]  /*3a8a0*/  LDCU UR4, c[0x0][0x39c] ;  /* 0x00007380ff0477ac */ /* 0x000e620008000800 */
[----:B------:R-:W-:Y:S01]  /*3a8b0*/  VIADD R26, R29, 0x73 ;  /* 0x000000731d1a7836 */ /* 0x000fe20000000000 */
[----:B------:R-:W0:Y:S01]  /*3a8c0*/  LDCU UR12, c[0x0][0x398] ;  /* 0x00007300ff0c77ac */ /* 0x000e220008000800 */
[--C-:B--2---:R-:W-:Y:S01]  /*3a8d0*/  IMAD.WIDE R20, R27, 0x2, R2.reuse ;  /* 0x000000021b147825 */ /* 0x104fe200078e0202 */
[----:B------:R-:W-:Y:S01]  /*3a8e0*/  ISETP.LT.AND P5, PT, R7, UR13, !P6 ;  /* 0x0000000d07007c0c */ /* 0x000fe2000f7a1270 */
[----:B------:R-:W2:Y:S02]  /*3a8f0*/  LDCU UR13, c[0x0][0x398] ;  /* 0x00007300ff0d77ac */ /* 0x000ea40008000800 */
[----:B------:R-:W-:Y:S01]  /*3a900*/  VIADD R23, R27, UR30 ;  /* 0x0000001e1b177c36 */ /* 0x000fe20008000000 */
[----:B------:R-:W-:Y:S01]  /*3a910*/  ISETP.LT.AND P6, PT, R28, UR11, !P6 ;  /* 0x0000000b1c007c0c */ /* 0x000fe2000f7c1270 */
[----:B------:R-:W0:Y:S02]  /*3a920*/  LDCU UR11, c[0x0][0x398] ;  /* 0x00007300ff0b77ac */ /* 0x000e240008000800 */
[----:B------:R-:W-:Y:S01]  /*3a930*/  IMAD.WIDE R18, R23, 0x2, R2 ;  /* 0x0000000217127825 */ /* 0x000fe200078e0202 */
[----:B---3--:R-:W-:Y:S01]  /*3a940*/  PRMT R22, R17, 0x7632, R22 ;  /* 0x0000763211167816 */ /* 0x008fe20000000016 */
[----:B------:R3:W-:Y:S01]  /*3a950*/  @P3 STG.E.U16 desc[UR8][R20.64], R17 ;  /* 0x0000001114003986 */ /* 0x0007e2000c101508 */
[----:B----4-:R-:W-:Y:S01]  /*3a960*/  ISETP.GE.AND P3, PT, R26, UR6, PT ;  /* 0x000000061a007c0c */ /* 0x010fe2000bf66270 */
[----:B------:R-:W4:Y:S01]  /*3a970*/  LDCU UR6, c[0x0][0x398] ;  /* 0x00007300ff0677ac */ /* 0x000f220008000800 */
[----:B---3--:R-:W-:-:S05]  /*3a980*/  IMAD.WIDE R16, R27, 0x2, R24 ;  /* 0x000000021b107825 */ /* 0x008fca00078e0218 */
[----:B------:R3:W-:Y:S01]  /*3a990*/  @P0 STG.E.U16 desc[UR8][R16.64], R22 ;  /* 0x0000001610000986 */ /* 0x0007e2000c101508 */
[----:B-----5:R-:W-:Y:S01]  /*3a9a0*/  ISETP.LT.AND P0, PT, R7, UR14, !P1 ;  /* 0x0000000e07007c0c */ /* 0x020fe2000cf01270 */
[----:B------:R-:W-:Y:S01]  /*3a9b0*/  IMAD.WIDE R20, R23, 0x2, R24 ;  /* 0x0000000217147825 */ /* 0x000fe200078e0218 */
[----:B------:R-:W5:Y:S01]  /*3a9c0*/  LDCU UR14, c[0x0][0x398] ;  /* 0x00007300ff0e77ac */ /* 0x000f620008000800 */
[----:B------:R0:W-:Y:S02]  /*3a9d0*/  @P5 STG.E.U16 desc[UR8][R18.64], R8 ;  /* 0x0000000812005986 */ /* 0x0001e4000c101508 */
[----:B---3--:R-:W-:Y:S02]  /*3a9e0*/  IMAD.MOV.U32 R16, RZ, RZ, R29 ;  /* 0x000000ffff107224 */ /* 0x008fe400078e001d */
[----:B------:R-:W-:Y:S02]  /*3a9f0*/  IMAD.MOV.U32 R22, RZ, RZ, R28 ;  /* 0x000000ffff167224 */ /* 0x000fe400078e001c */
[----:B------:R-:W-:-:S02]  /*3aa00*/  VIADD R28, R16, 0x74 ;  /* 0x00000074101c7836 */ /* 0x000fc40000000000 */
[----:B------:R-:W-:-:S03]  /*3aa10*/  VIADD R29, R23, UR30 ;  /* 0x0000001e171d7c36 */ /* 0x000fc60008000000 */
[----:B-1----:R-:W-:Y:S01]  /*3aa20*/  ISETP.GE.AND P5, PT, R28, UR4, PT ;  /* 0x000000041c007c0c */ /* 0x002fe2000bfa6270 */
[----:B------:R-:W-:Y:S01]  /*3aa30*/  IMAD.MOV.U32 R28, RZ, RZ, R22 ;  /* 0x000000ffff1c7224 */ /* 0x000fe200078e0016 */
[----:B------:R-:W1:Y:S01]  /*3aa40*/  LDCU UR4, c[0x0][0x398] ;  /* 0x00007300ff0477ac */ /* 0x000e620008000800 */
[----:B------:R-:W-:Y:S01]  /*3aa50*/  PRMT R17, R8, 0x7632, R17 ;  /* 0x0000763208117816 */ /* 0x000fe20000000011 */
[----:B------:R-:W-:Y:S02]  /*3aa60*/  IMAD.WIDE R26, R29, 0x2, R2 ;  /* 0x000000021d1a7825 */ /* 0x000fe400078e0202 */
[----:B0-----:R-:W-:Y:S01]  /*3aa70*/  ISETP.LT.AND P1, PT, R28, UR10, !P1 ;  /* 0x0000000a1c007c0c */ /* 0x001fe2000cf21270 */
[----:B------:R-:W0:Y:S01]  /*3aa80*/  LDCU UR10, c[0x0][0x398] ;  /* 0x00007300ff0a77ac */ /* 0x000e220008000800 */
[----:B------:R-:W-:Y:S01]  /*3aa90*/  @P6 STG.E.U16 desc[UR8][R20.64], R17 ;  /* 0x0000001114006986 */ /* 0x000fe2000c101508 */
[----:B----4-:R-:W-:Y:S01]  /*3aaa0*/  ISETP.LT.AND P6, PT, R7, UR6, !P4 ;  /* 0x0000000607007c0c */ /* 0x010fe2000e7c1270 */
[----:B------:R-:W-:-:S02]  /*3aab0*/  IMAD.WIDE R22, R29, 0x2, R24 ;  /* 0x000000021d167825 */ /* 0x000fc400078e0218 */
[----:B------:R3:W-:Y:S01]  /*3aac0*/  @P0 STG.E.U16 desc[UR8][R26.64], R12 ;  /* 0x0000000c1a000986 */ /* 0x0007e2000c101508 */
[----:B------:R-:W-:Y:S01]  /*3aad0*/  ISETP.LT.AND P4, PT, R28, UR11, !P4 ;  /* 0x0000000b1c007c0c */ /* 0x000fe2000e781270 */
[----:B------:R-:W4:Y:S01]  /*3aae0*/  LDCU UR6, c[0x0][0x398] ;  /* 0x00007300ff0677ac */ /* 0x000f220008000800 */
[----:B------:R-:W-:Y:S01]  /*3aaf0*/  VIADD R19, R29, UR30 ;  /* 0x0000001e1d137c36 */ /* 0x000fe20008000000 */
[----:B------:R-:W0:Y:S01]  /*3ab00*/  LDCU UR11, c[0x0][0x398] ;  /* 0x00007300ff0b77ac */ /* 0x000e220008000800 */
[----:B---3--:R-:W-:Y:S01]  /*3ab10*/  IMAD.MOV.U32 R26, RZ, RZ, R16 ;  /* 0x000000ffff1a7224 */ /* 0x008fe200078e0010 */
[----:B------:R-:W-:-:S03]  /*3ab20*/  PRMT R27, R12, 0x7632, R27 ;  /* 0x000076320c1b7816 */ /* 0x000fc6000000001b */
[----:B------:R-:W-:Y:S02]  /*3ab30*/  VIADD R8, R26, 0x75 ;  /* 0x000000751a087836 */ /* 0x000fe40000000000 */
[----:B------:R3:W-:Y:S01]  /*3ab40*/  @P1 STG.E.U16 desc[UR8][R22.64], R27 ;  /* 0x0000001b16001986 */ /* 0x0007e2000c101508 */
[----:B------:R-:W-:Y:S01]  /*3ab50*/  ISETP.LT.AND P1, PT, R7, UR12, !P3 ;  /* 0x0000000c07007c0c */ /* 0x000fe2000df21270 */
[C---:B------:R-:W-:Y:S01]  /*3ab60*/  IMAD.WIDE R16, R19.reuse, 0x2, R2 ;  /* 0x0000000213107825 */ /* 0x040fe200078e0202 */
[----:B-1----:R-:W-:Y:S01]  /*3ab70*/  ISETP.LT.AND P3, PT, R28, UR4, !P3 ;  /* 0x000000041c007c0c */ /* 0x002fe2000df61270 */
[----:B------:R-:W1:Y:S01]  /*3ab80*/  LDCU UR12, c[0x0][0x398] ;  /* 0x00007300ff0c77ac */ /* 0x000e620008000800 */
[----:B------:R-:W-:Y:S01]  /*3ab90*/  ISETP.GE.AND P0, PT, R8, UR15, PT ;  /* 0x0000000f08007c0c */ /* 0x000fe2000bf06270 */
[----:B------:R-:W-:Y:S01]  /*3aba0*/  VIADD R21, R19, UR30 ;  /* 0x0000001e13157c36 */ /* 0x000fe20008000000 */
[----:B------:R-:W-:Y:S01]  /*3abb0*/  PRMT R20, R9, 0x7632, R20 ;  /* 0x0000763209147816 */ /* 0x000fe20000000014 */
[----:B------:R-:W-:Y:S01]  /*3abc0*/  IMAD.WIDE R18, R19, 0x2, R24 ;  /* 0x0000000213127825 */ /* 0x000fe200078e0218 */
[----:B------:R2:W-:Y:S01]  /*3abd0*/  @P6 STG.E.U16 desc[UR8][R16.64], R9 ;  /* 0x0000000910006986 */ /* 0x0005e2000c101508 */
[----:B------:R-:W1:Y:S02]  /*3abe0*/  LDCU UR4, c[0x0][0x398] ;  /* 0x00007300ff0477ac */ /* 0x000e640008000800 */
[----:B------:R-:W-:Y:S01]  /*3abf0*/  VIADD R8, R26, 0x76 ;  /* 0x000000761a087836 */ /* 0x000fe20000000000 */
[----:B------:R4:W-:Y:S01]  /*3ac00*/  @P4 STG.E.U16 desc[UR8][R18.64], R20 ;  /* 0x0000001412004986 */ /* 0x0009e2000c101508 */
[----:B---3--:R-:W-:Y:S01]  /*3ac10*/  IMAD.WIDE R22, R21, 0x2, R2 ;  /* 0x0000000215167825 */ /* 0x008fe200078e0202 */
[----:B0-----:R-:W-:Y:S01]  /*3ac20*/  ISETP.LT.AND P4, PT, R7, UR10, !P5 ;  /* 0x0000000a07007c0c */ /* 0x001fe2000ef81270 */
[----:B------:R-:W0:Y:S01]  /*3ac30*/  LDCU UR10, c[0x0][0x398] ;  /* 0x00007300ff0a77ac */ /* 0x000e220008000800 */
[----:B------:R-:W-:Y:S01]  /*3ac40*/  ISETP.GE.AND P6, PT, R8, UR17, PT ;  /* 0x0000001108007c0c */ /* 0x000fe2000bfc6270 */
[----:B------:R-:W-:-:S02]  /*3ac50*/  VIADD R27, R21, UR30 ;  /* 0x0000001e151b7c36 */ /* 0x000fc40008000000 */
[----:B--2---:R-:W-:Y:S01]  /*3ac60*/  IMAD.WIDE R8, R21, 0x2, R24 ;  /* 0x0000000215087825 */ /* 0x004fe200078e0218 */
[----:B----4-:R-:W-:-:S03]  /*3ac70*/  PRMT R19, R13, 0x7632, R19 ;  /* 0x000076320d137816 */ /* 0x010fc60000000013 */
[----:B------:R-:W-:Y:S01]  /*3ac80*/  VIADD R12, R26, 0x77 ;  /* 0x000000771a0c7836 */ /* 0x000fe20000000000 */
[----:B------:R2:W-:Y:S01]  /*3ac90*/  @P1 STG.E.U16 desc[UR8][R22.64], R13 ;  /* 0x0000000d16001986 */ /* 0x0005e2000c101508 */
[----:B------:R-:W-:Y:S01]  /*3aca0*/  ISETP.LT.AND P5, PT, R28, UR6, !P5 ;  /* 0x000000061c007c0c */ /* 0x000fe2000efa1270 */
[----:B------:R-:W-:Y:S01]  /*3acb0*/  IMAD.WIDE R16, R27, 0x2, R2 ;  /* 0x000000021b107825 */ /* 0x000fe200078e0202 */
[----:B------:R-:W3:Y:S01]  /*3acc0*/  LDCU UR6, c[0x0][0x398] ;  /* 0x00007300ff0677ac */ /* 0x000ee20008000800 */
[----:B------:R4:W-:Y:S01]  /*3acd0*/  @P3 STG.E.U16 desc[UR8][R8.64], R19 ;  /* 0x0000001308003986 */ /* 0x0009e2000c101508 */
[----:B------:R-:W-:Y:S01]  /*3ace0*/  ISETP.LT.AND P3, PT, R7, UR11, !P0 ;  /* 0x0000000b07007c0c */ /* 0x000fe2000c761270 */
[----:B------:R-:W-:Y:S01]  /*3acf0*/  VIADD R18, R26, 0x78 ;  /* 0x000000781a127836 */ /* 0x000fe20000000000 */
[----:B------:R-:W-:Y:S01]  /*3ad00*/  ISETP.GE.AND P1, PT, R12, UR19, PT ;  /* 0x000000130c007c0c */ /* 0x000fe2000bf26270 */
[----:B------:R-:W-:Y:S01]  /*3ad10*/  @P4 STG.E.U16 desc[UR8][R16.64], R10 ;  /* 0x0000000a10004986 */ /* 0x000fe2000c101508 */
[----:B------:R-:W0:Y:S01]  /*3ad20*/  LDCU UR11, c[0x0][0x398] ;  /* 0x00007300ff0b77ac */ /* 0x000e220008000800 */
[C---:B--2---:R-:W-:Y:S01]  /*3ad30*/  IMAD.WIDE R12, R27.reuse, 0x2, R24 ;  /* 0x000000021b0c7825 */ /* 0x044fe200078e0218 */
[----:B-1----:R-:W-:Y:S01]  /*3ad40*/  ISETP.LT.AND P4, PT, R28, UR12, !P0 ;  /* 0x0000000c1c007c0c */ /* 0x002fe2000c781270 */
[----:B------:R-:W1:Y:S02]  /*3ad50*/  LDCU UR12, c[0x0][0x398] ;  /* 0x00007300ff0c77ac */ /* 0x000e640008000800 */
[----:B------:R-:W-:Y:S01]  /*3ad60*/  VIADD R27, R27, UR30 ;  /* 0x0000001e1b1b7c36 */ /* 0x000fe20008000000 */
[----:B----4-:R-:W-:-:S02]  /*3ad70*/  PRMT R9, R10, 0x7632, R9 ;  /* 0x000076320a097816 */ /* 0x010fc40000000009 */
[----:B------:R-:W-:Y:S01]  /*3ad80*/  ISETP.GE.AND P0, PT, R18, UR21, PT ;  /* 0x0000001512007c0c */ /* 0x000fe2000bf06270 */
[----:B------:R-:W-:Y:S01]  /*3ad90*/  IMAD.WIDE R20, R27, 0x2, R2 ;  /* 0x000000021b147825 */ /* 0x000fe200078e0202 */
[----:B------:R-:W2:Y:S04]  /*3ada0*/  LDS.128 R16, [R0+0x400] ;  /* 0x0004000000107984 */ /* 0x000ea80000000c00 */
[----:B------:R4:W-:Y:S01]  /*3adb0*/  @P5 STG.E.U16 desc[UR8][R12.64], R9 ;  /* 0x000000090c005986 */ /* 0x0009e2000c101508 */
[----:B------:R-:W-:-:S03]  /*3adc0*/  VIADD R8, R26, 0x79 ;  /* 0x000000791a087836 */ /* 0x000fc60000000000 */
[----:B------:R0:W-:Y:S01]  /*3add0*/  @P3 STG.E.U16 desc[UR8][R20.64], R14 ;  /* 0x0000000e14003986 */ /* 0x0001e2000c101508 */
[----:B------:R-:W-:Y:S01]  /*3ade0*/  ISETP.LT.AND P3, PT, R7, UR13, !P6 ;  /* 0x0000000d07007c0c */ /* 0x000fe2000f761270 */
[C---:B------:R-:W-:Y:S01]  /*3adf0*/  IMAD.WIDE R22, R27.reuse, 0x2, R24 ;  /* 0x000000021b167825 */ /* 0x040fe200078e0218 */
[----:B------:R-:W-:Y:S01]  /*3ae00*/  ISETP.LT.AND P6, PT, R28, UR4, !P6 ;  /* 0x000000041c007c0c */ /* 0x000fe2000f7c1270 */
[----:B------:R-:W1:Y:S02]  /*3ae10*/  LDCU UR4, c[0x0][0x398] ;  /* 0x00007300ff0477ac */ /* 0x000e640008000800 */
[----:B------:R-:W-:Y:S01]  /*3ae20*/  VIADD R27, R27, UR30 ;  /* 0x0000001e1b1b7c36 */ /* 0x000fe20008000000 */
[----:B----4-:R-:W-:Y:S01]  /*3ae30*/  PRMT R13, R14, 0x7632, R13 ;  /* 0x000076320e0d7816 */ /* 0x010fe2000000000d */
[----:B------:R-:W-:Y:S01]  /*3ae40*/  VIADD R10, R26, 0x7a ;  /* 0x0000007a1a0a7836 */ /* 0x000fe20000000000 */
[----:B------:R-:W-:Y:S01]  /*3ae50*/  ISETP.GE.AND P5, PT, R8, UR5, PT ;  /* 0x0000000508007c0c */ /* 0x000fe2000bfa6270 */
[----:B------:R-:W-:Y:S01]  /*3ae60*/  IMAD.WIDE R8, R27, 0x2, R2 ;  /* 0x000000021b087825 */ /* 0x000fe200078e0202 */
[----:B------:R-:W4:Y:S01]  /*3ae70*/  LDCU UR5, c[0x0][0x398] ;  /* 0x00007300ff0577ac */ /* 0x000f220008000800 */
[----:B------:R1:W-:Y:S01]  /*3ae80*/  @P4 STG.E.U16 desc[UR8][R22.64], R13 ;  /* 0x0000000d16004986 */ /* 0x0003e2000c101508 */
[----:B0-----:R-:W-:-:S02]  /*3ae90*/  PRMT R14, R11, 0x7632, R14 ;  /* 0x000076320b0e7816 */ /* 0x001fc4000000000e */
[----:B------:R-:W-:Y:S01]  /*3aea0*/  ISETP.LT.AND P4, PT, R7, UR10, !P1 ;  /* 0x0000000a07007c0c */ /* 0x000fe2000cf81270 */
[----:B------:R0:W-:Y:S01]  /*3aeb0*/  @P3 STG.E.U16 desc[UR8][R8.64], R11 ;  /* 0x0000000b08003986 */ /* 0x0001e2000c101508 */
[----:B---3--:R-:W-:Y:S01]  /*3aec0*/  ISETP.LT.AND P1, PT, R28, UR6, !P1 ;  /* 0x000000061c007c0c */ /* 0x008fe2000cf21270 */
[----:B------:R-:W-:Y:S01]  /*3aed0*/  VIADD R21, R27, UR30 ;  /* 0x0000001e1b157c36 */ /* 0x000fe20008000000 */
[----:B------:R-:W-:Y:S01]  /*3aee0*/  PRMT R20, R15, 0x7632, R20 ;  /* 0x000076320f147816 */ /* 0x000fe20000000014 */
[----:B------:R-:W3:Y:S01]  /*3aef0*/  LDCU UR10, c[0x0][0x398] ;  /* 0x00007300ff0a77ac */ /* 0x000ee20008000800 */
[----:B-1----:R-:W-:Y:S01]  /*3af00*/  IMAD.WIDE R12, R27, 0x2, R24 ;  /* 0x000000021b0c7825 */ /* 0x002fe200078e0218 */
[----:B------:R-:W-:Y:S01]  /*3af10*/  ISETP.GE.AND P3, PT, R10, UR7, PT ;  /* 0x000000070a007c0c */ /* 0x000fe2000bf66270 */
[----:B------:R-:W1:Y:S03]  /*3af20*/  LDCU UR7, c[0x0][0x398] ;  /* 0x00007300ff0777ac */ /* 0x000e660008000800 */
[----:B------:R1:W-:Y:S01]  /*3af30*/  @P6 STG.E.U16 desc[UR8][R12.64], R14 ;  /* 0x0000000e0c006986 */ /* 0x0003e2000c101508 */
[----:B-----5:R-:W-:Y:S01]  /*3af40*/  ISETP.LT.AND P6, PT, R7, UR14, !P0 ;  /* 0x0000000e07007c0c */ /* 0x020fe2000c7c1270 */
[C---:B------:R-:W-:Y:S01]  /*3af50*/  IMAD.WIDE R22, R21.reuse, 0x2, R2 ;  /* 0x0000000215167825 */ /* 0x040fe200078e0202 */
[----:B------:R-:W5:Y:S03]  /*3af60*/  LDCU UR6, c[0x0][0x398] ;  /* 0x00007300ff0677ac */ /* 0x000f660008000800 */
[C---:B------:R-:W-:Y:S01]  /*3af70*/  VIADD R27, R21.reuse, UR30 ;  /* 0x0000001e151b7c36 */ /* 0x040fe20008000000 */
[----:B------:R-:W2:Y:S01]  /*3af80*/  LDCU UR13, c[0x0][0x398] ;  /* 0x00007300ff0d77ac */ /* 0x000ea20008000800 */
[----:B0-----:R-:W-:Y:S01]  /*3af90*/  IMAD.WIDE R8, R21, 0x2, R24 ;  /* 0x0000000215087825 */ /* 0x001fe200078e0218 */
[----:B------:R-:W-:Y:S01]  /*3afa0*/  ISETP.LT.AND P0, PT, R28, UR11, !P0 ;  /* 0x0000000b1c007c0c */ /* 0x000fe2000c701270 */
[----:B------:R0:W-:Y:S01]  /*3afb0*/  @P4 STG.E.U16 desc[UR8][R22.64], R15 ;  /* 0x0000000f16004986 */ /* 0x0001e2000c101508 */
[----:B------:R-:W2:Y:S01]  /*3afc0*/  LDCU UR11, c[0x0][0x398] ;  /* 0x00007300ff0b77ac */ /* 0x000ea20008000800 */
[----:B------:R-:W-:-:S02]  /*3afd0*/  IMAD.WIDE R10, R27, 0x2, R2 ;  /* 0x000000021b0a7825 */ /* 0x000fc400078e0202 */
[----:B------:R0:W-:Y:S01]  /*3afe0*/  @P1 STG.E.U16 desc[UR8][R8.64], R20 ;  /* 0x0000001408001986 */ /* 0x0001e2000c101508 */
[----:B------:R-:W-:Y:S01]  /*3aff0*/  ISETP.LT.AND P1, PT, R7, UR12, !P5 ;  /* 0x0000000c07007c0c */ /* 0x000fe2000ef21270 */
[----:B------:R-:W-:Y:S01]  /*3b000*/  VIADD R0, R26, 0x7b ;  /* 0x0000007b1a007836 */ /* 0x000fe20000000000 */
[----:B----4-:R-:W-:Y:S01]  /*3b010*/  ISETP.LT.AND P5, PT, R28, UR5, !P5 ;  /* 0x000000051c007c0c */ /* 0x010fe2000efa1270 */
[----:B-1----:R-:W-:Y:S01]  /*3b020*/  IMAD.WIDE R12, R27, 0x2, R24 ;  /* 0x000000021b0c7825 */ /* 0x002fe200078e0218 */
[----:B------:R2:W-:Y:S01]  /*3b030*/  @P6 STG.E.U16 desc[UR8][R10.64], R4 ;  /* 0x000000040a006986 */ /* 0x0005e2000c101508 */
[----:B------:R-:W-:Y:S01]  /*3b040*/  ISETP.LT.AND P6, PT, R7, UR4, !P3 ;  /* 0x0000000407007c0c */ /* 0x000fe2000dfc1270 */
[----:B------:R-:W1:Y:S01]  /*3b050*/  LDCU UR4, c[0x0][0x398] ;  /* 0x00007300ff0477ac */ /* 0x000e620008000800 */
[----:B------:R-:W-:Y:S01]  /*3b060*/  VIADD R27, R27, UR30 ;  /* 0x0000001e1b1b7c36 */ /* 0x000fe20008000000 */
[----:B------:R-:W-:Y:S02]  /*3b070*/  PRMT R14, R4, 0x7632, R14 ;  /* 0x00007632040e7816 */ /* 0x000fe4000000000e */
[----:B------:R-:W-:Y:S01]  /*3b080*/  ISETP.GE.AND P4, PT, R0, UR23, PT ;  /* 0x0000001700007c0c */ /* 0x000fe2000bf86270 */
[----:B0-----:R-:W-:Y:S01]  /*3b090*/  VIADD R15, R27, UR30 ;  /* 0x0000001e1b0f7c36 */ /* 0x001fe20008000000 */
[----:B------:R-:W0:Y:S01]  /*3b0a0*/  LDCU UR12, c[0x0][0x398] ;  /* 0x00007300ff0c77ac */ /* 0x000e220008000800 */
[----:B------:R-:W-:-:S02]  /*3b0b0*/  VIADD R0, R26, 0x7c ;  /* 0x0000007c1a007836 */ /* 0x000fc40000000000 */
[C---:B------:R-:W-:Y:S01]  /*3b0c0*/  IMAD.WIDE R8, R27.reuse, 0x2, R2 ;  /* 0x000000021b087825 */ /* 0x040fe200078e0202 */
[----:B--2---:R-:W-:Y:S01]  /*3b0d0*/  PRMT R4, R16, 0x7632, R4 ;  /* 0x0000763210047816 */ /* 0x004fe20000000004 */
[----:B------:R2:W-:Y:S01]  /*3b0e0*/  @P0 STG.E.U16 desc[UR8][R12.64], R14 ;  /* 0x0000000e0c000986 */ /* 0x0005e2000c101508 */
[----:B------:R-:W4:Y:S01]  /*3b0f0*/  LDCU UR5, c[0x0][0x398] ;  /* 0x00007300ff0577ac */ /* 0x000f220008000800 */
[----:B------:R-:W-:Y:S01]  /*3b100*/  IMAD.WIDE R10, R27, 0x2, R24 ;  /* 0x000000021b0a7825 */ /* 0x000fe200078e0218 */
[----:B------:R-:W-:Y:S01]  /*3b110*/  ISETP.GE.AND P0, PT, R0, UR25, PT ;  /* 0x0000001900007c0c */ /* 0x000fe2000bf06270 */
[----:B------:R0:W-:Y:S01]  /*3b120*/  @P1 STG.E.U16 desc[UR8][R8.64], R16 ;  /* 0x0000001008001986 */ /* 0x0001e2000c101508 */
[----:B---3--:R-:W-:Y:S01]  /*3b130*/  ISETP.LT.AND P3, PT, R28, UR10, !P3 ;  /* 0x0000000a1c007c0c */ /* 0x008fe2000df61270 */
[----:B------:R-:W-:Y:S02]  /*3b140*/  VIADD R0, R26, 0x7d ;  /* 0x0000007d1a007836 */ /* 0x000fe40000000000 */
[----:B------:R-:W-:Y:S01]  /*3b150*/  @P5 STG.E.U16 desc[UR8][R10.64], R4 ;  /* 0x000000040a005986 */ /* 0x000fe2000c101508 */
[----:B--2---:R-:W-:Y:S01]  /*3b160*/  IMAD.WIDE R12, R15, 0x2, R2 ;  /* 0x000000020f0c7825 */ /* 0x004fe200078e0202 */
[----:B------:R-:W-:-:S02]  /*3b170*/  ISETP.LT.AND P5, PT, R7, UR7, !P4 ;  /* 0x0000000707007c0c */ /* 0x000fc4000e7a1270 */
[----:B-----5:R-:W-:Y:S01]  /*3b180*/  ISETP.LT.AND P4, PT, R28, UR6, !P4 ;  /* 0x000000061c007c0c */ /* 0x020fe2000e781270 */
[----:B------:R-:W-:Y:S01]  /*3b190*/  VIADD R21, R15, UR30 ;  /* 0x0000001e0f157c36 */ /* 0x000fe20008000000 */
[----:B------:R2:W-:Y:S01]  /*3b1a0*/  @P6 STG.E.U16 desc[UR8][R12.64], R5 ;  /* 0x000000050c006986 */ /* 0x0005e2000c101508 */
[----:B------:R-:W-:Y:S01]  /*3b1b0*/  ISETP.LT.AND P6, PT, R7, UR11, !P0 ;  /* 0x0000000b07007c0c */ /* 0x000fe2000c7c1270 */
[----:B------:R-:W3:Y:S01]  /*3b1c0*/  LDCU UR6, c[0x0][0x398] ;  /* 0x00007300ff0677ac */ /* 0x000ee20008000800 */
[----:B------:R-:W-:Y:S01]  /*3b1d0*/  PRMT R14, R5, 0x7632, R14 ;  /* 0x00007632050e7816 */ /* 0x000fe2000000000e */
[----:B------:R-:W-:Y:S01]  /*3b1e0*/  VIADD R23, R21, UR30 ;  /* 0x0000001e15177c36 */ /* 0x000fe20008000000 */
[----:B------:R-:W-:Y:S01]  /*3b1f0*/  ISETP.GE.AND P1, PT, R0, UR27, PT ;  /* 0x0000001b00007c0c */ /* 0x000fe2000bf26270 */
[----:B------:R-:W-:Y:S01]  /*3b200*/  VIADD R0, R26, 0x7e ;  /* 0x0000007e1a007836 */ /* 0x000fe20000000000 */
[----:B0-----:R-:W-:Y:S01]  /*3b210*/  PRMT R16, R17, 0x7632, R16 ;  /* 0x0000763211107816 */ /* 0x001fe20000000010 */
[----:B------:R-:W-:-:S04]  /*3b220*/  IMAD.WIDE R8, R21, 0x2, R2 ;  /* 0x0000000215087825 */ /* 0x000fc800078e0202 */
[----:B--2---:R-:W-:-:S04]  /*3b230*/  IMAD.WIDE R4, R15, 0x2, R24 ;  /* 0x000000020f047825 */ /* 0x004fc800078e0218 */
[----:B------:R-:W-:Y:S01]  /*3b240*/  IMAD.WIDE R10, R21, 0x2, R24 ;  /* 0x00000002150a7825 */ /* 0x000fe200078e0218 */
[----:B------:R-:W-:Y:S01]  /*3b250*/  @P3 STG.E.U16 desc[UR8][R4.64], R14 ;  /* 0x0000000e04003986 */ /* 0x000fe2000c101508 */
[----:B------:R-:W-:Y:S02]  /*3b260*/  ISETP.GE.AND P3, PT, R0, UR29, PT ;  /* 0x0000001d00007c0c */ /* 0x000fe4000bf66270 */
[----:B------:R-:W-:Y:S01]  /*3b270*/  IMAD.WIDE R12, R23, 0x2, R2 ;  /* 0x00000002170c7825 */ /* 0x000fe200078e0202 */
[----:B------:R0:W-:Y:S01]  /*3b280*/  @P5 STG.E.U16 desc[UR8][R8.64], R17 ;  /* 0x0000001108005986 */ /* 0x0001e2000c101508 */
[----:B------:R-:W-:-:S03]  /*3b290*/  ISETP.LT.AND P5, PT, R7, UR12, !P3 ;  /* 0x0000000c07007c0c */ /* 0x000fc6000dfa1270 */
[----:B------:R-:W-:Y:S01]  /*3b2a0*/  @P4 STG.E.U16 desc[UR8][R10.64], R16 ;  /* 0x000000100a004986 */ /* 0x000fe2000c101508 */
[----:B------:R-:W-:-:S03]  /*3b2b0*/  ISETP.LT.AND P4, PT, R7, UR31, !P2 ;  /* 0x0000001f07007c0c */ /* 0x000fc6000d781270 */
[----:B------:R2:W-:Y:S01]  /*3b2c0*/  @P6 STG.E.U16 desc[UR8][R12.64], R6 ;  /* 0x000000060c006986 */ /* 0x0005e2000c101508 */
[----:B-1----:R-:W-:-:S03]  /*3b2d0*/  ISETP.LT.AND P6, PT, R7, UR4, !P1 ;  /* 0x0000000407007c0c */ /* 0x002fc6000cfc1270 */
[----:B------:R-:W5:Y:S01]  /*3b2e0*/  LDL.LU R7, [R1+0xf90] ;  /* 0x000f900001077983 */ /* 0x000f620000300800 */
[C---:B------:R-:W-:Y:S01]  /*3b2f0*/  ISETP.LT.AND P0, PT, R28.reuse, UR13, !P0 ;  /* 0x0000000d1c007c0c */ /* 0x040fe2000c701270 */
[----:B------:R-:W-:Y:S01]  /*3b300*/  VIADD R15, R23, UR30 ;  /* 0x0000001e170f7c36 */ /* 0x000fe20008000000 */
[C---:B----4-:R-:W-:Y:S02]  /*3b310*/  ISETP.LT.AND P1, PT, R28.reuse, UR5, !P1 ;  /* 0x000000051c007c0c */ /* 0x050fe4000cf21270 */
[C---:B---3--:R-:W-:Y:S01]  /*3b320*/  ISETP.LT.AND P3, PT, R28.reuse, UR6, !P3 ;  /* 0x000000061c007c0c */ /* 0x048fe2000df61270 */
[----:B0-----:R-:W-:Y:S01]  /*3b330*/  VIADD R17, R15, UR30 ;  /* 0x0000001e0f117c36 */ /* 0x001fe20008000000 */
[----:B------:R-:W-:Y:S01]  /*3b340*/  ISETP.LT.AND P2, PT, R28, UR16, !P2 ;  /* 0x000000101c007c0c */ /* 0x000fe2000d741270 */
[----:B------:R-:W-:Y:S01]  /*3b350*/  IMAD.WIDE R4, R23, 0x2, R24 ;  /* 0x0000000217047825 */ /* 0x000fe200078e0218 */
[----:B------:R-:W-:Y:S02]  /*3b360*/  PRMT R0, R6, 0x7632, R0 ;  /* 0x0000763206007816 */ /* 0x000fe40000000000 */
[----:B--2---:R-:W-:Y:S01]  /*3b370*/  PRMT R6, R18, 0x7632, R6 ;  /* 0x0000763212067816 */ /* 0x004fe20000000006 */
[----:B------:R-:W-:-:S02]  /*3b380*/  VIADD R21, R17, UR30 ;  /* 0x0000001e11157c36 */ /* 0x000fc40008000000 */
[C---:B------:R-:W-:Y:S01]  /*3b390*/  IMAD.WIDE R8, R15.reuse, 0x2, R2 ;  /* 0x000000020f087825 */ /* 0x040fe200078e0202 */
[----:B------:R0:W-:Y:S03]  /*3b3a0*/  @P0 STG.E.U16 desc[UR8][R4.64], R0 ;  /* 0x0000000004000986 */ /* 0x0001e6000c101508 */
[----:B------:R-:W-:Y:S01]  /*3b3b0*/  IMAD.WIDE R10, R15, 0x2, R24 ;  /* 0x000000020f0a7825 */ /* 0x000fe200078e0218 */
[----:B------:R0:W-:Y:S03]  /*3b3c0*/  @P6 STG.E.U16 desc[UR8][R8.64], R18 ;  /* 0x0000001208006986 */ /* 0x0001e6000c101508 */
[C---:B------:R-:W-:Y:S01]  /*3b3d0*/  IMAD.WIDE R12, R17.reuse, 0x2, R2 ;  /* 0x00000002110c7825 */ /* 0x040fe200078e0202 */
[----:B------:R0:W-:Y:S03]  /*3b3e0*/  @P1 STG.E.U16 desc[UR8][R10.64], R6 ;  /* 0x000000060a001986 */ /* 0x0001e6000c101508 */
[----:B------:R-:W-:-:S04]  /*3b3f0*/  IMAD.WIDE R14, R17, 0x2, R24 ;  /* 0x00000002110e7825 */ /* 0x000fc800078e0218 */
[----:B------:R-:W-:-:S04]  /*3b400*/  IMAD.WIDE R2, R21, 0x2, R2 ;  /* 0x0000000215027825 */ /* 0x000fc800078e0202 */
[----:B------:R-:W-:Y:S01]  /*3b410*/  IMAD.WIDE R24, R21, 0x2, R24 ;  /* 0x0000000215187825 */ /* 0x000fe200078e0218 */
[----:B-----5:R-:W-:Y:S01]  /*3b420*/  PRMT R16, R7, 0x7632, R16 ;  /* 0x0000763207107816 */ /* 0x020fe20000000010 */
[----:B------:R0:W-:Y:S04]  /*3b430*/  @P5 STG.E.U16 desc[UR8][R12.64], R7 ;  /* 0x000000070c005986 */ /* 0x0001e8000c101508 */
[----:B------:R0:W-:Y:S04]  /*3b440*/  @P3 STG.E.U16 desc[UR8][R14.64], R16 ;  /* 0x000000100e003986 */ /* 0x0001e8000c101508 */
[----:B------:R0:W-:Y:S01]  /*3b450*/  @P4 STG.E.U16 desc[UR8][R2.64], R19 ;  /* 0x0000001302004986 */ /* 0x0001e2000c101508 */
[----:B------:R-:W-:Y:S05]  /*3b460*/  @!P2 EXIT ;  /* 0x000000000000a94d */ /* 0x000fea0003800000 */
[----:B0-----:R-:W-:-:S05]  /*3b470*/  PRMT R12, R19, 0x7632, R12 ;  /* 0x00007632130c7816 */ /* 0x001fca000000000c */
[----:B------:R-:W-:Y:S01]  /*3b480*/  STG.E.U16 desc[UR8][R24.64], R12 ;  /* 0x0000000c18007986 */ /* 0x000fe2000c101508 */
[----:B------:R-:W-:Y:S05]  /*3b490*/  EXIT ;  /* 0x000000000000794d */ /* 0x000fea0003800000 */
.L_x_3:
[----:B------:R-:W-:-:S00]  /*3b4a0*/  BRA `(.L_x_3) ;  /* 0xfffffffc00fc7947 */ /* 0x000fc0000383ffff */
[----:B------:R-:W-:-:S00]  /*3b4b0*/  NOP ;  /* 0x0000000000007918 */ /* 0x000fc00000000000 */
        /* <DEDUP_REMOVED lines=12> */
.L_x_4:


//--------------------- .nv.shared.matmul_kernel  --------------------------
	.section	.nv.shared.matmul_kernel,"aw",@nobits
	.sectionflags	@""
	.align	16
	.zero		1024


//--------------------- .nv.shared.reserved.0     --------------------------
	.section	.nv.shared.reserved.0,"aw",@nobits
	.weak		__nv_reservedSMEM_offset_0_alias
	.size		__nv_reservedSMEM_offset_0_alias, 0, 64
	.other		__nv_reservedSMEM_offset_0_alias,@"STO_CUDA_RESERVED_SHARED STV_DEFAULT"
__nv_reservedSMEM_offset_0_alias:
	.zero		0
	.zero		64


//--------------------- .nv.constant0.matmul_kernel --------------------------
	.section	.nv.constant0.matmul_kernel,"a",@progbits
	.sectionflags	@""
	.align	4
.nv.constant0.matmul_kernel:
	.zero		976


//--------------------- SYMBOLS --------------------------

	.type		.nv.reservedSmem.offset0,@object
	.size		.nv.reservedSmem.offset0,0x4
	.type		.nv.reservedSmem.cap,@object
	.size		.nv.reservedSmem.cap,0x4
